	.target	sm_90a

	.elftype	@"ET_EXEC"


//--------------------- .note.nv.tkinfo           --------------------------
	.section	.note.nv.tkinfo,"",@"SHT_NOTE"
	.sectionflags	@"SHF_NOTE_NV_TKINFO"
	.tkinfo
        /*0018*/ 	.word	0x00000002
        /*0030*/ 	.string	""
        /*0030*/ 	.string	"ptxas"
        /*0030*/ 	.string	"Cuda compilation tools, release 13.0, V13.0.88"
        /*0030*/ 	.string	"Build cuda_13.0.r13.0/compiler.36424714_0"
        /*0030*/ 	.string	"-v  -suppress-debug-info  -lineinfo  -arch sm_90a "



//--------------------- .note.nv.cuinfo           --------------------------
	.section	.note.nv.cuinfo,"",@"SHT_NOTE"
	.sectionflags	@"SHF_NOTE_NV_CUINFO"
        /*0018*/ 	.short	0x0002
        /*001a*/ 	.short	0x005a
        /*001c*/ 	.short	0x0082
	.zero		2


//--------------------- .nv.info                  --------------------------
	.section	.nv.info,"",@"SHT_CUDA_INFO"
	.align	4


	//----- nvinfo : EIATTR_REGCOUNT
	.align		4
        /*0000*/ 	.byte	0x04, 0x2f
        /*0002*/ 	.short	(.L_1 - .L_0)
	.align		4
.L_0:
        /*0004*/ 	.word	index@(matmul_kernel)
        /*0008*/ 	.word	0x00000020


	//----- nvinfo : EIATTR_FRAME_SIZE
	.align		4
.L_1:
        /*000c*/ 	.byte	0x04, 0x11
        /*000e*/ 	.short	(.L_3 - .L_2)
	.align		4
.L_2:
        /*0010*/ 	.word	index@(matmul_kernel)
        /*0014*/ 	.word	0x00002638


	//----- nvinfo : EIATTR_MIN_STACK_SIZE
	.align		4
.L_3:
        /*0018*/ 	.byte	0x04, 0x12
        /*001a*/ 	.short	(.L_5 - .L_4)
	.align		4
.L_4:
        /*001c*/ 	.word	index@(matmul_kernel)
        /*0020*/ 	.word	0x00002638
.L_5:


//--------------------- .nv.compat                --------------------------
	.section	.nv.compat,"",@"SHT_CUDA_COMPAT_INFO"
	.align	4
        /*0000*/ 	.byte	0x02, 0x09, 0x01, 0x00, 0x02, 0x02, 0x01, 0x00, 0x02, 0x05, 0x05, 0x00, 0x03, 0x07, 0x01, 0x01
        /*0010*/ 	.byte	0x02, 0x03, 0x00, 0x00, 0x02, 0x06, 0x01, 0x00, 0x04, 0x0b, 0x08, 0x00, 0x00, 0x00, 0x00, 0x00
        /*0020*/ 	.byte	0x00, 0x00, 0x00, 0x00


//--------------------- .nv.info.matmul_kernel    --------------------------
	.section	.nv.info.matmul_kernel,"",@"SHT_CUDA_INFO"
	.sectionflags	@""
	.align	4


	//----- nvinfo : EIATTR_CUDA_API_VERSION
	.align		4
        /*0000*/ 	.byte	0x04, 0x37
        /*0002*/ 	.short	(.L_7 - .L_6)
.L_6:
        /*0004*/ 	.word	0x00000082


	//----- nvinfo : EIATTR_KPARAM_INFO
	.align		4
.L_7:
        /*0008*/ 	.byte	0x04, 0x17
        /*000a*/ 	.short	(.L_9 - .L_8)
.L_8:
        /*000c*/ 	.word	0x00000000
        /*0010*/ 	.short	0x000d
        /*0012*/ 	.short	0x0048
        /*0014*/ 	.byte	0x00, 0xf4, 0x21, 0x00


	//----- nvinfo : EIATTR_KPARAM_INFO
	.align		4
.L_9:
        /*0018*/ 	.byte	0x04, 0x17
        /*001a*/ 	.short	(.L_11 - .L_10)
.L_10:
        /*001c*/ 	.word	0x00000000
        /*0020*/ 	.short	0x000c
        /*0022*/ 	.short	0x0040
        /*0024*/ 	.byte	0x00, 0xf4, 0x21, 0x00


	//----- nvinfo : EIATTR_KPARAM_INFO
	.align		4
.L_11:
        /*0028*/ 	.byte	0x04, 0x17
        /*002a*/ 	.short	(.L_13 - .L_12)
.L_12:
        /*002c*/ 	.word	0x00000000
        /*0030*/ 	.short	0x000b
        /*0032*/ 	.short	0x0038
        /*0034*/ 	.byte	0x00, 0xf0, 0x11, 0x00


	//----- nvinfo : EIATTR_KPARAM_INFO
	.align		4
.L_13:
        /*0038*/ 	.byte	0x04, 0x17
        /*003a*/ 	.short	(.L_15 - .L_14)
.L_14:
        /*003c*/ 	.word	0x00000000
        /*0040*/ 	.short	0x000a
        /*0042*/ 	.short	0x0034
        /*0044*/ 	.byte	0x00, 0xf0, 0x11, 0x00


	//----- nvinfo : EIATTR_KPARAM_INFO
	.align		4
.L_15:
        /*0048*/ 	.byte	0x04, 0x17
        /*004a*/ 	.short	(.L_17 - .L_16)
.L_16:
        /*004c*/ 	.word	0x00000000
        /*0050*/ 	.short	0x0009
        /*0052*/ 	.short	0x0030
        /*0054*/ 	.byte	0x00, 0xf0, 0x11, 0x00


	//----- nvinfo : EIATTR_KPARAM_INFO
	.align		4
.L_17:
        /*0058*/ 	.byte	0x04, 0x17
        /*005a*/ 	.short	(.L_19 - .L_18)
.L_18:
        /*005c*/ 	.word	0x00000000
        /*0060*/ 	.short	0x0008
        /*0062*/ 	.short	0x002c
        /*0064*/ 	.byte	0x00, 0xf0, 0x11, 0x00


	//----- nvinfo : EIATTR_KPARAM_INFO
	.align		4
.L_19:
        /*0068*/ 	.byte	0x04, 0x17
        /*006a*/ 	.short	(.L_21 - .L_20)
.L_20:
        /*006c*/ 	.word	0x00000000
        /*0070*/ 	.short	0x0007
        /*0072*/ 	.short	0x0028
        /*0074*/ 	.byte	0x00, 0xf0, 0x11, 0x00


	//----- nvinfo : EIATTR_KPARAM_INFO
	.align		4
.L_21:
        /*0078*/ 	.byte	0x04, 0x17
        /*007a*/ 	.short	(.L_23 - .L_22)
.L_22:
        /*007c*/ 	.word	0x00000000
        /*0080*/ 	.short	0x0006
        /*0082*/ 	.short	0x0024
        /*0084*/ 	.byte	0x00, 0xf0, 0x11, 0x00


	//----- nvinfo : EIATTR_KPARAM_INFO
	.align		4
.L_23:
        /*0088*/ 	.byte	0x04, 0x17
        /*008a*/ 	.short	(.L_25 - .L_24)
.L_24:
        /*008c*/ 	.word	0x00000000
        /*0090*/ 	.short	0x0005
        /*0092*/ 	.short	0x0020
        /*0094*/ 	.byte	0x00, 0xf0, 0x11, 0x00


	//----- nvinfo : EIATTR_KPARAM_INFO
	.align		4
.L_25:
        /*0098*/ 	.byte	0x04, 0x17
        /*009a*/ 	.short	(.L_27 - .L_26)
.L_26:
        /*009c*/ 	.word	0x00000000
        /*00a0*/ 	.short	0x0004
        /*00a2*/ 	.short	0x001c
        /*00a4*/ 	.byte	0x00, 0xf0, 0x11, 0x00


	//----- nvinfo : EIATTR_KPARAM_INFO
	.align		4
.L_27:
        /*00a8*/ 	.byte	0x04, 0x17
        /*00aa*/ 	.short	(.L_29 - .L_28)
.L_28:
        /*00ac*/ 	.word	0x00000000
        /*00b0*/ 	.short	0x0003
        /*00b2*/ 	.short	0x0018
        /*00b4*/ 	.byte	0x00, 0xf0, 0x11, 0x00


	//----- nvinfo : EIATTR_KPARAM_INFO
	.align		4
.L_29:
        /*00b8*/ 	.byte	0x04, 0x17
        /*00ba*/ 	.short	(.L_31 - .L_30)
.L_30:
        /*00bc*/ 	.word	0x00000000
        /*00c0*/ 	.short	0x0002
        /*00c2*/ 	.short	0x0010
        /*00c4*/ 	.byte	0x00, 0xf4, 0x21, 0x00


	//----- nvinfo : EIATTR_KPARAM_INFO
	.align		4
.L_31:
        /*00c8*/ 	.byte	0x04, 0x17
        /*00ca*/ 	.short	(.L_33 - .L_32)
.L_32:
        /*00cc*/ 	.word	0x00000000
        /*00d0*/ 	.short	0x0001
        /*00d2*/ 	.short	0x0008
        /*00d4*/ 	.byte	0x00, 0xf4, 0x21, 0x00


	//----- nvinfo : EIATTR_KPARAM_INFO
	.align		4
.L_33:
        /*00d8*/ 	.byte	0x04, 0x17
        /*00da*/ 	.short	(.L_35 - .L_34)
.L_34:
        /*00dc*/ 	.word	0x00000000
        /*00e0*/ 	.short	0x0000
        /*00e2*/ 	.short	0x0000
        /*00e4*/ 	.byte	0x00, 0xf4, 0x21, 0x00


	//----- nvinfo : EIATTR_SPARSE_MMA_MASK
	.align		4
.L_35:
        /*00e8*/ 	.byte	0x03, 0x50
        /*00ea*/ 	.short	0x0000


	//----- nvinfo : EIATTR_MAXREG_COUNT
	.align		4
        /*00ec*/ 	.byte	0x03, 0x1b
        /*00ee*/ 	.short	0x00ff


	//----- nvinfo : EIATTR_NUM_BARRIERS
	.align		4
        /*00f0*/ 	.byte	0x02, 0x4c
        /*00f2*/ 	.byte	0x01
	.zero		1


	//----- nvinfo : EIATTR_ANNOTATIONS
	.align		4
        /*00f4*/ 	.byte	0x04, 0x55
        /*00f6*/ 	.short	(.L_37 - .L_36)


	//   ....[0]....
.L_36:
        /*00f8*/ 	.word	0x00000001
        /*00fc*/ 	.byte	0x70, 0x00, 0x00, 0x00, 0x01, 0x00, 0x00, 0x00, 0xb0, 0x00, 0x00, 0x00, 0x01, 0x00, 0x00, 0x00
        /* <DEDUP_REMOVED lines=4012> */
        /*fbcc*/ 	.byte	0xc0, 0xc3, 0x03, 0x00


	//----- nvinfo : EIATTR_MERCURY_ISA_VERSION
	.align		4
.L_37:
        /*fbd0*/ 	.byte	0x03, 0x5f
        /*fbd2*/ 	.short	0x0101


	//----- nvinfo : EIATTR_EXIT_INSTR_OFFSETS
	.align		4
        /*fbd4*/ 	.byte	0x04, 0x1c
        /*fbd6*/ 	.short	(.L_39 - .L_38)


	//   ....[0]....
.L_38:
        /*fbd8*/ 	.word	0x0003c4e0


	//   ....[1]....
        /*fbdc*/ 	.word	0x0003c510


	//----- nvinfo : EIATTR_REQNTID
	.align		4
.L_39:
        /*fbe0*/ 	.byte	0x04, 0x10
        /*fbe2*/ 	.short	(.L_41 - .L_40)
.L_40:
        /*fbe4*/ 	.word	0x00000040
        /*fbe8*/ 	.word	0x00000001
        /*fbec*/ 	.word	0x00000001


	//----- nvinfo : EIATTR_CBANK_PARAM_SIZE
	.align		4
.L_41:
        /*fbf0*/ 	.byte	0x03, 0x19
        /*fbf2*/ 	.short	0x0050


	//----- nvinfo : EIATTR_PARAM_CBANK
	.align		4
        /*fbf4*/ 	.byte	0x04, 0x0a
        /*fbf6*/ 	.short	(.L_43 - .L_42)
	.align		4
.L_42:
        /*fbf8*/ 	.word	index@(.nv.constant0.matmul_kernel)
        /*fbfc*/ 	.short	0x0210
        /*fbfe*/ 	.short	0x0050


	//----- nvinfo : EIATTR_SW_WAR
	.align		4
.L_43:
        /*fc00*/ 	.byte	0x04, 0x36
        /*fc02*/ 	.short	(.L_45 - .L_44)
.L_44:
        /*fc04*/ 	.word	0x00000008
.L_45:


//--------------------- .nv.callgraph             --------------------------
	.section	.nv.callgraph,"",@"SHT_CUDA_CALLGRAPH"
	.align	4
	.sectionentsize	8
	.align		4
        /*0000*/ 	.word	0x00000000
	.align		4
        /*0004*/ 	.word	0xffffffff
	.align		4
        /*0008*/ 	.word	0x00000000
	.align		4
        /*000c*/ 	.word	0xfffffffe
	.align		4
        /*0010*/ 	.word	0x00000000
	.align		4
        /*0014*/ 	.word	0xfffffffd
	.align		4
        /*0018*/ 	.word	0x00000000
	.align		4
        /*001c*/ 	.word	0xfffffffc


//--------------------- .text.matmul_kernel       --------------------------
	.section	.text.matmul_kernel,"ax",@progbits
	.align	128
        .global         matmul_kernel
        .type           matmul_kernel,@function
        .size           matmul_kernel,(.L_x_3 - matmul_kernel)
        .other          matmul_kernel,@"STO_CUDA_ENTRY STV_DEFAULT"
matmul_kernel:
.text.matmul_kernel:
[----:B------:R-:W0:Y:S08]  /*0000*/  LDC R1, c[0x0][0x28] ;  /* 0x00000a00ff017b82 */ /* 0x000e300000000800 */
[----:B------:R-:W1:Y:S01]  /*0010*/  LDC.64 R2, c[0x0][0x228] ;  /* 0x00008a00ff027b82 */ /* 0x000e620000000a00 */
[----:B0-----:R-:W-:Y:S01]  /*0020*/  VIADD R1, R1, 0xffffd9c8 ;  /* 0xffffd9c801017836 */ /* 0x001fe20000000000 */
[----:B------:R-:W-:Y:S01]  /*0030*/  UMOV UR4, 0x400 ;  /* 0x0000040000047882 */ /* 0x000fe20000000000 */
[----:B------:R-:W-:Y:S01]  /*0040*/  ULDC.64 UR8, c[0x0][0x208] ;  /* 0x0000820000087ab9 */ /* 0x000fe20000000a00 */
[----:B------:R-:W-:-:S02]  /*0050*/  CS2R R20, SRZ ;  /* 0x0000000000147805 */ /* 0x000fc4000001ff00 */
[----:B------:R-:W-:Y:S01]  /*0060*/  CS2R R22, SRZ ;  /* 0x0000000000167805 */ /* 0x000fe2000001ff00 */
[----:B------:R-:W-:Y:S01]  /*0070*/  STL [R1+0x20], RZ ;  /* 0x000020ff01007387 */ /* 0x000fe20000100800 */
[----:B------:R-:W-:Y:S01]  /*0080*/  CS2R R16, SRZ ;  /* 0x0000000000107805 */ /* 0x000fe2000001ff00 */
[----:B------:R-:W0:Y:S01]  /*0090*/  LDC R29, c[0x0][0x230] ;  /* 0x00008c00ff1d7b82 */ /* 0x000e220000000800 */
[----:B------:R-:W-:Y:S01]  /*00a0*/  CS2R R18, SRZ ;  /* 0x0000000000127805 */ /* 0x000fe2000001ff00 */
[----:B------:R-:W-:Y:S01]  /*00b0*/  STL [R1+0x24], RZ ;  /* 0x000024ff01007387 */ /* 0x000fe20000100800 */
[----:B------:R-:W-:Y:S02]  /*00c0*/  CS2R R14, SRZ ;  /* 0x00000000000e7805 */ /* 0x000fe4000001ff00 */
[----:B------:R-:W-:Y:S02]  /*00d0*/  CS2R R24, SRZ ;  /* 0x0000000000187805 */ /* 0x000fe4000001ff00 */
[----:B------:R-:W-:Y:S01]  /*00e0*/  CS2R R26, SRZ ;  /* 0x00000000001a7805 */ /* 0x000fe2000001ff00 */
[----:B------:R-:W-:Y:S01]  /*00f0*/  STL [R1+0x28], RZ ;  /* 0x000028ff01007387 */ /* 0x000fe20000100800 */
[----:B------:R-:W2:Y:S03]  /*0100*/  S2UR UR5, SR_CgaCtaId ;  /* 0x00000000000579c3 */ /* 0x000ea60000008800 */
[----:B------:R-:W-:Y:S04]  /*0110*/  STL [R1+0x2c], RZ ;  /* 0x00002cff01007387 */ /* 0x000fe80000100800 */
[----:B------:R-:W-:Y:S01]  /*0120*/  STL [R1+0x10], RZ ;  /* 0x000010ff01007387 */ /* 0x000fe20000100800 */
[----:B-1----:R-:W-:-:S03]  /*0130*/  VIADD R0, R3, 0x7f ;  /* 0x0000007f03007836 */ /* 0x002fc60000000000 */
[----:B------:R-:W-:Y:S02]  /*0140*/  STL [R1+0x14], RZ ;  /* 0x000014ff01007387 */ /* 0x000fe40000100800 */
[----:B------:R-:W-:Y:S02]  /*0150*/  SHF.R.S32.HI R5, RZ, 0x1f, R0 ;  /* 0x0000001fff057819 */ /* 0x000fe40000011400 */
[----:B------:R-:W-:Y:S01]  /*0160*/  STL [R1+0x18], RZ ;  /* 0x000018ff01007387 */ /* 0x000fe20000100800 */
[----:B0-----:R-:W-:Y:S01]  /*0170*/  VIADD R29, R29, 0x1f ;  /* 0x0000001f1d1d7836 */ /* 0x001fe20000000000 */
[----:B------:R-:W-:Y:S02]  /*0180*/  LEA.HI R5, R5, R0, RZ, 0x7 ;  /* 0x0000000005057211 */ /* 0x000fe400078f38ff */
[----:B------:R-:W-:Y:S02]  /*0190*/  STL [R1+0x1c], RZ ;  /* 0x00001cff01007387 */ /* 0x000fe40000100800 */
[----:B------:R-:W-:-:S02]  /*01a0*/  SHF.R.S32.HI R0, RZ, 0x7, R5 ;  /* 0x00000007ff007819 */ /* 0x000fc40000011405 */
[----:B------:R-:W-:Y:S01]  /*01b0*/  STL [R1+0x30], RZ ;  /* 0x000030ff01007387 */ /* 0x000fe20000100800 */
[----:B--2---:R-:W-:Y:S02]  /*01c0*/  ULEA UR4, UR5, UR4, 0x18 ;  /* 0x0000000405047291 */ /* 0x004fe4000f8ec03f */
[----:B------:R-:W-:Y:S01]  /*01d0*/  IMAD.SHL.U32 R0, R0, 0x8, RZ ;  /* 0x0000000800007824 */ /* 0x000fe200078e00ff */
[----:B------:R-:W0:Y:S04]  /*01e0*/  S2R R5, SR_CTAID.X ;  /* 0x0000000000057919 */ /* 0x000e280000002500 */
[-C--:B------:R-:W-:Y:S01]  /*01f0*/  IABS R9, R0.reuse ;  /* 0x0000000000097213 */ /* 0x080fe20000000000 */
[----:B------:R-:W-:Y:S01]  /*0200*/  STL [R1+0x34], RZ ;  /* 0x000034ff01007387 */ /* 0x000fe20000100800 */
[----:B------:R-:W-:-:S02]  /*0210*/  IABS R12, R0 ;  /* 0x00000000000c7213 */ /* 0x000fc40000000000 */
[----:B------:R-:W1:Y:S01]  /*0220*/  I2F.RP R4, R9 ;  /* 0x0000000900047306 */ /* 0x000e620000209400 */
[----:B------:R-:W-:Y:S04]  /*0230*/  STL [R1+0x38], RZ ;  /* 0x000038ff01007387 */ /* 0x000fe80000100800 */
[----:B------:R-:W-:Y:S04]  /*0240*/  STL [R1+0x3c], RZ ;  /* 0x00003cff01007387 */ /* 0x000fe80000100800 */
[----:B------:R-:W-:Y:S04]  /*0250*/  STL [R1+0x40], RZ ;  /* 0x000040ff01007387 */ /* 0x000fe80000100800 */
[----:B------:R-:W-:Y:S01]  /*0260*/  STL [R1+0x44], RZ ;  /* 0x000044ff01007387 */ /* 0x000fe20000100800 */
[----:B-1----:R-:W1:Y:S03]  /*0270*/  MUFU.RCP R4, R4 ;  /* 0x0000000400047308 */ /* 0x002e660000001000 */
[----:B------:R-:W-:Y:S04]  /*0280*/  STL [R1+0x48], RZ ;  /* 0x000048ff01007387 */ /* 0x000fe80000100800 */
[----:B------:R-:W-:Y:S01]  /*0290*/  STL [R1+0x4c], RZ ;  /* 0x00004cff01007387 */ /* 0x000fe20000100800 */
[----:B0-----:R-:W-:-:S03]  /*02a0*/  IABS R10, R5 ;  /* 0x00000005000a7213 */ /* 0x001fc60000000000 */
[----:B------:R-:W-:Y:S04]  /*02b0*/  STL [R1+0x60], RZ ;  /* 0x000060ff01007387 */ /* 0x000fe80000100800 */
[----:B------:R-:W-:Y:S01]  /*02c0*/  STL [R1+0x64], RZ ;  /* 0x000064ff01007387 */ /* 0x000fe20000100800 */
[----:B-1----:R-:W-:-:S03]  /*02d0*/  VIADD R6, R4, 0xffffffe ;  /* 0x0ffffffe04067836 */ /* 0x002fc60000000000 */
[----:B------:R-:W-:Y:S01]  /*02e0*/  STL [R1+0x68], RZ ;  /* 0x000068ff01007387 */ /* 0x000fe20000100800 */
[----:B------:R-:W-:Y:S01]  /*02f0*/  IMAD.MOV R4, RZ, RZ, -R12 ;  /* 0x000000ffff047224 */ /* 0x000fe200078e0a0c */
[----:B------:R-:W-:Y:S01]  /*0300*/  CS2R R12, SRZ ;  /* 0x00000000000c7805 */ /* 0x000fe2000001ff00 */
[----:B------:R0:W1:Y:S01]  /*0310*/  F2I.FTZ.U32.TRUNC.NTZ R7, R6 ;  /* 0x0000000600077305 */ /* 0x000062000021f000 */
[----:B------:R-:W-:Y:S04]  /*0320*/  STL [R1+0x6c], RZ ;  /* 0x00006cff01007387 */ /* 0x000fe80000100800 */
[----:B------:R-:W-:Y:S01]  /*0330*/  STL [R1+0x50], RZ ;  /* 0x000050ff01007387 */ /* 0x000fe20000100800 */
[----:B0-----:R-:W-:-:S03]  /*0340*/  IMAD.MOV.U32 R6, RZ, RZ, RZ ;  /* 0x000000ffff067224 */ /* 0x001fc600078e00ff */
[----:B------:R-:W-:Y:S04]  /*0350*/  STL [R1+0x54], RZ ;  /* 0x000054ff01007387 */ /* 0x000fe80000100800 */
[----:B------:R-:W-:Y:S01]  /*0360*/  STL [R1+0x58], RZ ;  /* 0x000058ff01007387 */ /* 0x000fe20000100800 */
[----:B-1----:R-:W-:-:S03]  /*0370*/  IMAD.MOV R8, RZ, RZ, -R7 ;  /* 0x000000ffff087224 */ /* 0x002fc600078e0a07 */
[----:B------:R-:W-:Y:S01]  /*0380*/  STL [R1+0x5c], RZ ;  /* 0x00005cff01007387 */ /* 0x000fe20000100800 */
[----:B------:R-:W-:Y:S02]  /*0390*/  IMAD R11, R8, R9, RZ ;  /* 0x00000009080b7224 */ /* 0x000fe400078e02ff */
[----:B------:R-:W-:Y:S01]  /*03a0*/  IMAD.MOV.U32 R8, RZ, RZ, R10 ;  /* 0x000000ffff087224 */ /* 0x000fe200078e000a */
[----:B------:R-:W-:Y:S01]  /*03b0*/  STL [R1+0x70], RZ ;  /* 0x000070ff01007387 */ /* 0x000fe20000100800 */
[----:B------:R-:W-:-:S03]  /*03c0*/  IMAD.HI.U32 R7, R7, R11, R6 ;  /* 0x0000000b07077227 */ /* 0x000fc600078e0006 */
[----:B------:R-:W-:Y:S03]  /*03d0*/  STL [R1+0x74], RZ ;  /* 0x000074ff01007387 */ /* 0x000fe60000100800 */
[----:B------:R-:W-:Y:S01]  /*03e0*/  IMAD.HI.U32 R7, R7, R8, RZ ;  /* 0x0000000807077227 */ /* 0x000fe200078e00ff */
[----:B------:R-:W-:Y:S03]  /*03f0*/  STL [R1+0x78], RZ ;  /* 0x000078ff01007387 */ /* 0x000fe60000100800 */
[----:B------:R-:W-:Y:S01]  /*0400*/  IMAD R4, R7, R4, R8 ;  /* 0x0000000407047224 */ /* 0x000fe200078e0208 */
[----:B------:R-:W-:Y:S04]  /*0410*/  STL [R1+0x7c], RZ ;  /* 0x00007cff01007387 */ /* 0x000fe80000100800 */
[----:B------:R-:W-:Y:S01]  /*0420*/  ISETP.GT.U32.AND P1, PT, R9, R4, PT ;  /* 0x000000040900720c */ /* 0x000fe20003f24070 */
[----:B------:R-:W-:Y:S04]  /*0430*/  STL [R1+0x80], RZ ;  /* 0x000080ff01007387 */ /* 0x000fe80000100800 */
[----:B------:R-:W-:Y:S04]  /*0440*/  STL [R1+0x84], RZ ;  /* 0x000084ff01007387 */ /* 0x000fe80000100800 */
[----:B------:R-:W-:Y:S04]  /*0450*/  STL [R1+0x88], RZ ;  /* 0x000088ff01007387 */ /* 0x000fe80000100800 */
[----:B------:R-:W-:Y:S01]  /*0460*/  @!P1 IMAD.IADD R4, R4, 0x1, -R9 ;  /* 0x0000000104049824 */ /* 0x000fe200078e0a09 */
[----:B------:R-:W-:Y:S01]  /*0470*/  STL [R1+0x8c], RZ ;  /* 0x00008cff01007387 */ /* 0x000fe20000100800 */
[----:B------:R-:W-:Y:S01]  /*0480*/  @!P1 VIADD R7, R7, 0x1 ;  /* 0x0000000107079836 */ /* 0x000fe20000000000 */
[----:B------:R-:W-:-:S02]  /*0490*/  ISETP.NE.AND P1, PT, R0, RZ, PT ;  /* 0x000000ff0000720c */ /* 0x000fc40003f25270 */
[----:B------:R-:W-:Y:S01]  /*04a0*/  ISETP.GE.U32.AND P0, PT, R4, R9, PT ;  /* 0x000000090400720c */ /* 0x000fe20003f06070 */
[----:B------:R-:W-:Y:S01]  /*04b0*/  STL [R1+0xa0], RZ ;  /* 0x0000a0ff01007387 */ /* 0x000fe20000100800 */
[----:B------:R-:W-:-:S03]  /*04c0*/  LOP3.LUT R4, R5, R0, RZ, 0x3c, !PT ;  /* 0x0000000005047212 */ /* 0x000fc600078e3cff */
[----:B------:R-:W-:Y:S01]  /*04d0*/  STL [R1+0xa4], RZ ;  /* 0x0000a4ff01007387 */ /* 0x000fe20000100800 */
[----:B------:R-:W-:Y:S01]  /*04e0*/  ISETP.GE.AND P2, PT, R4, RZ, PT ;  /* 0x000000ff0400720c */ /* 0x000fe20003f46270 */
[----:B------:R-:W-:Y:S02]  /*04f0*/  VIADD R4, R2, 0xff ;  /* 0x000000ff02047836 */ /* 0x000fe40000000000 */
[----:B------:R-:W-:Y:S04]  /*0500*/  STL [R1+0xa8], RZ ;  /* 0x0000a8ff01007387 */ /* 0x000fe80000100800 */
[----:B------:R-:W-:Y:S01]  /*0510*/  @P0 VIADD R7, R7, 0x1 ;  /* 0x0000000107070836 */ /* 0x000fe20000000000 */
[----:B------:R-:W-:Y:S03]  /*0520*/  STL [R1+0xac], RZ ;  /* 0x0000acff01007387 */ /* 0x000fe60000100800 */
[----:B------:R-:W-:Y:S01]  /*0530*/  IMAD.MOV.U32 R6, RZ, RZ, R7 ;  /* 0x000000ffff067224 */ /* 0x000fe200078e0007 */
[----:B------:R-:W-:Y:S01]  /*0540*/  SHF.R.S32.HI R7, RZ, 0x1f, R4 ;  /* 0x0000001fff077819 */ /* 0x000fe20000011404 */
[----:B------:R-:W-:Y:S02]  /*0550*/  STL [R1+0x90], RZ ;  /* 0x000090ff01007387 */ /* 0x000fe40000100800 */
[----:B------:R-:W-:Y:S01]  /*0560*/  @!P2 IMAD.MOV R6, RZ, RZ, -R6 ;  /* 0x000000ffff06a224 */ /* 0x000fe200078e0a06 */
[----:B------:R-:W-:Y:S01]  /*0570*/  @!P1 LOP3.LUT R6, RZ, R0, RZ, 0x33, !PT ;  /* 0x00000000ff069212 */ /* 0x000fe200078e33ff */
[----:B------:R-:W-:Y:S01]  /*0580*/  STL [R1+0x94], RZ ;  /* 0x000094ff01007387 */ /* 0x000fe20000100800 */
[----:B------:R-:W-:-:S03]  /*0590*/  LEA.HI R7, R7, R4, RZ, 0x8 ;  /* 0x0000000407077211 */ /* 0x000fc600078f40ff */
[----:B------:R-:W-:Y:S01]  /*05a0*/  IMAD.SHL.U32 R28, R6, 0x8, RZ ;  /* 0x00000008061c7824 */ /* 0x000fe200078e00ff */
[----:B------:R-:W-:Y:S01]  /*05b0*/  STL [R1+0x98], RZ ;  /* 0x000098ff01007387 */ /* 0x000fe20000100800 */
[----:B------:R-:W-:-:S03]  /*05c0*/  IMAD.MOV R6, RZ, RZ, -R6 ;  /* 0x000000ffff067224 */ /* 0x000fc600078e0a06 */
[----:B------:R-:W-:Y:S01]  /*05d0*/  LEA.HI.SX32 R4, R7, -R28, 0x18 ;  /* 0x8000001c07047211 */ /* 0x000fe200078fc2ff */
[----:B------:R-:W-:Y:S01]  /*05e0*/  STL [R1+0x9c], RZ ;  /* 0x00009cff01007387 */ /* 0x000fe20000100800 */
[----:B------:R-:W-:Y:S02]  /*05f0*/  IMAD R11, R0, R6, R5 ;  /* 0x00000006000b7224 */ /* 0x000fe400078e0205 */
[----:B------:R-:W-:Y:S01]  /*0600*/  VIMNMX R4, R4, 0x8, PT ;  /* 0x0000000804047848 */ /* 0x000fe20003fe0100 */
[----:B------:R-:W-:Y:S01]  /*0610*/  STL [R1+0xb0], RZ ;  /* 0x0000b0ff01007387 */ /* 0x000fe20000100800 */
[----:B------:R-:W-:Y:S02]  /*0620*/  IMAD.MOV.U32 R6, RZ, RZ, RZ ;  /* 0x000000ffff067224 */ /* 0x000fe400078e00ff */
[-C--:B------:R-:W-:Y:S01]  /*0630*/  IABS R10, R4.reuse ;  /* 0x00000004000a7213 */ /* 0x080fe20000000000 */
[----:B------:R-:W-:Y:S01]  /*0640*/  STL [R1+0xb4], RZ ;  /* 0x0000b4ff01007387 */ /* 0x000fe20000100800 */
[----:B------:R-:W-:-:S02]  /*0650*/  IABS R0, R4 ;  /* 0x0000000400007213 */ /* 0x000fc40000000000 */
[----:B------:R-:W0:Y:S01]  /*0660*/  I2F.RP R8, R10 ;  /* 0x0000000a00087306 */ /* 0x000e220000209400 */
[----:B------:R-:W-:Y:S04]  /*0670*/  STL [R1+0xb8], RZ ;  /* 0x0000b8ff01007387 */ /* 0x000fe80000100800 */
[----:B------:R-:W-:Y:S04]  /*0680*/  STL [R1+0xbc], RZ ;  /* 0x0000bcff01007387 */ /* 0x000fe80000100800 */
[----:B------:R-:W-:Y:S04]  /*0690*/  STL [R1+0xc0], RZ ;  /* 0x0000c0ff01007387 */ /* 0x000fe80000100800 */
[----:B------:R-:W-:Y:S01]  /*06a0*/  STL [R1+0xc4], RZ ;  /* 0x0000c4ff01007387 */ /* 0x000fe20000100800 */
[----:B0-----:R-:W0:Y:S03]  /*06b0*/  MUFU.RCP R8, R8 ;  /* 0x0000000800087308 */ /* 0x001e260000001000 */
[----:B------:R-:W-:Y:S04]  /*06c0*/  STL [R1+0xc8], RZ ;  /* 0x0000c8ff01007387 */ /* 0x000fe80000100800 */
[----:B------:R-:W-:Y:S04]  /*06d0*/  STL [R1+0xcc], RZ ;  /* 0x0000ccff01007387 */ /* 0x000fe80000100800 */
[----:B------:R-:W-:Y:S04]  /*06e0*/  STL [R1+0xe0], RZ ;  /* 0x0000e0ff01007387 */ /* 0x000fe80000100800 */
[----:B------:R-:W-:Y:S01]  /*06f0*/  STL [R1+0xe4], RZ ;  /* 0x0000e4ff01007387 */ /* 0x000fe20000100800 */
[----:B0-----:R-:W-:-:S03]  /*0700*/  VIADD R7, R8, 0xffffffe ;  /* 0x0ffffffe08077836 */ /* 0x001fc60000000000 */
[----:B------:R-:W-:Y:S04]  /*0710*/  STL [R1+0xe8], RZ ;  /* 0x0000e8ff01007387 */ /* 0x000fe80000100800 */
[----:B------:R-:W-:Y:S01]  /*0720*/  STL [R1+0xec], RZ ;  /* 0x0000ecff01007387 */ /* 0x000fe20000100800 */
[----:B------:R-:W0:Y:S03]  /*0730*/  F2I.FTZ.U32.TRUNC.NTZ R7, R7 ;  /* 0x0000000700077305 */ /* 0x000e26000021f000 */
[----:B------:R-:W-:Y:S04]  /*0740*/  STL [R1+0xd0], RZ ;  /* 0x0000d0ff01007387 */ /* 0x000fe80000100800 */
[----:B------:R-:W-:Y:S04]  /*0750*/  STL [R1+0xd4], RZ ;  /* 0x0000d4ff01007387 */ /* 0x000fe80000100800 */
[----:B------:R-:W-:Y:S04]  /*0760*/  STL [R1+0xd8], RZ ;  /* 0x0000d8ff01007387 */ /* 0x000fe80000100800 */
[----:B------:R-:W-:Y:S01]  /*0770*/  STL [R1+0xdc], RZ ;  /* 0x0000dcff01007387 */ /* 0x000fe20000100800 */
[----:B0-----:R-:W-:-:S03]  /*0780*/  IMAD.MOV R9, RZ, RZ, -R7 ;  /* 0x000000ffff097224 */ /* 0x001fc600078e0a07 */
[----:B------:R-:W-:Y:S01]  /*0790*/  STL [R1+0xf0], RZ ;  /* 0x0000f0ff01007387 */ /* 0x000fe20000100800 */
[----:B------:R-:W-:Y:S01]  /*07a0*/  IMAD.MOV.U32 R5, RZ, RZ, R9 ;  /* 0x000000ffff057224 */ /* 0x000fe200078e0009 */
[----:B------:R-:W-:Y:S02]  /*07b0*/  IABS R9, R11 ;  /* 0x0000000b00097213 */ /* 0x000fe40000000000 */
[----:B------:R-:W-:Y:S01]  /*07c0*/  STL [R1+0xf4], RZ ;  /* 0x0000f4ff01007387 */ /* 0x000fe20000100800 */
[----:B------:R-:W-:-:S03]  /*07d0*/  IMAD R5, R5, R10, RZ ;  /* 0x0000000a05057224 */ /* 0x000fc600078e02ff */
[----:B------:R-:W-:Y:S01]  /*07e0*/  STL [R1+0xf8], RZ ;  /* 0x0000f8ff01007387 */ /* 0x000fe20000100800 */
[----:B------:R-:W-:-:S03]  /*07f0*/  IMAD.HI.U32 R6, R7, R5, R6 ;  /* 0x0000000507067227 */ /* 0x000fc600078e0006 */
[----:B------:R-:W-:Y:S01]  /*0800*/  STL [R1+0xfc], RZ ;  /* 0x0000fcff01007387 */ /* 0x000fe20000100800 */
[----:B------:R-:W-:Y:S02]  /*0810*/  IMAD.MOV R5, RZ, RZ, -R0 ;  /* 0x000000ffff057224 */ /* 0x000fe400078e0a00 */
[----:B------:R-:W-:Y:S01]  /*0820*/  IMAD.HI.U32 R0, R6, R9, RZ ;  /* 0x0000000906007227 */ /* 0x000fe200078e00ff */
[----:B------:R-:W-:Y:S01]  /*0830*/  STL [R1+0x100], RZ ;  /* 0x000100ff01007387 */ /* 0x000fe20000100800 */
[----:B------:R-:W-:Y:S02]  /*0840*/  CS2R R6, SRZ ;  /* 0x0000000000067805 */ /* 0x000fe4000001ff00 */
[----:B------:R-:W-:Y:S01]  /*0850*/  IMAD R5, R0, R5, R9 ;  /* 0x0000000500057224 */ /* 0x000fe200078e0209 */
[----:B------:R-:W-:Y:S01]  /*0860*/  STL [R1+0x104], RZ ;  /* 0x000104ff01007387 */ /* 0x000fe20000100800 */
[----:B------:R-:W-:-:S03]  /*0870*/  CS2R R8, SRZ ;  /* 0x0000000000087805 */ /* 0x000fc6000001ff00 */
[----:B------:R-:W-:Y:S01]  /*0880*/  STL [R1+0x108], RZ ;  /* 0x000108ff01007387 */ /* 0x000fe20000100800 */
[----:B------:R-:W-:-:S03]  /*0890*/  ISETP.GT.U32.AND P1, PT, R10, R5, PT ;  /* 0x000000050a00720c */ /* 0x000fc60003f24070 */
[----:B------:R-:W-:Y:S04]  /*08a0*/  STL [R1+0x10c], RZ ;  /* 0x00010cff01007387 */ /* 0x000fe80000100800 */
[----:B------:R-:W-:Y:S04]  /*08b0*/  STL [R1+0x120], RZ ;  /* 0x000120ff01007387 */ /* 0x000fe80000100800 */
[----:B------:R-:W-:Y:S02]  /*08c0*/  STL [R1+0x124], RZ ;  /* 0x000124ff01007387 */ /* 0x000fe40000100800 */
[----:B------:R-:W-:-:S02]  /*08d0*/  @!P1 IMAD.IADD R5, R5, 0x1, -R10 ;  /* 0x0000000105059824 */ /* 0x000fc400078e0a0a */
[----:B------:R-:W-:Y:S01]  /*08e0*/  STL [R1+0x128], RZ ;  /* 0x000128ff01007387 */ /* 0x000fe20000100800 */
[----:B------:R-:W-:Y:S01]  /*08f0*/  @!P1 VIADD R0, R0, 0x1 ;  /* 0x0000000100009836 */ /* 0x000fe20000000000 */
[----:B------:R-:W-:Y:S02]  /*0900*/  ISETP.NE.AND P1, PT, R4, RZ, PT ;  /* 0x000000ff0400720c */ /* 0x000fe40003f25270 */
[----:B------:R-:W-:Y:S01]  /*0910*/  STL [R1+0x12c], RZ ;  /* 0x00012cff01007387 */ /* 0x000fe20000100800 */
[----:B------:R-:W-:Y:S02]  /*0920*/  ISETP.GE.U32.AND P0, PT, R5, R10, PT ;  /* 0x0000000a0500720c */ /* 0x000fe40003f06070 */
[-C--:B------:R-:W-:Y:S01]  /*0930*/  LOP3.LUT R5, R11, R4.reuse, RZ, 0x3c, !PT ;  /* 0x000000040b057212 */ /* 0x080fe200078e3cff */
[----:B------:R-:W-:Y:S03]  /*0940*/  STL [R1+0x110], RZ ;  /* 0x000110ff01007387 */ /* 0x000fe60000100800 */
[----:B------:R-:W-:Y:S01]  /*0950*/  ISETP.GE.AND P2, PT, R5, RZ, PT ;  /* 0x000000ff0500720c */ /* 0x000fe20003f46270 */
[----:B------:R-:W-:Y:S04]  /*0960*/  STL [R1+0x114], RZ ;  /* 0x000114ff01007387 */ /* 0x000fe80000100800 */
[----:B------:R-:W-:Y:S02]  /*0970*/  STL [R1+0x118], RZ ;  /* 0x000118ff01007387 */ /* 0x000fe40000100800 */
[----:B------:R-:W-:Y:S01]  /*0980*/  @P0 VIADD R0, R0, 0x1 ;  /* 0x0000000100000836 */ /* 0x000fe20000000000 */
[----:B------:R-:W-:Y:S01]  /*0990*/  ISETP.GE.AND P0, PT, R29, 0x20, PT ;  /* 0x000000201d00780c */ /* 0x000fe20003f06270 */
[----:B------:R-:W-:Y:S04]  /*09a0*/  STL [R1+0x11c], RZ ;  /* 0x00011cff01007387 */ /* 0x000fe80000100800 */
[----:B------:R-:W-:Y:S01]  /*09b0*/  STL [R1+0x130], RZ ;  /* 0x000130ff01007387 */ /* 0x000fe20000100800 */
[----:B------:R-:W-:Y:S01]  /*09c0*/  @!P2 IMAD.MOV R0, RZ, RZ, -R0 ;  /* 0x000000ffff00a224 */ /* 0x000fe200078e0a00 */
[----:B------:R-:W-:-:S02]  /*09d0*/  @!P1 LOP3.LUT R0, RZ, R4, RZ, 0x33, !PT ;  /* 0x00000004ff009212 */ /* 0x000fc400078e33ff */
[----:B------:R-:W-:Y:S03]  /*09e0*/  STL [R1+0x134], RZ ;  /* 0x000134ff01007387 */ /* 0x000fe60000100800 */
[----:B------:R-:W-:Y:S01]  /*09f0*/  IMAD.MOV R5, RZ, RZ, -R0 ;  /* 0x000000ffff057224 */ /* 0x000fe200078e0a00 */
[----:B------:R-:W-:Y:S01]  /*0a00*/  STL [R1+0x138], RZ ;  /* 0x000138ff01007387 */ /* 0x000fe20000100800 */
[----:B------:R-:W-:Y:S02]  /*0a10*/  IMAD.SHL.U32 R0, R0, 0x80, RZ ;  /* 0x0000008000007824 */ /* 0x000fe400078e00ff */
[----:B------:R-:W-:Y:S01]  /*0a20*/  IMAD R5, R4, R5, R11 ;  /* 0x0000000504057224 */ /* 0x000fe200078e020b */
[----:B------:R-:W-:Y:S01]  /*0a30*/  STL [R1+0x13c], RZ ;  /* 0x00013cff01007387 */ /* 0x000fe20000100800 */
[----:B------:R-:W-:Y:S02]  /*0a40*/  CS2R R10, SRZ ;  /* 0x00000000000a7805 */ /* 0x000fe4000001ff00 */
[----:B------:R-:W-:Y:S01]  /*0a50*/  IMAD.IADD R28, R28, 0x1, R5 ;  /* 0x000000011c1c7824 */ /* 0x000fe200078e0205 */
[----:B------:R-:W-:Y:S01]  /*0a60*/  STL [R1+0x140], RZ ;  /* 0x000140ff01007387 */ /* 0x000fe20000100800 */
[----:B------:R-:W-:-:S03]  /*0a70*/  CS2R R4, SRZ ;  /* 0x0000000000047805 */ /* 0x000fc6000001ff00 */
[----:B------:R-:W-:Y:S04]  /*0a80*/  STL [R1+0x144], RZ ;  /* 0x000144ff01007387 */ /* 0x000fe80000100800 */
        /* <DEDUP_REMOVED lines=80> */
[----:B------:R-:W-:Y:S01]  /*0f90*/  STL [R1+0x4e8], RZ ;  /* 0x0004e8ff01007387 */ /* 0x000fe20000100800 */
[----:B------:R-:W0:Y:S03]  /*0fa0*/  S2R R29, SR_TID.X ;  /* 0x00000000001d7919 */ /* 0x000e260000002100 */
        /* <DEDUP_REMOVED lines=8> */
[----:B0-----:R-:W-:-:S03]  /*1030*/  LOP3.LUT R29, R29, 0x3f, RZ, 0xc0, !PT ;  /* 0x0000003f1d1d7812 */ /* 0x001fc600078ec0ff */
[----:B------:R-:W-:Y:S02]  /*1040*/  STL [R1+0x51c], RZ ;  /* 0x00051cff01007387 */ /* 0x000fe40000100800 */
[----:B------:R-:W-:Y:S02]  /*1050*/  IMAD R28, R28, 0x100, R29 ;  /* 0x000001001c1c7824 */ /* 0x000fe400078e021d */
        /* <DEDUP_REMOVED lines=49> */
[----:B------:R0:W-:Y:S04]  /*1370*/  STL [R1+0xaec], R0 ;  /* 0x000aec0001007387 */ /* 0x0001e80000100800 */
[----:B------:R-:W-:Y:S04]  /*1380*/  STL [R1+0x920], RZ ;  /* 0x000920ff01007387 */ /* 0x000fe80000100800 */
[----:B------:R-:W-:Y:S01]  /*1390*/  STL [R1+0x924], RZ ;  /* 0x000924ff01007387 */ /* 0x000fe20000100800 */
[----:B0-----:R-:W-:Y:S01]  /*13a0*/  LOP3.LUT R0, R29, 0x20, RZ, 0xc0, !PT ;  /* 0x000000201d007812 */ /* 0x001fe200078ec0ff */
[----:B------:R-:W-:-:S02]  /*13b0*/  VIADD R29, R28, 0x40 ;  /* 0x000000401c1d7836 */ /* 0x000fc40000000000 */
[----:B------:R-:W-:Y:S04]  /*13c0*/  STL [R1+0x928], RZ ;  /* 0x000928ff01007387 */ /* 0x000fe80000100800 */
[----:B------:R-:W-:Y:S04]  /*13d0*/  STL [R1+0xaf0], R28 ;  /* 0x000af01c01007387 */ /* 0x000fe80000100800 */
        /* <DEDUP_REMOVED lines=13> */
[----:B------:R0:W-:Y:S02]  /*14b0*/  STL [R1+0xafc], R29 ;  /* 0x000afc1d01007387 */ /* 0x0001e40000100800 */
[----:B0-----:R-:W-:-:S05]  /*14c0*/  VIADD R29, R28, 0x80 ;  /* 0x000000801c1d7836 */ /* 0x001fca0000000000 */
[----:B------:R0:W-:Y:S02]  /*14d0*/  STL [R1+0xaf8], R29 ;  /* 0x000af81d01007387 */ /* 0x0001e40000100800 */
[----:B0-----:R-:W-:-:S05]  /*14e0*/  VIADD R29, R28, 0xc0 ;  /* 0x000000c01c1d7836 */ /* 0x001fca0000000000 */
[----:B------:R0:W-:Y:S02]  /*14f0*/  STL [R1+0xaf4], R29 ;  /* 0x000af41d01007387 */ /* 0x0001e40000100800 */
[----:B0-----:R-:W0:Y:S02]  /*1500*/  LDC R29, c[0x0][0x230] ;  /* 0x00008c00ff1d7b82 */ /* 0x001e240000000800 */
[----:B0-----:R-:W-:Y:S01]  /*1510*/  VIADD R29, R29, 0x1f ;  /* 0x0000001f1d1d7836 */ /* 0x001fe20000000000 */
[----:B------:R-:W-:Y:S06]  /*1520*/  @!P0 BRA `(.L_x_0) ;  /* 0x000002b800a48947 */ /* 0x000fec0003800000 */
[----:B------:R-:W2:Y:S01]  /*1530*/  LDL R27, [R1+0xaec] ;  /* 0x000aec00011b7983 */ /* 0x000ea20000100800 */
[----:B------:R-:W-:Y:S01]  /*1540*/  IABS R18, R3 ;  /* 0x0000000300127213 */ /* 0x000fe20000000000 */
[----:B------:R-:W-:Y:S01]  /*1550*/  ULDC UR5, c[0x0][0x23c] ;  /* 0x00008f0000057ab9 */ /* 0x000fe20000000800 */
[----:B------:R-:W-:Y:S01]  /*1560*/  IABS R28, R28 ;  /* 0x0000001c001c7213 */ /* 0x000fe20000000000 */
[----:B------:R-:W-:Y:S01]  /*1570*/  STL [R1+0x1210], R3 ;  /* 0x0012100301007387 */ /* 0x000fe20000100800 */
[----:B------:R-:W0:Y:S01]  /*1580*/  I2F.RP R8, R18 ;  /* 0x0000001200087306 */ /* 0x000e220000209400 */
[----:B------:R-:W-:Y:S01]  /*1590*/  ULDC.64 UR6, c[0x0][0x218] ;  /* 0x0000860000067ab9 */ /* 0x000fe20000000a00 */
[----:B------:R-:W-:-:S06]  /*15a0*/  ULDC.64 UR10, c[0x0][0x210] ;  /* 0x00008400000a7ab9 */ /* 0x000fcc0000000a00 */
[----:B0-----:R-:W0:Y:S02]  /*15b0*/  MUFU.RCP R8, R8 ;  /* 0x0000000800087308 */ /* 0x001e240000001000 */
[----:B0-----:R-:W-:-:S06]  /*15c0*/  VIADD R4, R8, 0xffffffe ;  /* 0x0ffffffe08047836 */ /* 0x001fcc0000000000 */
[----:B------:R0:W1:Y:S02]  /*15d0*/  F2I.FTZ.U32.TRUNC.NTZ R5, R4 ;  /* 0x0000000400057305 */ /* 0x000064000021f000 */
[----:B0-----:R-:W-:Y:S02]  /*15e0*/  IMAD.MOV.U32 R4, RZ, RZ, RZ ;  /* 0x000000ffff047224 */ /* 0x001fe400078e00ff */
[----:B-1----:R-:W-:-:S04]  /*15f0*/  IMAD.MOV R13, RZ, RZ, -R5 ;  /* 0x000000ffff0d7224 */ /* 0x002fc800078e0a05 */
[----:B------:R-:W-:-:S04]  /*1600*/  IMAD R13, R13, R18, RZ ;  /* 0x000000120d0d7224 */ /* 0x000fc800078e02ff */
[----:B------:R-:W-:Y:S01]  /*1610*/  IMAD.HI.U32 R13, R5, R13, R4 ;  /* 0x0000000d050d7227 */ /* 0x000fe200078e0004 */
[----:B--2---:R-:W-:-:S05]  /*1620*/  LEA.HI R10, R0, R27, RZ, 0x1b ;  /* 0x0000001b000a7211 */ /* 0x004fca00078fd8ff */
[C---:B------:R-:W-:Y:S02]  /*1630*/  VIADD R7, R10.reuse, 0x7e ;  /* 0x0000007e0a077836 */ /* 0x040fe40000000000 */
[C---:B------:R-:W-:Y:S02]  /*1640*/  VIADD R6, R10.reuse, 0x7c ;  /* 0x0000007c0a067836 */ /* 0x040fe40000000000 */
[C---:B------:R-:W-:Y:S01]  /*1650*/  VIADD R8, R10.reuse, 0x7a ;  /* 0x0000007a0a087836 */ /* 0x040fe20000000000 */
[----:B------:R-:W-:Y:S01]  /*1660*/  IABS R0, R7 ;  /* 0x0000000700007213 */ /* 0x000fe20000000000 */
[----:B------:R-:W-:Y:S01]  /*1670*/  VIADD R17, R10, 0x72 ;  /* 0x000000720a117836 */ /* 0x000fe20000000000 */
[----:B------:R-:W-:Y:S02]  /*1680*/  IABS R14, R6 ;  /* 0x00000006000e7213 */ /* 0x000fe40000000000 */
[----:B------:R-:W-:Y:S01]  /*1690*/  IABS R19, R8 ;  /* 0x0000000800137213 */ /* 0x000fe20000000000 */
[----:B------:R-:W-:Y:S01]  /*16a0*/  IMAD.MOV.U32 R5, RZ, RZ, R0 ;  /* 0x000000ffff057224 */ /* 0x000fe200078e0000 */
[----:B------:R-:W-:Y:S01]  /*16b0*/  ISETP.GE.AND P2, PT, R7, RZ, PT ;  /* 0x000000ff0700720c */ /* 0x000fe20003f46270 */
[----:B------:R-:W-:-:S04]  /*16c0*/  IMAD.HI.U32 R4, R13, R14, RZ ;  /* 0x0000000e0d047227 */ /* 0x000fc800078e00ff */
[----:B------:R-:W-:-:S04]  /*16d0*/  IMAD.HI.U32 R0, R13, R5, RZ ;  /* 0x000000050d007227 */ /* 0x000fc800078e00ff */
[----:B------:R-:W-:Y:S01]  /*16e0*/  IMAD.MOV R9, RZ, RZ, -R0 ;  /* 0x000000ffff097224 */ /* 0x000fe200078e0a00 */
[----:B------:R-:W-:Y:S01]  /*16f0*/  SHF.R.S32.HI R0, RZ, 0x1f, R29 ;  /* 0x0000001fff007819 */ /* 0x000fe2000001141d */
[----:B------:R-:W-:Y:S02]  /*1700*/  IMAD.MOV R11, RZ, RZ, -R4 ;  /* 0x000000ffff0b7224 */ /* 0x000fe400078e0a04 */
[----:B------:R-:W-:Y:S01]  /*1710*/  IMAD R5, R18, R9, R5 ;  /* 0x0000000912057224 */ /* 0x000fe200078e0205 */
[----:B------:R-:W-:Y:S01]  /*1720*/  LEA.HI R0, R0, R29, RZ, 0x5 ;  /* 0x0000001d00007211 */ /* 0x000fe200078f28ff */
[----:B------:R-:W-:Y:S02]  /*1730*/  IMAD R14, R18, R11, R14 ;  /* 0x0000000b120e7224 */ /* 0x000fe400078e020e */
[----:B------:R-:W-:Y:S01]  /*1740*/  VIADD R11, R10, 0x78 ;  /* 0x000000780a0b7836 */ /* 0x000fe20000000000 */
[C---:B------:R-:W-:Y:S01]  /*1750*/  ISETP.GT.U32.AND P0, PT, R18.reuse, R5, PT ;  /* 0x000000051200720c */ /* 0x040fe20003f04070 */
[----:B------:R-:W-:Y:S01]  /*1760*/  IMAD.HI.U32 R4, R13, R19, RZ ;  /* 0x000000130d047227 */ /* 0x000fe200078e00ff */
[----:B------:R0:W-:Y:S01]  /*1770*/  STL [R1+0x4e0], R0 ;  /* 0x0004e00001007387 */ /* 0x0001e20000100800 */
[----:B------:R-:W-:-:S02]  /*1780*/  ISETP.GT.U32.AND P1, PT, R18, R14, PT ;  /* 0x0000000e1200720c */ /* 0x000fc40003f24070 */
[C---:B------:R-:W-:Y:S01]  /*1790*/  VIADD R9, R10.reuse, 0x76 ;  /* 0x000000760a097836 */ /* 0x040fe20000000000 */
[----:B------:R-:W-:Y:S01]  /*17a0*/  IABS R20, R11 ;  /* 0x0000000b00147213 */ /* 0x000fe20000000000 */
[----:B------:R-:W-:Y:S02]  /*17b0*/  IMAD.MOV R12, RZ, RZ, -R4 ;  /* 0x000000ffff0c7224 */ /* 0x000fe400078e0a04 */
[----:B------:R-:W-:Y:S01]  /*17c0*/  VIADD R29, R10, 0x10 ;  /* 0x000000100a1d7836 */ /* 0x000fe20000000000 */
[----:B------:R-:W-:Y:S01]  /*17d0*/  IABS R16, R9 ;  /* 0x0000000900107213 */ /* 0x000fe20000000000 */
[----:B------:R-:W-:Y:S02]  /*17e0*/  IMAD R19, R18, R12, R19 ;  /* 0x0000000c12137224 */ /* 0x000fe400078e0213 */
[----:B0-----:R-:W-:Y:S02]  /*17f0*/  VIADD R0, R10, 0x74 ;  /* 0x000000740a007836 */ /* 0x001fe40000000000 */
[----:B------:R-:W-:Y:S01]  /*1800*/  IMAD.HI.U32 R7, R13, R20, RZ ;  /* 0x000000140d077227 */ /* 0x000fe200078e00ff */
[----:B------:R-:W-:-:S02]  /*1810*/  ISETP.GT.U32.AND P6, PT, R18, R19, PT ;  /* 0x000000131200720c */ /* 0x000fc40003fc4070 */
[----:B------:R-:W-:Y:S01]  /*1820*/  IABS R15, R0 ;  /* 0x00000000000f7213 */ /* 0x000fe20000000000 */
[--C-:B------:R-:W-:Y:S01]  /*1830*/  @!P0 IMAD.IADD R5, R5, 0x1, -R18.reuse ;  /* 0x0000000105058824 */ /* 0x100fe200078e0a12 */
[----:B------:R-:W-:Y:S01]  /*1840*/  ISETP.GE.AND P0, PT, R8, RZ, PT ;  /* 0x000000ff0800720c */ /* 0x000fe20003f06270 */
[----:B------:R-:W-:Y:S01]  /*1850*/  @!P1 IMAD.IADD R14, R14, 0x1, -R18 ;  /* 0x000000010e0e9824 */ /* 0x000fe200078e0a12 */
[----:B------:R-:W-:Y:S01]  /*1860*/  ISETP.GE.AND P1, PT, R6, RZ, PT ;  /* 0x000000ff0600720c */ /* 0x000fe20003f26270 */
[----:B------:R-:W-:Y:S01]  /*1870*/  IMAD.MOV.U32 R4, RZ, RZ, R15 ;  /* 0x000000ffff047224 */ /* 0x000fe200078e000f */
[C---:B------:R-:W-:Y:S01]  /*1880*/  ISETP.GT.U32.AND P3, PT, R18.reuse, R5, PT ;  /* 0x000000051200720c */ /* 0x040fe20003f64070 */
[----:B------:R-:W-:Y:S01]  /*1890*/  IMAD.MOV R15, RZ, RZ, -R7 ;  /* 0x000000ffff0f7224 */ /* 0x000fe200078e0a07 */
[----:B------:R-:W-:Y:S01]  /*18a0*/  IABS R6, R17 ;  /* 0x0000001100067213 */ /* 0x000fe20000000000 */
[----:B------:R-:W-:Y:S01]  /*18b0*/  IMAD.HI.U32 R7, R13, R16, RZ ;  /* 0x000000100d077227 */ /* 0x000fe200078e00ff */
[----:B------:R-:W-:-:S03]  /*18c0*/  ISETP.GT.U32.AND P4, PT, R18, R14, PT ;  /* 0x0000000e1200720c */ /* 0x000fc60003f84070 */
[----:B------:R-:W-:Y:S02]  /*18d0*/  IMAD.MOV R7, RZ, RZ, -R7 ;  /* 0x000000ffff077224 */ /* 0x000fe400078e0a07 */
[----:B------:R-:W-:Y:S02]  /*18e0*/  @!P6 IMAD.IADD R19, R19, 0x1, -R18 ;  /* 0x000000011313e824 */ /* 0x000fe400078e0a12 */
[C---:B------:R-:W-:Y:S02]  /*18f0*/  IMAD R16, R18.reuse, R7, R16 ;  /* 0x0000000712107224 */ /* 0x040fe400078e0210 */
[C---:B------:R-:W-:Y:S02]  /*1900*/  IMAD R20, R18.reuse, R15, R20 ;  /* 0x0000000f12147224 */ /* 0x040fe400078e0214 */
[----:B------:R-:W-:Y:S01]  /*1910*/  @!P3 IMAD.IADD R5, R5, 0x1, -R18 ;  /* 0x000000010505b824 */ /* 0x000fe200078e0a12 */
[C---:B------:R-:W-:Y:S01]  /*1920*/  ISETP.GT.U32.AND P6, PT, R18.reuse, R16, PT ;  /* 0x000000101200720c */ /* 0x040fe20003fc4070 */
[----:B------:R-:W-:Y:S01]  /*1930*/  IMAD.HI.U32 R12, R13, R4, RZ ;  /* 0x000000040d0c7227 */ /* 0x000fe200078e00ff */
[----:B------:R-:W-:-:S02]  /*1940*/  ISETP.GT.U32.AND P5, PT, R18, R20, PT ;  /* 0x000000141200720c */ /* 0x000fc40003fa4070 */
[----:B------:R-:W-:Y:S01]  /*1950*/  ISETP.GE.AND P3, PT, R11, RZ, PT ;  /* 0x000000ff0b00720c */ /* 0x000fe20003f66270 */
[----:B------:R-:W-:Y:S01]  /*1960*/  @!P2 IMAD.MOV R5, RZ, RZ, -R5 ;  /* 0x000000ffff05a224 */ /* 0x000fe200078e0a05 */
[----:B------:R-:W-:Y:S01]  /*1970*/  ISETP.GT.U32.AND P2, PT, R18, R19, PT ;  /* 0x000000131200720c */ /* 0x000fe20003f44070 */
[----:B------:R-:W-:Y:S02]  /*1980*/  IMAD.MOV R15, RZ, RZ, -R12 ;  /* 0x000000ffff0f7224 */ /* 0x000fe400078e0a0c */
[----:B------:R-:W-:Y:S01]  /*1990*/  IMAD.HI.U32 R7, R13, R6, RZ ;  /* 0x000000060d077227 */ /* 0x000fe200078e00ff */
[----:B------:R0:W-:Y:S03]  /*19a0*/  STL [R1+0x1214], R5 ;  /* 0x0012140501007387 */ /* 0x0001e60000100800 */
[----:B------:R-:W-:Y:S02]  /*19b0*/  @!P6 IMAD.IADD R16, R16, 0x1, -R18 ;  /* 0x000000011010e824 */ /* 0x000fe400078e0a12 */
[----:B------:R-:W-:-:S02]  /*19c0*/  IMAD R4, R18, R15, R4 ;  /* 0x0000000f12047224 */ /* 0x000fc400078e0204 */
[----:B------:R-:W-:Y:S01]  /*19d0*/  IMAD.MOV R7, RZ, RZ, -R7 ;  /* 0x000000ffff077224 */ /* 0x000fe200078e0a07 */
[----:B------:R-:W-:Y:S01]  /*19e0*/  ISETP.GT.U32.AND P6, PT, R18, R16, PT ;  /* 0x000000101200720c */ /* 0x000fe20003fc4070 */
[--C-:B------:R-:W-:Y:S02]  /*19f0*/  @!P5 IMAD.IADD R20, R20, 0x1, -R18.reuse ;  /* 0x000000011414d824 */ /* 0x100fe400078e0a12 */
[----:B------:R-:W-:Y:S01]  /*1a00*/  @!P2 IMAD.IADD R19, R19, 0x1, -R18 ;  /* 0x000000011313a824 */ /* 0x000fe200078e0a12 */
[C---:B------:R-:W-:Y:S01]  /*1a10*/  ISETP.GT.U32.AND P2, PT, R18.reuse, R4, PT ;  /* 0x000000041200720c */ /* 0x040fe20003f44070 */
[C---:B------:R-:W-:Y:S01]  /*1a20*/  IMAD R6, R18.reuse, R7, R6 ;  /* 0x0000000712067224 */ /* 0x040fe200078e0206 */
[----:B------:R-:W-:Y:S01]  /*1a30*/  ISETP.GT.U32.AND P5, PT, R18, R20, PT ;  /* 0x000000141200720c */ /* 0x000fe20003fa4070 */
[----:B------:R-:W-:Y:S02]  /*1a40*/  VIADD R8, R10, 0x70 ;  /* 0x000000700a087836 */ /* 0x000fe40000000000 */
[--C-:B------:R-:W-:Y:S01]  /*1a50*/  @!P4 IMAD.IADD R14, R14, 0x1, -R18.reuse ;  /* 0x000000010e0ec824 */ /* 0x100fe200078e0a12 */
[----:B------:R-:W-:Y:S01]  /*1a60*/  ISETP.GE.AND P4, PT, R9, RZ, PT ;  /* 0x000000ff0900720c */ /* 0x000fe20003f86270 */
[----:B------:R-:W-:Y:S01]  /*1a70*/  VIADD R9, R10, 0x6e ;  /* 0x0000006e0a097836 */ /* 0x000fe20000000000 */
[----:B------:R-:W-:Y:S01]  /*1a80*/  IABS R21, R8 ;  /* 0x0000000800157213 */ /* 0x000fe20000000000 */
[--C-:B------:R-:W-:Y:S01]  /*1a90*/  @!P6 IMAD.IADD R16, R16, 0x1, -R18.reuse ;  /* 0x000000011010e824 */ /* 0x100fe200078e0a12 */
[----:B------:R-:W-:Y:S01]  /*1aa0*/  ISETP.GT.U32.AND P6, PT, R18, R6, PT ;  /* 0x000000061200720c */ /* 0x000fe20003fc4070 */
[----:B------:R-:W-:Y:S01]  /*1ab0*/  VIADD R12, R10, 0x6c ;  /* 0x0000006c0a0c7836 */ /* 0x000fe20000000000 */
[----:B------:R-:W-:Y:S01]  /*1ac0*/  IABS R15, R9 ;  /* 0x00000009000f7213 */ /* 0x000fe20000000000 */
[----:B------:R-:W-:Y:S01]  /*1ad0*/  @!P2 IMAD.IADD R4, R4, 0x1, -R18 ;  /* 0x000000010404a824 */ /* 0x000fe200078e0a12 */
[----:B------:R-:W-:Y:S01]  /*1ae0*/  ISETP.GE.AND P2, PT, R17, RZ, PT ;  /* 0x000000ff1100720c */ /* 0x000fe20003f46270 */
[----:B------:R-:W-:Y:S01]  /*1af0*/  IMAD.MOV.U32 R23, RZ, RZ, R14 ;  /* 0x000000ffff177224 */ /* 0x000fe200078e000e */
[----:B------:R-:W-:Y:S01]  /*1b00*/  IABS R11, R12 ;  /* 0x0000000c000b7213 */ /* 0x000fe20000000000 */
[----:B------:R-:W-:-:S04]  /*1b10*/  IMAD.HI.U32 R22, R13, R21, RZ ;  /* 0x000000150d167227 */ /* 0x000fc800078e00ff */
[----:B------:R-:W-:Y:S02]  /*1b20*/  IMAD.MOV.U32 R3, RZ, RZ, R19 ;  /* 0x000000ffff037224 */ /* 0x000fe400078e0013 */
[--C-:B------:R-:W-:Y:S01]  /*1b30*/  @!P5 IMAD.IADD R20, R20, 0x1, -R18.reuse ;  /* 0x000000011414d824 */ /* 0x100fe200078e0a12 */
[----:B------:R-:W-:Y:S01]  /*1b40*/  ISETP.GE.AND P5, PT, R0, RZ, PT ;  /* 0x000000ff0000720c */ /* 0x000fe20003fa6270 */
[----:B------:R-:W-:Y:S01]  /*1b50*/  @!P6 IMAD.IADD R6, R6, 0x1, -R18 ;  /* 0x000000010606e824 */ /* 0x000fe200078e0a12 */
[----:B------:R-:W-:Y:S01]  /*1b60*/  ISETP.GT.U32.AND P6, PT, R18, R4, PT ;  /* 0x000000041200720c */ /* 0x000fe20003fc4070 */
[----:B------:R-:W-:-:S04]  /*1b70*/  IMAD.HI.U32 R0, R13, R15, RZ ;  /* 0x0000000f0d007227 */ /* 0x000fc800078e00ff */
[----:B------:R-:W-:Y:S01]  /*1b80*/  @!P1 IMAD.MOV R23, RZ, RZ, -R23 ;  /* 0x000000ffff179224 */ /* 0x000fe200078e0a17 */
[----:B------:R-:W-:Y:S01]  /*1b90*/  ISETP.GT.U32.AND P1, PT, R18, R6, PT ;  /* 0x000000061200720c */ /* 0x000fe20003f24070 */
[----:B------:R-:W-:Y:S02]  /*1ba0*/  IMAD.MOV R22, RZ, RZ, -R22 ;  /* 0x000000ffff167224 */ /* 0x000fe400078e0a16 */
[----:B------:R-:W-:Y:S01]  /*1bb0*/  @!P0 IMAD.MOV R3, RZ, RZ, -R3 ;  /* 0x000000ffff038224 */ /* 0x000fe200078e0a03 */
[----:B------:R-:W-:Y:S01]  /*1bc0*/  STL [R1+0x6c], R23 ;  /* 0x00006c1701007387 */ /* 0x000fe20000100800 */
[----:B------:R-:W-:-:S03]  /*1bd0*/  IMAD.HI.U32 R7, R13, R11, RZ ;  /* 0x0000000b0d077227 */ /* 0x000fc600078e00ff */
[----:B------:R1:W-:Y:S01]  /*1be0*/  STL [R1+0x74], R3 ;  /* 0x0000740301007387 */ /* 0x0003e20000100800 */
[----:B------:R-:W-:Y:S02]  /*1bf0*/  IMAD.MOV R0, RZ, RZ, -R0 ;  /* 0x000000ffff007224 */ /* 0x000fe400078e0a00 */
[C---:B------:R-:W-:Y:S02]  /*1c00*/  IMAD R17, R18.reuse, R22, R21 ;  /* 0x0000001612117224 */ /* 0x040fe400078e0215 */
[----:B0-----:R-:W-:Y:S02]  /*1c10*/  IMAD.MOV.U32 R5, RZ, RZ, R20 ;  /* 0x000000ffff057224 */ /* 0x001fe400078e0014 */
[----:B------:R-:W-:Y:S01]  /*1c20*/  IMAD.MOV R7, RZ, RZ, -R7 ;  /* 0x000000ffff077224 */ /* 0x000fe200078e0a07 */
[C---:B------:R-:W-:Y:S01]  /*1c30*/  ISETP.GT.U32.AND P0, PT, R18.reuse, R17, PT ;  /* 0x000000111200720c */ /* 0x040fe20003f04070 */
[----:B------:R-:W-:Y:S02]  /*1c40*/  IMAD R15, R18, R0, R15 ;  /* 0x00000000120f7224 */ /* 0x000fe400078e020f */
[----:B-1----:R-:W-:-:S02]  /*1c50*/  IMAD.MOV.U32 R3, RZ, RZ, R16 ;  /* 0x000000ffff037224 */ /* 0x002fc400078e0010 */
[----:B------:R-:W-:Y:S02]  /*1c60*/  VIADD R0, R10, 0x6a ;  /* 0x0000006a0a007836 */ /* 0x000fe40000000000 */
[----:B------:R-:W-:Y:S01]  /*1c70*/  @!P3 IMAD.MOV R5, RZ, RZ, -R5 ;  /* 0x000000ffff05b224 */ /* 0x000fe200078e0a05 */
[C---:B------:R-:W-:Y:S01]  /*1c80*/  ISETP.GT.U32.AND P3, PT, R18.reuse, R15, PT ;  /* 0x0000000f1200720c */ /* 0x040fe20003f64070 */
[----:B------:R-:W-:Y:S01]  /*1c90*/  IMAD R11, R18, R7, R11 ;  /* 0x00000007120b7224 */ /* 0x000fe200078e020b */
[----:B------:R-:W-:Y:S01]  /*1ca0*/  IABS R14, R0 ;  /* 0x00000000000e7213 */ /* 0x000fe20000000000 */
[----:B------:R-:W-:Y:S01]  /*1cb0*/  @!P4 IMAD.MOV R3, RZ, RZ, -R3 ;  /* 0x000000ffff03c224 */ /* 0x000fe200078e0a03 */
[----:B------:R-:W-:Y:S01]  /*1cc0*/  STL [R1+0x78], R5 ;  /* 0x0000780501007387 */ /* 0x000fe20000100800 */
[----:B------:R-:W-:Y:S01]  /*1cd0*/  @!P6 IMAD.IADD R4, R4, 0x1, -R18 ;  /* 0x000000010404e824 */ /* 0x000fe200078e0a12 */
[----:B------:R-:W-:Y:S01]  /*1ce0*/  ISETP.GT.U32.AND P6, PT, R18, R11, PT ;  /* 0x0000000b1200720c */ /* 0x000fe20003fc4070 */
[----:B------:R-:W-:Y:S01]  /*1cf0*/  IMAD.HI.U32 R16, R13, R14, RZ ;  /* 0x0000000e0d107227 */ /* 0x000fe200078e00ff */
[----:B------:R0:W-:Y:S01]  /*1d00*/  STL [R1+0x7c], R3 ;  /* 0x00007c0301007387 */ /* 0x0001e20000100800 */
[----:B------:R-:W-:-:S02]  /*1d10*/  ISETP.GE.AND P4, PT, R8, RZ, PT ;  /* 0x000000ff0800720c */ /* 0x000fc40003f86270 */
[----:B------:R-:W-:Y:S02]  /*1d20*/  IMAD.MOV R16, RZ, RZ, -R16 ;  /* 0x000000ffff107224 */ /* 0x000fe400078e0a10 */
[--C-:B------:R-:W-:Y:S01]  /*1d30*/  @!P1 IMAD.IADD R6, R6, 0x1, -R18.reuse ;  /* 0x0000000106069824 */ /* 0x100fe200078e0a12 */
[----:B------:R-:W-:Y:S01]  /*1d40*/  ISETP.GE.AND P1, PT, R9, RZ, PT ;  /* 0x000000ff0900720c */ /* 0x000fe20003f26270 */
[----:B------:R-:W-:Y:S01]  /*1d50*/  @!P0 IMAD.IADD R17, R17, 0x1, -R18 ;  /* 0x0000000111118824 */ /* 0x000fe200078e0a12 */
[----:B------:R-:W-:Y:S01]  /*1d60*/  ISETP.GE.AND P0, PT, R12, RZ, PT ;  /* 0x000000ff0c00720c */ /* 0x000fe20003f06270 */
[C---:B------:R-:W-:Y:S02]  /*1d70*/  IMAD R12, R18.reuse, R16, R14 ;  /* 0x00000010120c7224 */ /* 0x040fe400078e020e */
[----:B0-----:R-:W-:Y:S02]  /*1d80*/  IMAD.MOV.U32 R3, RZ, RZ, R4 ;  /* 0x000000ffff037224 */ /* 0x001fe400078e0004 */
[----:B------:R-:W-:Y:S01]  /*1d90*/  @!P3 IMAD.IADD R15, R15, 0x1, -R18 ;  /* 0x000000010f0fb824 */ /* 0x000fe200078e0a12 */
[----:B------:R-:W-:Y:S01]  /*1da0*/  ISETP.GT.U32.AND P3, PT, R18, R17, PT ;  /* 0x000000111200720c */ /* 0x000fe20003f64070 */
[----:B------:R-:W-:-:S02]  /*1db0*/  @!P5 IMAD.MOV R3, RZ, RZ, -R3 ;  /* 0x000000ffff03d224 */ /* 0x000fc400078e0a03 */
[----:B------:R-:W-:Y:S02]  /*1dc0*/  VIADD R7, R10, 0x68 ;  /* 0x000000680a077836 */ /* 0x000fe40000000000 */
[--C-:B------:R-:W-:Y:S01]  /*1dd0*/  @!P6 IMAD.IADD R11, R11, 0x1, -R18.reuse ;  /* 0x000000010b0be824 */ /* 0x100fe200078e0a12 */
[----:B------:R0:W-:Y:S01]  /*1de0*/  STL [R1+0x84], R3 ;  /* 0x0000840301007387 */ /* 0x0001e20000100800 */
[----:B------:R-:W-:Y:S01]  /*1df0*/  ISETP.GT.U32.AND P6, PT, R18, R15, PT ;  /* 0x0000000f1200720c */ /* 0x000fe20003fc4070 */
[C---:B------:R-:W-:Y:S01]  /*1e00*/  VIADD R4, R10.reuse, 0x66 ;  /* 0x000000660a047836 */ /* 0x040fe20000000000 */
[----:B------:R-:W-:Y:S01]  /*1e10*/  IABS R19, R7 ;  /* 0x0000000700137213 */ /* 0x000fe20000000000 */
[----:B------:R-:W-:Y:S01]  /*1e20*/  VIADD R20, R10, 0x5a ;  /* 0x0000005a0a147836 */ /* 0x000fe20000000000 */
[----:B------:R-:W-:Y:S02]  /*1e30*/  ISETP.GT.U32.AND P5, PT, R18, R11, PT ;  /* 0x0000000b1200720c */ /* 0x000fe40003fa4070 */
[----:B------:R-:W-:Y:S01]  /*1e40*/  @!P3 IMAD.IADD R17, R17, 0x1, -R18 ;  /* 0x000000011111b824 */ /* 0x000fe200078e0a12 */
[----:B------:R-:W-:Y:S01]  /*1e50*/  ISETP.GE.AND P3, PT, R0, RZ, PT ;  /* 0x000000ff0000720c */ /* 0x000fe20003f66270 */
[----:B------:R-:W-:-:S02]  /*1e60*/  IMAD.MOV.U32 R8, RZ, RZ, R19 ;  /* 0x000000ffff087224 */ /* 0x000fc400078e0013 */
[----:B0-----:R-:W-:Y:S01]  /*1e70*/  IMAD.MOV.U32 R3, RZ, RZ, R6 ;  /* 0x000000ffff037224 */ /* 0x001fe200078e0006 */
[----:B------:R-:W-:Y:S01]  /*1e80*/  IABS R6, R4 ;  /* 0x0000000400067213 */ /* 0x000fe20000000000 */
[----:B------:R-:W-:-:S04]  /*1e90*/  IMAD.HI.U32 R9, R13, R8, RZ ;  /* 0x000000080d097227 */ /* 0x000fc800078e00ff */
[----:B------:R-:W-:Y:S01]  /*1ea0*/  @!P2 IMAD.MOV R3, RZ, RZ, -R3 ;  /* 0x000000ffff03a224 */ /* 0x000fe200078e0a03 */
[----:B------:R-:W-:Y:S01]  /*1eb0*/  ISETP.GT.U32.AND P2, PT, R18, R12, PT ;  /* 0x0000000c1200720c */ /* 0x000fe20003f44070 */
[----:B------:R-:W-:Y:S02]  /*1ec0*/  IMAD.MOV R9, RZ, RZ, -R9 ;  /* 0x000000ffff097224 */ /* 0x000fe400078e0a09 */
[----:B------:R-:W-:Y:S01]  /*1ed0*/  @!P5 IMAD.IADD R11, R11, 0x1, -R18 ;  /* 0x000000010b0bd824 */ /* 0x000fe200078e0a12 */
[----:B------:R0:W-:Y:S01]  /*1ee0*/  STL [R1+0x88], R3 ;  /* 0x0000880301007387 */ /* 0x0001e20000100800 */
[----:B------:R-:W-:Y:S01]  /*1ef0*/  ISETP.GE.AND P5, PT, R7, RZ, PT ;  /* 0x000000ff0700720c */ /* 0x000fe20003fa6270 */
[----:B------:R-:W-:Y:S02]  /*1f00*/  VIADD R7, R10, 0x62 ;  /* 0x000000620a077836 */ /* 0x000fe40000000000 */
[----:B------:R-:W-:Y:S02]  /*1f10*/  IMAD R8, R18, R9, R8 ;  /* 0x0000000912087224 */ /* 0x000fe400078e0208 */
[----:B------:R-:W-:-:S02]  /*1f20*/  @!P6 IMAD.IADD R15, R15, 0x1, -R18 ;  /* 0x000000010f0fe824 */ /* 0x000fc400078e0a12 */
[----:B------:R-:W-:Y:S01]  /*1f30*/  VIADD R9, R10, 0x64 ;  /* 0x000000640a097836 */ /* 0x000fe20000000000 */
[----:B------:R-:W-:Y:S01]  /*1f40*/  ISETP.GT.U32.AND P6, PT, R18, R8, PT ;  /* 0x000000081200720c */ /* 0x000fe20003fc4070 */
[----:B------:R-:W-:Y:S01]  /*1f50*/  @!P2 IMAD.IADD R12, R12, 0x1, -R18 ;  /* 0x000000010c0ca824 */ /* 0x000fe200078e0a12 */
[----:B------:R-:W-:Y:S01]  /*1f60*/  ISETP.GE.AND P2, PT, R4, RZ, PT ;  /* 0x000000ff0400720c */ /* 0x000fe20003f46270 */
[----:B0-----:R-:W-:Y:S01]  /*1f70*/  IMAD.MOV.U32 R3, RZ, RZ, R17 ;  /* 0x000000ffff037224 */ /* 0x001fe200078e0011 */
[----:B------:R-:W-:Y:S01]  /*1f80*/  IABS R4, R7 ;  /* 0x0000000700047213 */ /* 0x000fe20000000000 */
[----:B------:R-:W-:Y:S01]  /*1f90*/  IMAD.MOV.U32 R5, RZ, RZ, R15 ;  /* 0x000000ffff057224 */ /* 0x000fe200078e000f */
[----:B------:R-:W-:Y:S01]  /*1fa0*/  IABS R0, R9 ;  /* 0x0000000900007213 */ /* 0x000fe20000000000 */
[----:B------:R-:W-:Y:S01]  /*1fb0*/  @!P4 IMAD.MOV R3, RZ, RZ, -R3 ;  /* 0x000000ffff03c224 */ /* 0x000fe200078e0a03 */
[----:B------:R-:W-:Y:S01]  /*1fc0*/  ISETP.GT.U32.AND P4, PT, R18, R12, PT ;  /* 0x0000000c1200720c */ /* 0x000fe20003f84070 */
[----:B------:R-:W-:-:S03]  /*1fd0*/  IMAD.HI.U32 R16, R13, R6, RZ ;  /* 0x000000060d107227 */ /* 0x000fc600078e00ff */
[----:B------:R0:W-:Y:S01]  /*1fe0*/  STL [R1+0xa0], R3 ;  /* 0x0000a00301007387 */ /* 0x0001e20000100800 */
[----:B------:R-:W-:Y:S02]  /*1ff0*/  @!P1 IMAD.MOV R5, RZ, RZ, -R5 ;  /* 0x000000ffff059224 */ /* 0x000fe400078e0a05 */
[----:B------:R-:W-:-:S03]  /*2000*/  IMAD.HI.U32 R14, R13, R0, RZ ;  /* 0x000000000d0e7227 */ /* 0x000fc600078e00ff */
[----:B------:R1:W-:Y:S01]  /*2010*/  STL [R1+0xc0], R5 ;  /* 0x0000c00501007387 */ /* 0x0003e20000100800 */
[----:B------:R-:W-:Y:S02]  /*2020*/  IMAD.MOV R16, RZ, RZ, -R16 ;  /* 0x000000ffff107224 */ /* 0x000fe400078e0a10 */
[----:B------:R-:W-:Y:S02]  /*2030*/  @!P4 IMAD.IADD R12, R12, 0x1, -R18 ;  /* 0x000000010c0cc824 */ /* 0x000fe400078e0a12 */
[----:B0-----:R-:W-:Y:S02]  /*2040*/  IMAD.MOV.U32 R3, RZ, RZ, R11 ;  /* 0x000000ffff037224 */ /* 0x001fe400078e000b */
[----:B------:R-:W-:-:S04]  /*2050*/  IMAD.HI.U32 R11, R13, R4, RZ ;  /* 0x000000040d0b7227 */ /* 0x000fc800078e00ff */
[----:B------:R-:W-:Y:S01]  /*2060*/  @!P0 IMAD.MOV R3, RZ, RZ, -R3 ;  /* 0x000000ffff038224 */ /* 0x000fe200078e0a03 */
[----:B------:R-:W-:Y:S01]  /*2070*/  ISETP.GE.AND P0, PT, R9, RZ, PT ;  /* 0x000000ff0900720c */ /* 0x000fe20003f06270 */
[----:B------:R-:W-:Y:S02]  /*2080*/  IMAD.MOV R9, RZ, RZ, -R11 ;  /* 0x000000ffff097224 */ /* 0x000fe400078e0a0b */
[----:B-1----:R-:W-:Y:S01]  /*2090*/  IMAD.MOV.U32 R5, RZ, RZ, R12 ;  /* 0x000000ffff057224 */ /* 0x002fe200078e000c */
[----:B------:R0:W-:Y:S01]  /*20a0*/  STL [R1+0xc4], R3 ;  /* 0x0000c40301007387 */ /* 0x0001e20000100800 */
[----:B------:R-:W-:Y:S02]  /*20b0*/  IMAD R4, R18, R9, R4 ;  /* 0x0000000912047224 */ /* 0x000fe400078e0204 */
[----:B------:R-:W-:Y:S02]  /*20c0*/  IMAD.MOV R14, RZ, RZ, -R14 ;  /* 0x000000ffff0e7224 */ /* 0x000fe400078e0a0e */
[----:B------:R-:W-:-:S02]  /*20d0*/  @!P6 IMAD.IADD R8, R8, 0x1, -R18 ;  /* 0x000000010808e824 */ /* 0x000fc400078e0a12 */
[C---:B------:R-:W-:Y:S02]  /*20e0*/  IMAD R6, R18.reuse, R16, R6 ;  /* 0x0000001012067224 */ /* 0x040fe400078e0206 */
[----:B------:R-:W-:Y:S01]  /*20f0*/  @!P3 IMAD.MOV R5, RZ, RZ, -R5 ;  /* 0x000000ffff05b224 */ /* 0x000fe200078e0a05 */
[C---:B------:R-:W-:Y:S01]  /*2100*/  ISETP.GT.U32.AND P3, PT, R18.reuse, R4, PT ;  /* 0x000000041200720c */ /* 0x040fe20003f64070 */
[C---:B------:R-:W-:Y:S01]  /*2110*/  IMAD R0, R18.reuse, R14, R0 ;  /* 0x0000000e12007224 */ /* 0x040fe200078e0200 */
[----:B------:R-:W-:Y:S01]  /*2120*/  ISETP.GT.U32.AND P6, PT, R18, R8, PT ;  /* 0x000000081200720c */ /* 0x000fe20003fc4070 */
[----:B------:R-:W-:Y:S01]  /*2130*/  VIADD R11, R10, 0x5e ;  /* 0x0000005e0a0b7836 */ /* 0x000fe20000000000 */
[----:B------:R-:W-:Y:S01]  /*2140*/  ISETP.GT.U32.AND P1, PT, R18, R6, PT ;  /* 0x000000061200720c */ /* 0x000fe20003f24070 */
[----:B------:R-:W-:Y:S01]  /*2150*/  VIADD R9, R10, 0x5c ;  /* 0x0000005c0a097836 */ /* 0x000fe20000000000 */
[----:B------:R-:W-:Y:S01]  /*2160*/  ISETP.GT.U32.AND P4, PT, R18, R0, PT ;  /* 0x000000001200720c */ /* 0x000fe20003f84070 */
[----:B------:R1:W-:Y:S01]  /*2170*/  STL [R1+0xb4], R5 ;  /* 0x0000b40501007387 */ /* 0x0003e20000100800 */
[----:B------:R-:W-:Y:S01]  /*2180*/  IABS R22, R11 ;  /* 0x0000000b00167213 */ /* 0x000fe20000000000 */
[C---:B------:R-:W-:Y:S01]  /*2190*/  VIADD R16, R10.reuse, 0x4e ;  /* 0x0000004e0a107836 */ /* 0x040fe20000000000 */
[----:B------:R-:W-:Y:S01]  /*21a0*/  IABS R21, R9 ;  /* 0x0000000900157213 */ /* 0x000fe20000000000 */
[----:B------:R-:W-:-:S02]  /*21b0*/  VIADD R17, R10, 0x4c ;  /* 0x0000004c0a117836 */ /* 0x000fc40000000000 */
[--C-:B------:R-:W-:Y:S02]  /*21c0*/  @!P3 IMAD.IADD R4, R4, 0x1, -R18.reuse ;  /* 0x000000010404b824 */ /* 0x100fe400078e0a12 */
[--C-:B------:R-:W-:Y:S01]  /*21d0*/  @!P6 IMAD.IADD R8, R8, 0x1, -R18.reuse ;  /* 0x000000010808e824 */ /* 0x100fe200078e0a12 */
[----:B------:R-:W-:Y:S01]  /*21e0*/  ISETP.GE.AND P6, PT, R7, RZ, PT ;  /* 0x000000ff0700720c */ /* 0x000fe20003fc6270 */
[--C-:B------:R-:W-:Y:S01]  /*21f0*/  @!P1 IMAD.IADD R6, R6, 0x1, -R18.reuse ;  /* 0x0000000106069824 */ /* 0x100fe200078e0a12 */
[----:B------:R-:W-:Y:S01]  /*2200*/  ISETP.GT.U32.AND P3, PT, R18, R4, PT ;  /* 0x000000041200720c */ /* 0x000fe20003f64070 */
[----:B------:R-:W-:Y:S02]  /*2210*/  @!P4 IMAD.IADD R0, R0, 0x1, -R18 ;  /* 0x000000010000c824 */ /* 0x000fe400078e0a12 */
[----:B0-----:R-:W-:Y:S01]  /*2220*/  IMAD.MOV.U32 R3, RZ, RZ, R8 ;  /* 0x000000ffff037224 */ /* 0x001fe200078e0008 */
[C---:B------:R-:W-:Y:S01]  /*2230*/  ISETP.GT.U32.AND P1, PT, R18.reuse, R6, PT ;  /* 0x000000061200720c */ /* 0x040fe20003f24070 */
[----:B------:R-:W-:Y:S01]  /*2240*/  IMAD.HI.U32 R8, R13, R22, RZ ;  /* 0x000000160d087227 */ /* 0x000fe200078e00ff */
[----:B------:R-:W-:-:S03]  /*2250*/  ISETP.GT.U32.AND P4, PT, R18, R0, PT ;  /* 0x000000001200720c */ /* 0x000fc60003f84070 */
[----:B------:R-:W-:Y:S02]  /*2260*/  VIADD R7, R10, 0x60 ;  /* 0x000000600a077836 */ /* 0x000fe40000000000 */
[----:B------:R-:W-:Y:S02]  /*2270*/  IMAD.MOV R8, RZ, RZ, -R8 ;  /* 0x000000ffff087224 */ /* 0x000fe400078e0a08 */
[----:B------:R-:W-:Y:S01]  /*2280*/  @!P3 IMAD.IADD R4, R4, 0x1, -R18 ;  /* 0x000000010404b824 */ /* 0x000fe200078e0a12 */
[----:B------:R-:W-:Y:S01]  /*2290*/  IABS R23, R7 ;  /* 0x0000000700177213 */ /* 0x000fe20000000000 */
[----:B------:R-:W-:Y:S02]  /*22a0*/  IMAD R22, R18, R8, R22 ;  /* 0x0000000812167224 */ /* 0x000fe400078e0216 */
[----:B------:R-:W-:Y:S01]  /*22b0*/  @!P1 IMAD.IADD R6, R6, 0x1, -R18 ;  /* 0x0000000106069824 */ /* 0x000fe200078e0a12 */
[----:B------:R-:W-:Y:S01]  /*22c0*/  ISETP.GE.AND P1, PT, R11, RZ, PT ;  /* 0x000000ff0b00720c */ /* 0x000fe20003f26270 */
[----:B------:R-:W-:Y:S01]  /*22d0*/  IMAD.HI.U32 R12, R13, R23, RZ ;  /* 0x000000170d0c7227 */ /* 0x000fe200078e00ff */
[----:B------:R-:W-:-:S03]  /*22e0*/  ISETP.GT.U32.AND P3, PT, R18, R22, PT ;  /* 0x000000161200720c */ /* 0x000fc60003f64070 */
[----:B------:R-:W-:Y:S01]  /*22f0*/  @!P5 IMAD.MOV R3, RZ, RZ, -R3 ;  /* 0x000000ffff03d224 */ /* 0x000fe200078e0a03 */
[----:B------:R-:W-:Y:S01]  /*2300*/  ISETP.GE.AND P5, PT, R7, RZ, PT ;  /* 0x000000ff0700720c */ /* 0x000fe20003fa6270 */
[----:B------:R-:W-:Y:S02]  /*2310*/  IMAD.MOV R11, RZ, RZ, -R12 ;  /* 0x000000ffff0b7224 */ /* 0x000fe400078e0a0c */
[----:B------:R-:W-:Y:S01]  /*2320*/  @!P4 IMAD.IADD R0, R0, 0x1, -R18 ;  /* 0x000000010000c824 */ /* 0x000fe200078e0a12 */
[----:B------:R0:W-:Y:S01]  /*2330*/  STL [R1+0xb8], R3 ;  /* 0x0000b80301007387 */ /* 0x0001e20000100800 */
[----:B------:R-:W-:Y:S01]  /*2340*/  IMAD R23, R18, R11, R23 ;  /* 0x0000000b12177224 */ /* 0x000fe200078e0217 */
[----:B------:R-:W-:Y:S01]  /*2350*/  ISETP.GE.AND P4, PT, R9, RZ, PT ;  /* 0x000000ff0900720c */ /* 0x000fe20003f86270 */
[----:B-1----:R-:W-:Y:S02]  /*2360*/  IMAD.MOV.U32 R5, RZ, RZ, R6 ;  /* 0x000000ffff057224 */ /* 0x002fe400078e0006 */
[----:B------:R-:W-:-:S04]  /*2370*/  IMAD.HI.U32 R7, R13, R21, RZ ;  /* 0x000000150d077227 */ /* 0x000fc800078e00ff */
[----:B------:R-:W-:Y:S01]  /*2380*/  @!P2 IMAD.MOV R5, RZ, RZ, -R5 ;  /* 0x000000ffff05a224 */ /* 0x000fe200078e0a05 */
[----:B------:R-:W-:Y:S01]  /*2390*/  ISETP.GT.U32.AND P2, PT, R18, R23, PT ;  /* 0x000000171200720c */ /* 0x000fe20003f44070 */
[----:B0-----:R-:W-:Y:S02]  /*23a0*/  IMAD.MOV.U32 R3, RZ, RZ, R0 ;  /* 0x000000ffff037224 */ /* 0x001fe400078e0000 */
[----:B------:R-:W-:Y:S01]  /*23b0*/  @!P3 IMAD.IADD R22, R22, 0x1, -R18 ;  /* 0x000000011616b824 */ /* 0x000fe200078e0a12 */
[----:B------:R-:W-:Y:S01]  /*23c0*/  STL [R1+0xa8], R5 ;  /* 0x0000a80501007387 */ /* 0x000fe20000100800 */
[----:B------:R-:W-:Y:S01]  /*23d0*/  @!P0 IMAD.MOV R3, RZ, RZ, -R3 ;  /* 0x000000ffff038224 */ /* 0x000fe200078e0a03 */
[----:B------:R-:W-:Y:S01]  /*23e0*/  ISETP.GE.AND P0, PT, R20, RZ, PT ;  /* 0x000000ff1400720c */ /* 0x000fe20003f06270 */
[----:B------:R-:W-:Y:S01]  /*23f0*/  IMAD.MOV R7, RZ, RZ, -R7 ;  /* 0x000000ffff077224 */ /* 0x000fe200078e0a07 */
[----:B------:R-:W-:Y:S01]  /*2400*/  IABS R20, R20 ;  /* 0x0000001400147213 */ /* 0x000fe20000000000 */
[----:B------:R-:W-:Y:S01]  /*2410*/  VIADD R9, R10, 0x58 ;  /* 0x000000580a097836 */ /* 0x000fe20000000000 */
[----:B------:R0:W-:Y:S01]  /*2420*/  STL [R1+0xb0], R3 ;  /* 0x0000b00301007387 */ /* 0x0001e20000100800 */
[C---:B------:R-:W-:Y:S01]  /*2430*/  ISETP.GT.U32.AND P3, PT, R18.reuse, R22, PT ;  /* 0x000000161200720c */ /* 0x040fe20003f64070 */
[----:B------:R-:W-:-:S02]  /*2440*/  IMAD R21, R18, R7, R21 ;  /* 0x0000000712157224 */ /* 0x000fc400078e0215 */
[----:B------:R-:W-:Y:S01]  /*2450*/  IMAD.HI.U32 R11, R13, R20, RZ ;  /* 0x000000140d0b7227 */ /* 0x000fe200078e00ff */
[----:B------:R-:W-:-:S03]  /*2460*/  IABS R19, R9 ;  /* 0x0000000900137213 */ /* 0x000fc60000000000 */
[----:B------:R-:W-:Y:S02]  /*2470*/  IMAD.MOV R11, RZ, RZ, -R11 ;  /* 0x000000ffff0b7224 */ /* 0x000fe400078e0a0b */
[----:B0-----:R-:W-:Y:S02]  /*2480*/  IMAD.MOV.U32 R3, RZ, RZ, R4 ;  /* 0x000000ffff037224 */ /* 0x001fe400078e0004 */
[----:B------:R-:W-:Y:S02]  /*2490*/  VIADD R6, R10, 0x54 ;  /* 0x000000540a067836 */ /* 0x000fe40000000000 */
[----:B------:R-:W-:Y:S01]  /*24a0*/  @!P6 IMAD.MOV R3, RZ, RZ, -R3 ;  /* 0x000000ffff03e224 */ /* 0x000fe200078e0a03 */
[C---:B------:R-:W-:Y:S01]  /*24b0*/  ISETP.GT.U32.AND P6, PT, R18.reuse, R21, PT ;  /* 0x000000151200720c */ /* 0x040fe20003fc4070 */
[----:B------:R-:W-:Y:S01]  /*24c0*/  @!P2 IMAD.IADD R23, R23, 0x1, -R18 ;  /* 0x000000011717a824 */ /* 0x000fe200078e0a12 */
[----:B------:R-:W-:Y:S01]  /*24d0*/  IABS R12, R6 ;  /* 0x00000006000c7213 */ /* 0x000fe20000000000 */
[----:B------:R-:W-:Y:S01]  /*24e0*/  IMAD.HI.U32 R8, R13, R19, RZ ;  /* 0x000000130d087227 */ /* 0x000fe200078e00ff */
[----:B------:R0:W-:Y:S02]  /*24f0*/  STL [R1+0xa4], R3 ;  /* 0x0000a40301007387 */ /* 0x0001e40000100800 */
[C---:B------:R-:W-:Y:S01]  /*2500*/  ISETP.GT.U32.AND P2, PT, R18.reuse, R23, PT ;  /* 0x000000171200720c */ /* 0x040fe20003f44070 */
[----:B------:R-:W-:Y:S01]  /*2510*/  IMAD R20, R18, R11, R20 ;  /* 0x0000000b12147224 */ /* 0x000fe200078e0214 */
[----:B------:R-:W-:Y:S01]  /*2520*/  IABS R11, R16 ;  /* 0x00000010000b7213 */ /* 0x000fe20000000000 */
[----:B------:R-:W-:-:S02]  /*2530*/  IMAD.MOV R8, RZ, RZ, -R8 ;  /* 0x000000ffff087224 */ /* 0x000fc400078e0a08 */
[----:B------:R-:W-:Y:S01]  /*2540*/  @!P3 IMAD.IADD R22, R22, 0x1, -R18 ;  /* 0x000000011616b824 */ /* 0x000fe200078e0a12 */
[----:B------:R-:W-:Y:S01]  /*2550*/  ISETP.GT.U32.AND P3, PT, R18, R20, PT ;  /* 0x000000141200720c */ /* 0x000fe20003f64070 */
[----:B------:R-:W-:Y:S02]  /*2560*/  VIADD R7, R10, 0x56 ;  /* 0x000000560a077836 */ /* 0x000fe40000000000 */
[----:B------:R-:W-:Y:S02]  /*2570*/  IMAD R19, R18, R8, R19 ;  /* 0x0000000812137224 */ /* 0x000fe400078e0213 */
[----:B------:R-:W-:Y:S01]  /*2580*/  IMAD.HI.U32 R0, R13, R12, RZ ;  /* 0x0000000c0d007227 */ /* 0x000fe200078e00ff */
[----:B------:R-:W-:-:S03]  /*2590*/  IABS R14, R7 ;  /* 0x00000007000e7213 */ /* 0x000fc60000000000 */
[----:B------:R-:W-:Y:S01]  /*25a0*/  @!P6 IMAD.IADD R21, R21, 0x1, -R18 ;  /* 0x000000011515e824 */ /* 0x000fe200078e0a12 */
[----:B------:R-:W-:Y:S01]  /*25b0*/  ISETP.GT.U32.AND P6, PT, R18, R19, PT ;  /* 0x000000131200720c */ /* 0x000fe20003fc4070 */
[----:B------:R-:W-:Y:S02]  /*25c0*/  IMAD.MOV R0, RZ, RZ, -R0 ;  /* 0x000000ffff007224 */ /* 0x000fe400078e0a00 */
[----:B------:R-:W-:-:S04]  /*25d0*/  IMAD.HI.U32 R15, R13, R14, RZ ;  /* 0x0000000e0d0f7227 */ /* 0x000fc800078e00ff */
[----:B------:R-:W-:Y:S02]  /*25e0*/  IMAD R12, R18, R0, R12 ;  /* 0x00000000120c7224 */ /* 0x000fe400078e020c */
[--C-:B------:R-:W-:Y:S01]  /*25f0*/  @!P2 IMAD.IADD R23, R23, 0x1, -R18.reuse ;  /* 0x000000011717a824 */ /* 0x100fe200078e0a12 */
[----:B------:R-:W-:Y:S01]  /*2600*/  ISETP.GE.AND P2, PT, R9, RZ, PT ;  /* 0x000000ff0900720c */ /* 0x000fe20003f46270 */
[----:B------:R-:W-:Y:S02]  /*2610*/  VIADD R0, R10, 0x52 ;  /* 0x000000520a007836 */ /* 0x000fe40000000000 */
[----:B------:R-:W-:Y:S01]  /*2620*/  @!P3 IMAD.IADD R20, R20, 0x1, -R18 ;  /* 0x000000011414b824 */ /* 0x000fe200078e0a12 */
[----:B------:R-:W-:Y:S01]  /*2630*/  ISETP.GT.U32.AND P3, PT, R18, R21, PT ;  /* 0x000000151200720c */ /* 0x000fe20003f64070 */
[----:B------:R-:W-:Y:S01]  /*2640*/  IMAD.MOV R4, RZ, RZ, -R15 ;  /* 0x000000ffff047224 */ /* 0x000fe200078e0a0f */
[----:B------:R-:W-:Y:S01]  /*2650*/  IABS R9, R0 ;  /* 0x0000000000097213 */ /* 0x000fe20000000000 */
[----:B------:R-:W-:-:S02]  /*2660*/  VIADD R15, R10, 0x50 ;  /* 0x000000500a0f7836 */ /* 0x000fc40000000000 */
[----:B0-----:R-:W-:Y:S02]  /*2670*/  IMAD.MOV.U32 R3, RZ, RZ, R23 ;  /* 0x000000ffff037224 */ /* 0x001fe400078e0017 */
[----:B------:R-:W-:Y:S01]  /*2680*/  @!P6 IMAD.IADD R19, R19, 0x1, -R18 ;  /* 0x000000011313e824 */ /* 0x000fe200078e0a12 */
[----:B------:R-:W-:Y:S01]  /*2690*/  IABS R8, R15 ;  /* 0x0000000f00087213 */ /* 0x000fe20000000000 */
[----:B------:R-:W-:Y:S01]  /*26a0*/  @!P5 IMAD.MOV R3, RZ, RZ, -R3 ;  /* 0x000000ffff03d224 */ /* 0x000fe200078e0a03 */
[C---:B------:R-:W-:Y:S01]  /*26b0*/  ISETP.GT.U32.AND P5, PT, R18.reuse, R20, PT ;  /* 0x000000141200720c */ /* 0x040fe20003fa4070 */
[C---:B------:R-:W-:Y:S01]  /*26c0*/  IMAD.HI.U32 R23, R13.reuse, R9, RZ ;  /* 0x000000090d177227 */ /* 0x040fe200078e00ff */
[C---:B------:R-:W-:Y:S02]  /*26d0*/  ISETP.GT.U32.AND P6, PT, R18.reuse, R19, PT ;  /* 0x000000131200720c */ /* 0x040fe40003fc4070 */
[----:B------:R0:W-:Y:S01]  /*26e0*/  STL [R1+0x94], R3 ;  /* 0x0000940301007387 */ /* 0x0001e20000100800 */
[----:B------:R-:W-:Y:S01]  /*26f0*/  IMAD R14, R18, R4, R14 ;  /* 0x00000004120e7224 */ /* 0x000fe200078e020e */
[----:B------:R-:W-:Y:S01]  /*2700*/  IABS R4, R17 ;  /* 0x0000001100047213 */ /* 0x000fe20000000000 */
[----:B------:R-:W-:-:S04]  /*2710*/  IMAD.HI.U32 R24, R13, R8, RZ ;  /* 0x000000080d187227 */ /* 0x000fc800078e00ff */
[----:B------:R-:W-:Y:S02]  /*2720*/  IMAD.MOV R23, RZ, RZ, -R23 ;  /* 0x000000ffff177224 */ /* 0x000fe400078e0a17 */
[----:B------:R-:W-:Y:S01]  /*2730*/  @!P3 IMAD.IADD R21, R21, 0x1, -R18 ;  /* 0x000000011515b824 */ /* 0x000fe200078e0a12 */
[C---:B------:R-:W-:Y:S01]  /*2740*/  ISETP.GT.U32.AND P3, PT, R18.reuse, R12, PT ;  /* 0x0000000c1200720c */ /* 0x040fe20003f64070 */
[----:B0-----:R-:W-:Y:S02]  /*2750*/  IMAD.MOV.U32 R3, RZ, RZ, R22 ;  /* 0x000000ffff037224 */ /* 0x001fe400078e0016 */
[----:B------:R-:W-:Y:S02]  /*2760*/  IMAD.MOV R24, RZ, RZ, -R24 ;  /* 0x000000ffff187224 */ /* 0x000fe400078e0a18 */
[----:B------:R-:W-:Y:S01]  /*2770*/  @!P1 IMAD.MOV R3, RZ, RZ, -R3 ;  /* 0x000000ffff039224 */ /* 0x000fe200078e0a03 */
[C---:B------:R-:W-:Y:S01]  /*2780*/  ISETP.GT.U32.AND P1, PT, R18.reuse, R14, PT ;  /* 0x0000000e1200720c */ /* 0x040fe20003f24070 */
[----:B------:R-:W-:-:S02]  /*2790*/  IMAD R9, R18, R23, R9 ;  /* 0x0000001712097224 */ /* 0x000fc400078e0209 */
[----:B------:R-:W-:Y:S01]  /*27a0*/  IMAD R8, R18, R24, R8 ;  /* 0x0000001812087224 */ /* 0x000fe200078e0208 */
[----:B------:R0:W-:Y:S01]  /*27b0*/  STL [R1+0x98], R3 ;  /* 0x0000980301007387 */ /* 0x0001e20000100800 */
[--C-:B------:R-:W-:Y:S01]  /*27c0*/  @!P5 IMAD.IADD R20, R20, 0x1, -R18.reuse ;  /* 0x000000011414d824 */ /* 0x100fe200078e0a12 */
[C---:B------:R-:W-:Y:S01]  /*27d0*/  ISETP.GT.U32.AND P5, PT, R18.reuse, R9, PT ;  /* 0x000000091200720c */ /* 0x040fe20003fa4070 */
[--C-:B------:R-:W-:Y:S01]  /*27e0*/  @!P6 IMAD.IADD R19, R19, 0x1, -R18.reuse ;  /* 0x000000011313e824 */ /* 0x100fe200078e0a12 */
[----:B------:R-:W-:Y:S01]  /*27f0*/  ISETP.GT.U32.AND P6, PT, R18, R8, PT ;  /* 0x000000081200720c */ /* 0x000fe20003fc4070 */
[--C-:B------:R-:W-:Y:S01]  /*2800*/  @!P3 IMAD.IADD R12, R12, 0x1, -R18.reuse ;  /* 0x000000010c0cb824 */ /* 0x100fe200078e0a12 */
[----:B------:R-:W-:Y:S01]  /*2810*/  ISETP.GE.AND P3, PT, R6, RZ, PT ;  /* 0x000000ff0600720c */ /* 0x000fe20003f66270 */
[----:B------:R-:W-:Y:S02]  /*2820*/  IMAD.MOV.U32 R5, RZ, RZ, R21 ;  /* 0x000000ffff057224 */ /* 0x000fe400078e0015 */
[----:B------:R-:W-:Y:S01]  /*2830*/  @!P1 IMAD.IADD R14, R14, 0x1, -R18 ;  /* 0x000000010e0e9824 */ /* 0x000fe200078e0a12 */
[----:B------:R-:W-:Y:S01]  /*2840*/  ISETP.GE.AND P1, PT, R7, RZ, PT ;  /* 0x000000ff0700720c */ /* 0x000fe20003f26270 */
[----:B0-----:R-:W-:-:S02]  /*2850*/  IMAD.MOV.U32 R3, RZ, RZ, R20 ;  /* 0x000000ffff037224 */ /* 0x001fc400078e0014 */
[----:B------:R-:W-:Y:S01]  /*2860*/  @!P4 IMAD.MOV R5, RZ, RZ, -R5 ;  /* 0x000000ffff05c224 */ /* 0x000fe200078e0a05 */
[----:B------:R-:W-:Y:S01]  /*2870*/  ISETP.GT.U32.AND P4, PT, R18, R12, PT ;  /* 0x0000000c1200720c */ /* 0x000fe20003f84070 */
[----:B------:R-:W-:-:S03]  /*2880*/  IMAD.HI.U32 R22, R13, R11, RZ ;  /* 0x0000000b0d167227 */ /* 0x000fc600078e00ff */
[----:B------:R-:W-:Y:S01]  /*2890*/  STL [R1+0x58], R5 ;  /* 0x0000580501007387 */ /* 0x000fe20000100800 */
[----:B------:R-:W-:-:S04]  /*28a0*/  IMAD.HI.U32 R23, R13, R4, RZ ;  /* 0x000000040d177227 */ /* 0x000fc800078e00ff */
[----:B------:R-:W-:Y:S01]  /*28b0*/  @!P5 IMAD.IADD R9, R9, 0x1, -R18 ;  /* 0x000000010909d824 */ /* 0x000fe200078e0a12 */
[----:B------:R-:W-:Y:S01]  /*28c0*/  ISETP.GT.U32.AND P5, PT, R18, R14, PT ;  /* 0x0000000e1200720c */ /* 0x000fe20003fa4070 */
[----:B------:R-:W-:Y:S02]  /*28d0*/  @!P0 IMAD.MOV R3, RZ, RZ, -R3 ;  /* 0x000000ffff038224 */ /* 0x000fe400078e0a03 */
[----:B------:R-:W-:Y:S02]  /*28e0*/  IMAD.MOV R22, RZ, RZ, -R22 ;  /* 0x000000ffff167224 */ /* 0x000fe400078e0a16 */
[----:B------:R-:W-:Y:S01]  /*28f0*/  IMAD.MOV R23, RZ, RZ, -R23 ;  /* 0x000000ffff177224 */ /* 0x000fe200078e0a17 */
[----:B------:R0:W-:Y:S01]  /*2900*/  STL [R1+0x50], R3 ;  /* 0x0000500301007387 */ /* 0x0001e20000100800 */
[----:B------:R-:W-:Y:S01]  /*2910*/  @!P6 IMAD.IADD R8, R8, 0x1, -R18 ;  /* 0x000000010808e824 */ /* 0x000fe200078e0a12 */
[C---:B------:R-:W-:Y:S01]  /*2920*/  ISETP.GT.U32.AND P6, PT, R18.reuse, R9, PT ;  /* 0x000000091200720c */ /* 0x040fe20003fc4070 */
[----:B------:R-:W-:-:S02]  /*2930*/  IMAD R6, R18, R22, R11 ;  /* 0x0000001612067224 */ /* 0x000fc400078e020b */
[C---:B------:R-:W-:Y:S01]  /*2940*/  IMAD R4, R18.reuse, R23, R4 ;  /* 0x0000001712047224 */ /* 0x040fe200078e0204 */
[----:B------:R-:W-:Y:S01]  /*2950*/  ISETP.GT.U32.AND P0, PT, R18, R8, PT ;  /* 0x000000081200720c */ /* 0x000fe20003f04070 */
[C---:B------:R-:W-:Y:S02]  /*2960*/  VIADD R11, R10.reuse, 0x4a ;  /* 0x0000004a0a0b7836 */ /* 0x040fe40000000000 */
[----:B------:R-:W-:Y:S02]  /*2970*/  VIADD R7, R10, 0x48 ;  /* 0x000000480a077836 */ /* 0x000fe40000000000 */
[----:B0-----:R-:W-:Y:S01]  /*2980*/  IMAD.MOV.U32 R3, RZ, RZ, R19 ;  /* 0x000000ffff037224 */ /* 0x001fe200078e0013 */
[----:B------:R-:W-:Y:S01]  /*2990*/  IABS R19, R11 ;  /* 0x0000000b00137213 */ /* 0x000fe20000000000 */
[--C-:B------:R-:W-:Y:S01]  /*29a0*/  @!P4 IMAD.IADD R12, R12, 0x1, -R18.reuse ;  /* 0x000000010c0cc824 */ /* 0x100fe200078e0a12 */
[C---:B------:R-:W-:Y:S01]  /*29b0*/  ISETP.GT.U32.AND P4, PT, R18.reuse, R4, PT ;  /* 0x000000041200720c */ /* 0x040fe20003f84070 */
[----:B------:R-:W-:Y:S01]  /*29c0*/  @!P2 IMAD.MOV R3, RZ, RZ, -R3 ;  /* 0x000000ffff03a224 */ /* 0x000fe200078e0a03 */
[----:B------:R-:W-:Y:S01]  /*29d0*/  ISETP.GT.U32.AND P2, PT, R18, R6, PT ;  /* 0x000000061200720c */ /* 0x000fe20003f44070 */
[--C-:B------:R-:W-:Y:S01]  /*29e0*/  @!P5 IMAD.IADD R14, R14, 0x1, -R18.reuse ;  /* 0x000000010e0ed824 */ /* 0x100fe200078e0a12 */
[----:B------:R-:W-:Y:S01]  /*29f0*/  IABS R20, R7 ;  /* 0x0000000700147213 */ /* 0x000fe20000000000 */
[----:B------:R-:W-:Y:S01]  /*2a00*/  @!P6 IMAD.IADD R9, R9, 0x1, -R18 ;  /* 0x000000010909e824 */ /* 0x000fe200078e0a12 */
[----:B------:R-:W-:Y:S01]  /*2a10*/  ISETP.GE.AND P5, PT, R0, RZ, PT ;  /* 0x000000ff0000720c */ /* 0x000fe20003fa6270 */
[----:B------:R-:W-:Y:S01]  /*2a20*/  IMAD.MOV.U32 R5, RZ, RZ, R14 ;  /* 0x000000ffff057224 */ /* 0x000fe200078e000e */
[----:B------:R-:W-:Y:S01]  /*2a30*/  ISETP.GE.AND P6, PT, R15, RZ, PT ;  /* 0x000000ff0f00720c */ /* 0x000fe20003fc6270 */
[----:B------:R-:W-:Y:S01]  /*2a40*/  IMAD.MOV.U32 R0, RZ, RZ, R20 ;  /* 0x000000ffff007224 */ /* 0x000fe200078e0014 */
[----:B------:R0:W-:Y:S01]  /*2a50*/  STL [R1+0x4c], R3 ;  /* 0x00004c0301007387 */ /* 0x0001e20000100800 */
[----:B------:R-:W-:-:S04]  /*2a60*/  IMAD.HI.U32 R15, R13, R19, RZ ;  /* 0x000000130d0f7227 */ /* 0x000fc800078e00ff */
[----:B------:R-:W-:Y:S01]  /*2a70*/  @!P0 IMAD.IADD R8, R8, 0x1, -R18 ;  /* 0x0000000108088824 */ /* 0x000fe200078e0a12 */
[----:B------:R-:W-:Y:S01]  /*2a80*/  ISETP.GE.AND P0, PT, R16, RZ, PT ;  /* 0x000000ff1000720c */ /* 0x000fe20003f06270 */
[----:B------:R-:W-:Y:S02]  /*2a90*/  @!P1 IMAD.MOV R5, RZ, RZ, -R5 ;  /* 0x000000ffff059224 */ /* 0x000fe400078e0a05 */
[----:B------:R-:W-:-:S03]  /*2aa0*/  IMAD.HI.U32 R16, R13, R0, RZ ;  /* 0x000000000d107227 */ /* 0x000fc600078e00ff */
[----:B------:R1:W-:Y:S01]  /*2ab0*/  STL [R1+0x80], R5 ;  /* 0x0000800501007387 */ /* 0x0003e20000100800 */
[----:B0-----:R-:W-:Y:S02]  /*2ac0*/  IMAD.MOV.U32 R3, RZ, RZ, R12 ;  /* 0x000000ffff037224 */ /* 0x001fe400078e000c */
[----:B------:R-:W-:Y:S02]  /*2ad0*/  IMAD.MOV R15, RZ, RZ, -R15 ;  /* 0x000000ffff0f7224 */ /* 0x000fe400078e0a0f */
[--C-:B------:R-:W-:Y:S01]  /*2ae0*/  @!P2 IMAD.IADD R6, R6, 0x1, -R18.reuse ;  /* 0x000000010606a824 */ /* 0x100fe200078e0a12 */
[----:B------:R-:W-:Y:S01]  /*2af0*/  ISETP.GE.AND P2, PT, R17, RZ, PT ;  /* 0x000000ff1100720c */ /* 0x000fe20003f46270 */
[----:B------:R-:W-:Y:S01]  /*2b00*/  @!P4 IMAD.IADD R4, R4, 0x1, -R18 ;  /* 0x000000010404c824 */ /* 0x000fe200078e0a12 */
[----:B------:R-:W-:Y:S01]  /*2b10*/  ISETP.GE.AND P4, PT, R11, RZ, PT ;  /* 0x000000ff0b00720c */ /* 0x000fe20003f86270 */
[----:B------:R-:W-:Y:S01]  /*2b20*/  @!P3 IMAD.MOV R3, RZ, RZ, -R3 ;  /* 0x000000ffff03b224 */ /* 0x000fe200078e0a03 */
[C---:B------:R-:W-:Y:S01]  /*2b30*/  ISETP.GT.U32.AND P1, PT, R18.reuse, R6, PT ;  /* 0x000000061200720c */ /* 0x040fe20003f24070 */
[----:B------:R-:W-:Y:S01]  /*2b40*/  IMAD.MOV R14, RZ, RZ, -R16 ;  /* 0x000000ffff0e7224 */ /* 0x000fe200078e0a10 */
[C---:B------:R-:W-:Y:S01]  /*2b50*/  ISETP.GT.U32.AND P3, PT, R18.reuse, R4, PT ;  /* 0x000000041200720c */ /* 0x040fe20003f64070 */
[----:B------:R-:W-:Y:S01]  /*2b60*/  IMAD R11, R18, R15, R19 ;  /* 0x0000000f120b7224 */ /* 0x000fe200078e0213 */
[----:B------:R0:W-:Y:S01]  /*2b70*/  STL [R1+0x8c], R3 ;  /* 0x00008c0301007387 */ /* 0x0001e20000100800 */
[----:B-1----:R-:W-:-:S02]  /*2b80*/  IMAD.MOV.U32 R5, RZ, RZ, R9 ;  /* 0x000000ffff057224 */ /* 0x002fc400078e0009 */
[C---:B------:R-:W-:Y:S02]  /*2b90*/  IMAD R0, R18.reuse, R14, R0 ;  /* 0x0000000e12007224 */ /* 0x040fe400078e0200 */
[----:B------:R-:W-:Y:S01]  /*2ba0*/  @!P5 IMAD.MOV R5, RZ, RZ, -R5 ;  /* 0x000000ffff05d224 */ /* 0x000fe200078e0a05 */
[----:B------:R-:W-:Y:S01]  /*2bb0*/  ISETP.GT.U32.AND P5, PT, R18, R11, PT ;  /* 0x0000000b1200720c */ /* 0x000fe20003fa4070 */
[----:B------:R-:W-:Y:S02]  /*2bc0*/  VIADD R9, R10, 0x44 ;  /* 0x000000440a097836 */ /* 0x000fe40000000000 */
[----:B------:R-:W-:Y:S01]  /*2bd0*/  @!P1 IMAD.IADD R6, R6, 0x1, -R18 ;  /* 0x0000000106069824 */ /* 0x000fe200078e0a12 */
[----:B------:R-:W-:Y:S01]  /*2be0*/  STL [R1+0x90], R5 ;  /* 0x0000900501007387 */ /* 0x000fe20000100800 */
[----:B0-----:R-:W-:Y:S01]  /*2bf0*/  IMAD.MOV.U32 R3, RZ, RZ, R8 ;  /* 0x000000ffff037224 */ /* 0x001fe200078e0008 */
[----:B------:R-:W-:Y:S01]  /*2c00*/  ISETP.GE.AND P1, PT, R7, RZ, PT ;  /* 0x000000ff0700720c */ /* 0x000fe20003f26270 */
[----:B------:R-:W-:Y:S01]  /*2c10*/  VIADD R8, R10, 0x46 ;  /* 0x000000460a087836 */ /* 0x000fe20000000000 */
[----:B------:R-:W-:Y:S01]  /*2c20*/  IABS R12, R9 ;  /* 0x00000009000c7213 */ /* 0x000fe20000000000 */
[----:B------:R-:W-:Y:S01]  /*2c30*/  @!P6 IMAD.MOV R3, RZ, RZ, -R3 ;  /* 0x000000ffff03e224 */ /* 0x000fe200078e0a03 */
[----:B------:R-:W-:Y:S01]  /*2c40*/  ISETP.GT.U32.AND P6, PT, R18, R0, PT ;  /* 0x000000001200720c */ /* 0x000fe20003fc4070 */
[--C-:B------:R-:W-:Y:S01]  /*2c50*/  @!P3 IMAD.IADD R4, R4, 0x1, -R18.reuse ;  /* 0x000000010404b824 */ /* 0x100fe200078e0a12 */
[----:B------:R-:W-:Y:S01]  /*2c60*/  IABS R7, R8 ;  /* 0x0000000800077213 */ /* 0x000fe20000000000 */
[----:B------:R-:W-:Y:S01]  /*2c70*/  @!P5 IMAD.IADD R11, R11, 0x1, -R18 ;  /* 0x000000010b0bd824 */ /* 0x000fe200078e0a12 */
[----:B------:R0:W-:Y:S01]  /*2c80*/  STL [R1+0x9c], R3 ;  /* 0x00009c0301007387 */ /* 0x0001e20000100800 */
[----:B------:R-:W-:Y:S01]  /*2c90*/  ISETP.GE.AND P5, PT, R9, RZ, PT ;  /* 0x000000ff0900720c */ /* 0x000fe20003fa6270 */
[----:B------:R-:W-:Y:S01]  /*2ca0*/  VIADD R15, R10, 0x42 ;  /* 0x000000420a0f7836 */ /* 0x000fe20000000000 */
[----:B------:R-:W-:Y:S01]  /*2cb0*/  ISETP.GE.AND P3, PT, R8, RZ, PT ;  /* 0x000000ff0800720c */ /* 0x000fe20003f66270 */
[----:B------:R-:W-:-:S04]  /*2cc0*/  IMAD.HI.U32 R9, R13, R7, RZ ;  /* 0x000000070d097227 */ /* 0x000fc800078e00ff */
[----:B------:R-:W-:Y:S02]  /*2cd0*/  IMAD.MOV.U32 R8, RZ, RZ, R12 ;  /* 0x000000ffff087224 */ /* 0x000fe400078e000c */
[----:B0-----:R-:W-:Y:S02]  /*2ce0*/  IMAD.MOV.U32 R3, RZ, RZ, R6 ;  /* 0x000000ffff037224 */ /* 0x001fe400078e0006 */
[----:B------:R-:W-:Y:S01]  /*2cf0*/  @!P6 IMAD.IADD R0, R0, 0x1, -R18 ;  /* 0x000000010000e824 */ /* 0x000fe200078e0a12 */
[C---:B------:R-:W-:Y:S01]  /*2d00*/  ISETP.GT.U32.AND P6, PT, R18.reuse, R11, PT ;  /* 0x0000000b1200720c */ /* 0x040fe20003fc4070 */
[----:B------:R-:W-:Y:S02]  /*2d10*/  @!P0 IMAD.MOV R3, RZ, RZ, -R3 ;  /* 0x000000ffff038224 */ /* 0x000fe400078e0a03 */
[----:B------:R-:W-:Y:S01]  /*2d20*/  IMAD.HI.U32 R6, R13, R8, RZ ;  /* 0x000000080d067227 */ /* 0x000fe200078e00ff */
[----:B------:R-:W-:Y:S02]  /*2d30*/  ISETP.GT.U32.AND P0, PT, R18, R0, PT ;  /* 0x000000001200720c */ /* 0x000fe40003f04070 */
[----:B------:R0:W-:Y:S01]  /*2d40*/  STL [R1+0xbc], R3 ;  /* 0x0000bc0301007387 */ /* 0x0001e20000100800 */
[----:B------:R-:W-:-:S02]  /*2d50*/  IMAD.MOV R6, RZ, RZ, -R6 ;  /* 0x000000ffff067224 */ /* 0x000fc400078e0a06 */
[----:B------:R-:W-:Y:S02]  /*2d60*/  VIADD R12, R10, 0x3e ;  /* 0x0000003e0a0c7836 */ /* 0x000fe40000000000 */
[----:B------:R-:W-:Y:S02]  /*2d70*/  IMAD R6, R18, R6, R8 ;  /* 0x0000000612067224 */ /* 0x000fe400078e0208 */
[----:B------:R-:W-:Y:S02]  /*2d80*/  @!P6 IMAD.IADD R11, R11, 0x1, -R18 ;  /* 0x000000010b0be824 */ /* 0x000fe400078e0a12 */
[----:B------:R-:W-:Y:S02]  /*2d90*/  VIADD R21, R10, 0x3a ;  /* 0x0000003a0a157836 */ /* 0x000fe40000000000 */
[----:B0-----:R-:W-:Y:S02]  /*2da0*/  IMAD.MOV.U32 R3, RZ, RZ, R4 ;  /* 0x000000ffff037224 */ /* 0x001fe400078e0004 */
[----:B------:R-:W-:-:S02]  /*2db0*/  IMAD.MOV R4, RZ, RZ, -R9 ;  /* 0x000000ffff047224 */ /* 0x000fc400078e0a09 */
[----:B------:R-:W-:Y:S02]  /*2dc0*/  IMAD.MOV.U32 R5, RZ, RZ, R11 ;  /* 0x000000ffff057224 */ /* 0x000fe400078e000b */
[C---:B------:R-:W-:Y:S02]  /*2dd0*/  IMAD R7, R18.reuse, R4, R7 ;  /* 0x0000000412077224 */ /* 0x040fe400078e0207 */
[----:B------:R-:W-:Y:S01]  /*2de0*/  @!P4 IMAD.MOV R5, RZ, RZ, -R5 ;  /* 0x000000ffff05c224 */ /* 0x000fe200078e0a05 */
[C---:B------:R-:W-:Y:S01]  /*2df0*/  ISETP.GT.U32.AND P4, PT, R18.reuse, R6, PT ;  /* 0x000000061200720c */ /* 0x040fe20003f84070 */
[----:B------:R-:W-:Y:S01]  /*2e00*/  @!P2 IMAD.MOV R3, RZ, RZ, -R3 ;  /* 0x000000ffff03a224 */ /* 0x000fe200078e0a03 */
[----:B------:R-:W-:Y:S01]  /*2e10*/  ISETP.GT.U32.AND P6, PT, R18, R7, PT ;  /* 0x000000071200720c */ /* 0x000fe20003fc4070 */
[----:B------:R-:W-:Y:S01]  /*2e20*/  @!P0 IMAD.IADD R0, R0, 0x1, -R18 ;  /* 0x0000000100008824 */ /* 0x000fe200078e0a12 */
[----:B------:R-:W-:Y:S01]  /*2e30*/  ISETP.GE.AND P2, PT, R15, RZ, PT ;  /* 0x000000ff0f00720c */ /* 0x000fe20003f46270 */
[C---:B------:R-:W-:Y:S01]  /*2e40*/  VIADD R9, R10.reuse, 0x40 ;  /* 0x000000400a097836 */ /* 0x040fe20000000000 */
[----:B------:R0:W-:Y:S01]  /*2e50*/  STL [R1+0xc8], R3 ;  /* 0x0000c80301007387 */ /* 0x0001e20000100800 */
[----:B------:R-:W-:Y:S01]  /*2e60*/  IABS R15, R15 ;  /* 0x0000000f000f7213 */ /* 0x000fe20000000000 */
[----:B------:R-:W-:-:S02]  /*2e70*/  VIADD R4, R10, 0x3c ;  /* 0x0000003c0a047836 */ /* 0x000fc40000000000 */
[----:B------:R-:W-:Y:S01]  /*2e80*/  ISETP.GE.AND P0, PT, R9, RZ, PT ;  /* 0x000000ff0900720c */ /* 0x000fe20003f06270 */
[----:B------:R-:W-:Y:S01]  /*2e90*/  STL [R1+0xd0], R5 ;  /* 0x0000d00501007387 */ /* 0x000fe20000100800 */
[----:B------:R-:W-:Y:S01]  /*2ea0*/  IMAD.HI.U32 R8, R13, R15, RZ ;  /* 0x0000000f0d087227 */ /* 0x000fe200078e00ff */
[----:B------:R-:W-:Y:S02]  /*2eb0*/  IABS R9, R9 ;  /* 0x0000000900097213 */ /* 0x000fe40000000000 */
[----:B------:R-:W-:Y:S01]  /*2ec0*/  IABS R11, R4 ;  /* 0x00000004000b7213 */ /* 0x000fe20000000000 */
[----:B0-----:R-:W-:Y:S02]  /*2ed0*/  IMAD.MOV.U32 R3, RZ, RZ, R0 ;  /* 0x000000ffff037224 */ /* 0x001fe400078e0000 */
[--C-:B------:R-:W-:Y:S02]  /*2ee0*/  @!P6 IMAD.IADD R7, R7, 0x1, -R18.reuse ;  /* 0x000000010707e824 */ /* 0x100fe400078e0a12 */
[----:B------:R-:W-:Y:S01]  /*2ef0*/  @!P1 IMAD.MOV R3, RZ, RZ, -R3 ;  /* 0x000000ffff039224 */ /* 0x000fe200078e0a03 */
[----:B------:R-:W-:Y:S01]  /*2f00*/  ISETP.GE.AND P1, PT, R12, RZ, PT ;  /* 0x000000ff0c00720c */ /* 0x000fe20003f26270 */
[----:B------:R-:W-:Y:S01]  /*2f10*/  @!P4 IMAD.IADD R6, R6, 0x1, -R18 ;  /* 0x000000010606c824 */ /* 0x000fe200078e0a12 */
[C---:B------:R-:W-:Y:S01]  /*2f20*/  ISETP.GT.U32.AND P6, PT, R18.reuse, R7, PT ;  /* 0x000000071200720c */ /* 0x040fe20003fc4070 */
[----:B------:R-:W-:Y:S01]  /*2f30*/  IMAD.MOV R8, RZ, RZ, -R8 ;  /* 0x000000ffff087224 */ /* 0x000fe200078e0a08 */
[----:B------:R-:W-:Y:S01]  /*2f40*/  IABS R12, R12 ;  /* 0x0000000c000c7213 */ /* 0x000fe20000000000 */
[C---:B------:R-:W-:Y:S01]  /*2f50*/  IMAD.HI.U32 R0, R13.reuse, R9, RZ ;  /* 0x000000090d007227 */ /* 0x040fe200078e00ff */
[----:B------:R-:W-:Y:S01]  /*2f60*/  ISETP.GT.U32.AND P4, PT, R18, R6, PT ;  /* 0x000000061200720c */ /* 0x000fe20003f84070 */
[----:B------:R0:W-:Y:S02]  /*2f70*/  STL [R1+0xd4], R3 ;  /* 0x0000d40301007387 */ /* 0x0001e40000100800 */
[----:B------:R-:W-:-:S04]  /*2f80*/  IMAD.HI.U32 R14, R13, R12, RZ ;  /* 0x0000000c0d0e7227 */ /* 0x000fc800078e00ff */
[C---:B------:R-:W-:Y:S02]  /*2f90*/  IMAD R15, R18.reuse, R8, R15 ;  /* 0x00000008120f7224 */ /* 0x040fe400078e020f */
[----:B------:R-:W-:Y:S02]  /*2fa0*/  IMAD.MOV R14, RZ, RZ, -R14 ;  /* 0x000000ffff0e7224 */ /* 0x000fe400078e0a0e */
[----:B------:R-:W-:Y:S01]  /*2fb0*/  @!P6 IMAD.IADD R7, R7, 0x1, -R18 ;  /* 0x000000010707e824 */ /* 0x000fe200078e0a12 */
[C---:B------:R-:W-:Y:S01]  /*2fc0*/  ISETP.GT.U32.AND P6, PT, R18.reuse, R15, PT ;  /* 0x0000000f1200720c */ /* 0x040fe20003fc4070 */
[----:B------:R-:W-:Y:S02]  /*2fd0*/  IMAD.MOV R0, RZ, RZ, -R0 ;  /* 0x000000ffff007224 */ /* 0x000fe400078e0a00 */
[----:B------:R-:W-:Y:S02]  /*2fe0*/  IMAD R12, R18, R14, R12 ;  /* 0x0000000e120c7224 */ /* 0x000fe400078e020c */
[----:B------:R-:W-:-:S04]  /*2ff0*/  IMAD.HI.U32 R8, R13, R11, RZ ;  /* 0x0000000b0d087227 */ /* 0x000fc800078e00ff */
[----:B------:R-:W-:Y:S01]  /*3000*/  IMAD R9, R18, R0, R9 ;  /* 0x0000000012097224 */ /* 0x000fe200078e0209 */
[----:B------:R-:W-:Y:S01]  /*3010*/  IABS R0, R21 ;  /* 0x0000001500007213 */ /* 0x000fe20000000000 */
[----:B0-----:R-:W-:Y:S02]  /*3020*/  IMAD.MOV.U32 R3, RZ, RZ, R7 ;  /* 0x000000ffff037224 */ /* 0x001fe400078e0007 */
[----:B------:R-:W-:Y:S01]  /*3030*/  @!P4 IMAD.IADD R6, R6, 0x1, -R18 ;  /* 0x000000010606c824 */ /* 0x000fe200078e0a12 */
[C---:B------:R-:W-:Y:S01]  /*3040*/  ISETP.GT.U32.AND P4, PT, R18.reuse, R12, PT ;  /* 0x0000000c1200720c */ /* 0x040fe20003f84070 */
[----:B------:R-:W-:Y:S02]  /*3050*/  IMAD.MOV R8, RZ, RZ, -R8 ;  /* 0x000000ffff087224 */ /* 0x000fe400078e0a08 */
[----:B------:R-:W-:Y:S01]  /*3060*/  @!P3 IMAD.MOV R3, RZ, RZ, -R3 ;  /* 0x000000ffff03b224 */ /* 0x000fe200078e0a03 */
[C---:B------:R-:W-:Y:S01]  /*3070*/  ISETP.GT.U32.AND P3, PT, R18.reuse, R9, PT ;  /* 0x000000091200720c */ /* 0x040fe20003f64070 */
[----:B------:R-:W-:-:S02]  /*3080*/  IMAD R11, R18, R8, R11 ;  /* 0x00000008120b7224 */ /* 0x000fc400078e020b */
[----:B------:R-:W-:Y:S01]  /*3090*/  @!P6 IMAD.IADD R15, R15, 0x1, -R18 ;  /* 0x000000010f0fe824 */ /* 0x000fe200078e0a12 */
[----:B------:R0:W-:Y:S01]  /*30a0*/  STL [R1+0xcc], R3 ;  /* 0x0000cc0301007387 */ /* 0x0001e20000100800 */
[----:B------:R-:W-:Y:S01]  /*30b0*/  VIADD R16, R10, 0x38 ;  /* 0x000000380a107836 */ /* 0x000fe20000000000 */
[----:B------:R-:W-:Y:S01]  /*30c0*/  ISETP.GT.U32.AND P6, PT, R18, R11, PT ;  /* 0x0000000b1200720c */ /* 0x000fe20003fc4070 */
[----:B------:R-:W-:-:S03]  /*30d0*/  IMAD.HI.U32 R7, R13, R0, RZ ;  /* 0x000000000d077227 */ /* 0x000fc600078e00ff */
[----:B------:R-:W-:Y:S01]  /*30e0*/  IABS R14, R16 ;  /* 0x00000010000e7213 */ /* 0x000fe20000000000 */
[--C-:B------:R-:W-:Y:S02]  /*30f0*/  @!P4 IMAD.IADD R12, R12, 0x1, -R18.reuse ;  /* 0x000000010c0cc824 */ /* 0x100fe400078e0a12 */
[----:B------:R-:W-:Y:S01]  /*3100*/  @!P3 IMAD.IADD R9, R9, 0x1, -R18 ;  /* 0x000000010909b824 */ /* 0x000fe200078e0a12 */
[C---:B------:R-:W-:Y:S01]  /*3110*/  ISETP.GT.U32.AND P3, PT, R18.reuse, R15, PT ;  /* 0x0000000f1200720c */ /* 0x040fe20003f64070 */
[----:B0-----:R-:W-:Y:S02]  /*3120*/  IMAD.MOV.U32 R3, RZ, RZ, R6 ;  /* 0x000000ffff037224 */ /* 0x001fe400078e0006 */
[----:B------:R-:W-:Y:S01]  /*3130*/  IMAD.HI.U32 R6, R13, R14, RZ ;  /* 0x0000000e0d067227 */ /* 0x000fe200078e00ff */
[----:B------:R-:W-:-:S03]  /*3140*/  ISETP.GT.U32.AND P4, PT, R18, R9, PT ;  /* 0x000000091200720c */ /* 0x000fc60003f84070 */
[----:B------:R-:W-:Y:S01]  /*3150*/  @!P5 IMAD.MOV R3, RZ, RZ, -R3 ;  /* 0x000000ffff03d224 */ /* 0x000fe200078e0a03 */
[C---:B------:R-:W-:Y:S01]  /*3160*/  ISETP.GT.U32.AND P5, PT, R18.reuse, R12, PT ;  /* 0x0000000c1200720c */ /* 0x040fe20003fa4070 */
[----:B------:R-:W-:Y:S02]  /*3170*/  @!P6 IMAD.IADD R11, R11, 0x1, -R18 ;  /* 0x000000010b0be824 */ /* 0x000fe400078e0a12 */
[----:B------:R-:W-:Y:S01]  /*3180*/  IMAD.MOV R7, RZ, RZ, -R7 ;  /* 0x000000ffff077224 */ /* 0x000fe200078e0a07 */
[----:B------:R0:W-:Y:S01]  /*3190*/  STL [R1+0xac], R3 ;  /* 0x0000ac0301007387 */ /* 0x0001e20000100800 */
[----:B------:R-:W-:Y:S01]  /*31a0*/  IMAD.MOV R6, RZ, RZ, -R6 ;  /* 0x000000ffff067224 */ /* 0x000fe200078e0a06 */
[C---:B------:R-:W-:Y:S01]  /*31b0*/  ISETP.GT.U32.AND P6, PT, R18.reuse, R11, PT ;  /* 0x0000000b1200720c */ /* 0x040fe20003fc4070 */
[C---:B------:R-:W-:Y:S02]  /*31c0*/  IMAD R0, R18.reuse, R7, R0 ;  /* 0x0000000712007224 */ /* 0x040fe400078e0200 */
[----:B------:R-:W-:-:S02]  /*31d0*/  IMAD R14, R18, R6, R14 ;  /* 0x00000006120e7224 */ /* 0x000fc400078e020e */
[--C-:B------:R-:W-:Y:S01]  /*31e0*/  @!P3 IMAD.IADD R15, R15, 0x1, -R18.reuse ;  /* 0x000000010f0fb824 */ /* 0x100fe200078e0a12 */
[----:B------:R-:W-:Y:S01]  /*31f0*/  ISETP.GT.U32.AND P3, PT, R18, R0, PT ;  /* 0x000000001200720c */ /* 0x000fe20003f64070 */
[--C-:B------:R-:W-:Y:S01]  /*3200*/  @!P5 IMAD.IADD R12, R12, 0x1, -R18.reuse ;  /* 0x000000010c0cd824 */ /* 0x100fe200078e0a12 */
[----:B------:R-:W-:Y:S01]  /*3210*/  ISETP.GT.U32.AND P5, PT, R18, R14, PT ;  /* 0x0000000e1200720c */ /* 0x000fe20003fa4070 */
[----:B------:R-:W-:Y:S02]  /*3220*/  VIADD R7, R10, 0x34 ;  /* 0x000000340a077836 */ /* 0x000fe40000000000 */
[--C-:B------:R-:W-:Y:S01]  /*3230*/  @!P4 IMAD.IADD R9, R9, 0x1, -R18.reuse ;  /* 0x000000010909c824 */ /* 0x100fe200078e0a12 */
[----:B------:R-:W-:Y:S01]  /*3240*/  ISETP.GE.AND P4, PT, R4, RZ, PT ;  /* 0x000000ff0400720c */ /* 0x000fe20003f86270 */
[----:B------:R-:W-:Y:S01]  /*3250*/  VIADD R4, R10, 0x32 ;  /* 0x000000320a047836 */ /* 0x000fe20000000000 */
[----:B------:R-:W-:Y:S01]  /*3260*/  IABS R19, R7 ;  /* 0x0000000700137213 */ /* 0x000fe20000000000 */
[----:B------:R-:W-:Y:S01]  /*3270*/  @!P6 IMAD.IADD R11, R11, 0x1, -R18 ;  /* 0x000000010b0be824 */ /* 0x000fe200078e0a12 */
[----:B------:R-:W-:Y:S01]  /*3280*/  ISETP.GE.AND P6, PT, R21, RZ, PT ;  /* 0x000000ff1500720c */ /* 0x000fe20003fc6270 */
[----:B------:R-:W-:Y:S01]  /*3290*/  IMAD.MOV.U32 R5, RZ, RZ, R15 ;  /* 0x000000ffff057224 */ /* 0x000fe200078e000f */
[----:B------:R-:W-:Y:S01]  /*32a0*/  IABS R21, R4 ;  /* 0x0000000400157213 */ /* 0x000fe20000000000 */
[----:B0-----:R-:W-:-:S02]  /*32b0*/  IMAD.MOV.U32 R3, RZ, RZ, R9 ;  /* 0x000000ffff037224 */ /* 0x001fc400078e0009 */
[----:B------:R-:W-:-:S04]  /*32c0*/  IMAD.HI.U32 R6, R13, R19, RZ ;  /* 0x000000130d067227 */ /* 0x000fc800078e00ff */
[--C-:B------:R-:W-:Y:S01]  /*32d0*/  @!P3 IMAD.IADD R0, R0, 0x1, -R18.reuse ;  /* 0x000000010000b824 */ /* 0x100fe200078e0a12 */
[----:B------:R-:W-:Y:S01]  /*32e0*/  ISETP.GE.AND P3, PT, R16, RZ, PT ;  /* 0x000000ff1000720c */ /* 0x000fe20003f66270 */
[----:B------:R-:W-:Y:S02]  /*32f0*/  @!P5 IMAD.IADD R14, R14, 0x1, -R18 ;  /* 0x000000010e0ed824 */ /* 0x000fe400078e0a12 */
[----:B------:R-:W-:Y:S02]  /*3300*/  VIADD R8, R10, 0x36 ;  /* 0x000000360a087836 */ /* 0x000fe40000000000 */
[----:B------:R-:W-:Y:S01]  /*3310*/  @!P2 IMAD.MOV R5, RZ, RZ, -R5 ;  /* 0x000000ffff05a224 */ /* 0x000fe200078e0a05 */
[C---:B------:R-:W-:Y:S01]  /*3320*/  ISETP.GT.U32.AND P2, PT, R18.reuse, R0, PT ;  /* 0x000000001200720c */ /* 0x040fe20003f44070 */
[----:B------:R-:W-:Y:S01]  /*3330*/  IMAD.MOV.U32 R16, RZ, RZ, R21 ;  /* 0x000000ffff107224 */ /* 0x000fe200078e0015 */
[----:B------:R-:W-:Y:S01]  /*3340*/  IABS R20, R8 ;  /* 0x0000000800147213 */ /* 0x000fe20000000000 */
[----:B------:R-:W-:Y:S01]  /*3350*/  @!P0 IMAD.MOV R3, RZ, RZ, -R3 ;  /* 0x000000ffff038224 */ /* 0x000fe200078e0a03 */
[----:B------:R-:W-:Y:S01]  /*3360*/  ISETP.GT.U32.AND P0, PT, R18, R14, PT ;  /* 0x0000000e1200720c */ /* 0x000fe20003f04070 */
[----:B------:R-:W-:Y:S01]  /*3370*/  IMAD.MOV R6, RZ, RZ, -R6 ;  /* 0x000000ffff067224 */ /* 0x000fe200078e0a06 */
[----:B------:R-:W-:Y:S01]  /*3380*/  STL [R1+0x70], R5 ;  /* 0x0000700501007387 */ /* 0x000fe20000100800 */
[----:B------:R-:W-:-:S03]  /*3390*/  IMAD.HI.U32 R15, R13, R16, RZ ;  /* 0x000000100d0f7227 */ /* 0x000fc600078e00ff */
[----:B------:R0:W-:Y:S01]  /*33a0*/  STL [R1+0x68], R3 ;  /* 0x0000680301007387 */ /* 0x0001e20000100800 */
[----:B------:R-:W-:Y:S02]  /*33b0*/  IMAD R19, R18, R6, R19 ;  /* 0x0000000612137224 */ /* 0x000fe400078e0213 */
[----:B------:R-:W-:Y:S02]  /*33c0*/  IMAD.MOV R9, RZ, RZ, -R15 ;  /* 0x000000ffff097224 */ /* 0x000fe400078e0a0f */
[----:B------:R-:W-:-:S04]  /*33d0*/  IMAD.HI.U32 R17, R13, R20, RZ ;  /* 0x000000140d117227 */ /* 0x000fc800078e00ff */
[C---:B------:R-:W-:Y:S02]  /*33e0*/  IMAD R16, R18.reuse, R9, R16 ;  /* 0x0000000912107224 */ /* 0x040fe400078e0210 */
[----:B0-----:R-:W-:Y:S02]  /*33f0*/  IMAD.MOV.U32 R3, RZ, RZ, R11 ;  /* 0x000000ffff037224 */ /* 0x001fe400078e000b */
[----:B------:R-:W-:Y:S02]  /*3400*/  IMAD.MOV R17, RZ, RZ, -R17 ;  /* 0x000000ffff117224 */ /* 0x000fe400078e0a11 */
[----:B------:R-:W-:Y:S01]  /*3410*/  @!P4 IMAD.MOV R3, RZ, RZ, -R3 ;  /* 0x000000ffff03c224 */ /* 0x000fe200078e0a03 */
[----:B------:R-:W-:Y:S01]  /*3420*/  ISETP.GT.U32.AND P4, PT, R18, R19, PT ;  /* 0x000000131200720c */ /* 0x000fe20003f84070 */
[----:B------:R-:W-:Y:S01]  /*3430*/  @!P0 IMAD.IADD R14, R14, 0x1, -R18 ;  /* 0x000000010e0e8824 */ /* 0x000fe200078e0a12 */
[C---:B------:R-:W-:Y:S01]  /*3440*/  ISETP.GT.U32.AND P0, PT, R18.reuse, R16, PT ;  /* 0x000000101200720c */ /* 0x040fe20003f04070 */
[----:B------:R-:W-:-:S02]  /*3450*/  IMAD R20, R18, R17, R20 ;  /* 0x0000001112147224 */ /* 0x000fc400078e0214 */
[----:B------:R-:W-:Y:S02]  /*3460*/  IMAD.MOV.U32 R5, RZ, RZ, R12 ;  /* 0x000000ffff057224 */ /* 0x000fe400078e000c */
[--C-:B------:R-:W-:Y:S01]  /*3470*/  @!P2 IMAD.IADD R0, R0, 0x1, -R18.reuse ;  /* 0x000000010000a824 */ /* 0x100fe200078e0a12 */
[----:B------:R-:W-:Y:S01]  /*3480*/  ISETP.GT.U32.AND P5, PT, R18, R20, PT ;  /* 0x000000141200720c */ /* 0x000fe20003fa4070 */
[----:B------:R-:W-:Y:S01]  /*3490*/  @!P1 IMAD.MOV R5, RZ, RZ, -R5 ;  /* 0x000000ffff059224 */ /* 0x000fe200078e0a05 */
[----:B------:R-:W-:Y:S01]  /*34a0*/  ISETP.GE.AND P2, PT, R7, RZ, PT ;  /* 0x000000ff0700720c */ /* 0x000fe20003f46270 */
[----:B------:R-:W-:Y:S01]  /*34b0*/  VIADD R7, R10, 0x2e ;  /* 0x0000002e0a077836 */ /* 0x000fe20000000000 */
[----:B------:R-:W-:Y:S01]  /*34c0*/  ISETP.GE.AND P1, PT, R8, RZ, PT ;  /* 0x000000ff0800720c */ /* 0x000fe20003f26270 */
[--C-:B------:R-:W-:Y:S01]  /*34d0*/  @!P4 IMAD.IADD R19, R19, 0x1, -R18.reuse ;  /* 0x000000011313c824 */ /* 0x100fe200078e0a12 */
[----:B------:R-:W-:Y:S01]  /*34e0*/  STL [R1+0x64], R5 ;  /* 0x0000640501007387 */ /* 0x000fe20000100800 */
[--C-:B------:R-:W-:Y:S01]  /*34f0*/  @!P0 IMAD.IADD R16, R16, 0x1, -R18.reuse ;  /* 0x0000000110108824 */ /* 0x100fe200078e0a12 */
[----:B------:R-:W-:Y:S01]  /*3500*/  IABS R9, R7 ;  /* 0x0000000700097213 */ /* 0x000fe20000000000 */
[----:B------:R-:W-:Y:S01]  /*3510*/  VIADD R6, R10, 0x30 ;  /* 0x000000300a067836 */ /* 0x000fe20000000000 */
[C---:B------:R-:W-:Y:S01]  /*3520*/  ISETP.GT.U32.AND P4, PT, R18.reuse, R19, PT ;  /* 0x000000131200720c */ /* 0x040fe20003f84070 */
[----:B------:R0:W-:Y:S01]  /*3530*/  STL [R1+0x48], R3 ;  /* 0x0000480301007387 */ /* 0x0001e20000100800 */
[----:B------:R-:W-:Y:S01]  /*3540*/  ISETP.GT.U32.AND P0, PT, R18, R16, PT ;  /* 0x000000101200720c */ /* 0x000fe20003f04070 */
[----:B------:R-:W-:Y:S01]  /*3550*/  @!P5 IMAD.IADD R20, R20, 0x1, -R18 ;  /* 0x000000011414d824 */ /* 0x000fe200078e0a12 */
[----:B------:R-:W-:Y:S01]  /*3560*/  IABS R12, R6 ;  /* 0x00000006000c7213 */ /* 0x000fe20000000000 */
[----:B------:R-:W-:Y:S01]  /*3570*/  IMAD.HI.U32 R11, R13, R9, RZ ;  /* 0x000000090d0b7227 */ /* 0x000fe200078e00ff */
[----:B------:R-:W-:-:S03]  /*3580*/  ISETP.GE.AND P5, PT, R4, RZ, PT ;  /* 0x000000ff0400720c */ /* 0x000fc60003fa6270 */
[----:B------:R-:W-:Y:S02]  /*3590*/  IMAD.MOV R11, RZ, RZ, -R11 ;  /* 0x000000ffff0b7224 */ /* 0x000fe400078e0a0b */
[----:B0-----:R-:W-:Y:S02]  /*35a0*/  IMAD.MOV.U32 R3, RZ, RZ, R0 ;  /* 0x000000ffff037224 */ /* 0x001fe400078e0000 */
[----:B------:R-:W-:-:S04]  /*35b0*/  IMAD.HI.U32 R4, R13, R12, RZ ;  /* 0x0000000c0d047227 */ /* 0x000fc800078e00ff */
[----:B------:R-:W-:Y:S01]  /*35c0*/  @!P6 IMAD.MOV R3, RZ, RZ, -R3 ;  /* 0x000000ffff03e224 */ /* 0x000fe200078e0a03 */
[----:B------:R-:W-:Y:S01]  /*35d0*/  ISETP.GT.U32.AND P6, PT, R18, R20, PT ;  /* 0x000000141200720c */ /* 0x000fe20003fc4070 */
[----:B------:R-:W-:Y:S01]  /*35e0*/  @!P4 IMAD.IADD R19, R19, 0x1, -R18 ;  /* 0x000000011313c824 */ /* 0x000fe200078e0a12 */
[----:B------:R-:W-:Y:S01]  /*35f0*/  ISETP.GE.AND P4, PT, R6, RZ, PT ;  /* 0x000000ff0600720c */ /* 0x000fe20003f86270 */
[----:B------:R-:W-:Y:S01]  /*3600*/  IMAD R6, R18, R11, R9 ;  /* 0x0000000b12067224 */ /* 0x000fe200078e0209 */
[----:B------:R0:W-:Y:S01]  /*3610*/  STL [R1+0x44], R3 ;  /* 0x0000440301007387 */ /* 0x0001e20000100800 */
[----:B------:R-:W-:Y:S02]  /*3620*/  IMAD.MOV R4, RZ, RZ, -R4 ;  /* 0x000000ffff047224 */ /* 0x000fe400078e0a04 */
[----:B------:R-:W-:Y:S01]  /*3630*/  @!P0 IMAD.IADD R16, R16, 0x1, -R18 ;  /* 0x0000000110108824 */ /* 0x000fe200078e0a12 */
[C---:B------:R-:W-:Y:S01]  /*3640*/  ISETP.GT.U32.AND P0, PT, R18.reuse, R6, PT ;  /* 0x000000061200720c */ /* 0x040fe20003f04070 */
[----:B------:R-:W-:-:S02]  /*3650*/  IMAD R12, R18, R4, R12 ;  /* 0x00000004120c7224 */ /* 0x000fc400078e020c */
[----:B------:R-:W-:Y:S02]  /*3660*/  VIADD R9, R10, 0x28 ;  /* 0x000000280a097836 */ /* 0x000fe40000000000 */
[----:B------:R-:W-:Y:S01]  /*3670*/  @!P6 IMAD.IADD R20, R20, 0x1, -R18 ;  /* 0x000000011414e824 */ /* 0x000fe200078e0a12 */
[----:B------:R-:W-:Y:S01]  /*3680*/  ISETP.GT.U32.AND P6, PT, R18, R12, PT ;  /* 0x0000000c1200720c */ /* 0x000fe20003fc4070 */
[C---:B------:R-:W-:Y:S01]  /*3690*/  VIADD R8, R10.reuse, 0x2c ;  /* 0x0000002c0a087836 */ /* 0x040fe20000000000 */
[----:B------:R-:W-:Y:S01]  /*36a0*/  IABS R11, R9 ;  /* 0x00000009000b7213 */ /* 0x000fe20000000000 */
[----:B------:R-:W-:Y:S02]  /*36b0*/  IMAD.MOV.U32 R5, RZ, RZ, R14 ;  /* 0x000000ffff057224 */ /* 0x000fe400078e000e */
[----:B------:R-:W-:Y:S01]  /*36c0*/  VIADD R0, R10, 0x2a ;  /* 0x0000002a0a007836 */ /* 0x000fe20000000000 */
[----:B------:R-:W-:Y:S01]  /*36d0*/  IABS R17, R8 ;  /* 0x0000000800117213 */ /* 0x000fe20000000000 */
[----:B------:R-:W-:-:S02]  /*36e0*/  @!P0 IMAD.IADD R6, R6, 0x1, -R18 ;  /* 0x0000000106068824 */ /* 0x000fc400078e0a12 */
[----:B------:R-:W-:Y:S01]  /*36f0*/  @!P3 IMAD.MOV R5, RZ, RZ, -R5 ;  /* 0x000000ffff05b224 */ /* 0x000fe200078e0a05 */
[----:B------:R-:W-:Y:S01]  /*3700*/  IABS R4, R0 ;  /* 0x0000000000047213 */ /* 0x000fe20000000000 */
[----:B------:R-:W-:Y:S01]  /*3710*/  IMAD.HI.U32 R14, R13, R11, RZ ;  /* 0x0000000b0d0e7227 */ /* 0x000fe200078e00ff */
[----:B------:R-:W-:Y:S02]  /*3720*/  ISETP.GT.U32.AND P3, PT, R18, R6, PT ;  /* 0x000000061200720c */ /* 0x000fe40003f64070 */
[----:B------:R1:W-:Y:S01]  /*3730*/  STL [R1+0x3c], R5 ;  /* 0x00003c0501007387 */ /* 0x0003e20000100800 */
[----:B------:R-:W-:Y:S01]  /*3740*/  @!P6 IMAD.IADD R12, R12, 0x1, -R18 ;  /* 0x000000010c0ce824 */ /* 0x000fe200078e0a12 */
[----:B------:R-:W-:Y:S01]  /*3750*/  ISETP.GE.AND P6, PT, R7, RZ, PT ;  /* 0x000000ff0700720c */ /* 0x000fe20003fc6270 */
[----:B0-----:R-:W-:Y:S02]  /*3760*/  IMAD.MOV.U32 R3, RZ, RZ, R20 ;  /* 0x000000ffff037224 */ /* 0x001fe400078e0014 */
[----:B------:R-:W-:Y:S01]  /*3770*/  IMAD.HI.U32 R21, R13, R17, RZ ;  /* 0x000000110d157227 */ /* 0x000fe200078e00ff */
[----:B------:R-:W-:-:S03]  /*3780*/  ISETP.GT.U32.AND P0, PT, R18, R12, PT ;  /* 0x0000000c1200720c */ /* 0x000fc60003f04070 */
[----:B------:R-:W-:Y:S02]  /*3790*/  IMAD.MOV R14, RZ, RZ, -R14 ;  /* 0x000000ffff0e7224 */ /* 0x000fe400078e0a0e */
[----:B------:R-:W-:Y:S02]  /*37a0*/  @!P1 IMAD.MOV R3, RZ, RZ, -R3 ;  /* 0x000000ffff039224 */ /* 0x000fe400078e0a03 */
[----:B------:R-:W-:-:S03]  /*37b0*/  IMAD.HI.U32 R15, R13, R4, RZ ;  /* 0x000000040d0f7227 */ /* 0x000fc600078e00ff */
[----:B------:R0:W-:Y:S01]  /*37c0*/  STL [R1+0x34], R3 ;  /* 0x0000340301007387 */ /* 0x0001e20000100800 */
[----:B------:R-:W-:Y:S02]  /*37d0*/  IMAD.MOV R21, RZ, RZ, -R21 ;  /* 0x000000ffff157224 */ /* 0x000fe400078e0a15 */
[C---:B------:R-:W-:Y:S02]  /*37e0*/  IMAD R11, R18.reuse, R14, R11 ;  /* 0x0000000e120b7224 */ /* 0x040fe400078e020b */
[----:B-1----:R-:W-:Y:S02]  /*37f0*/  IMAD.MOV.U32 R5, RZ, RZ, R19 ;  /* 0x000000ffff057224 */ /* 0x002fe400078e0013 */
[----:B------:R-:W-:Y:S02]  /*3800*/  IMAD.MOV R15, RZ, RZ, -R15 ;  /* 0x000000ffff0f7224 */ /* 0x000fe400078e0a0f */
[----:B------:R-:W-:Y:S02]  /*3810*/  IMAD R17, R18, R21, R17 ;  /* 0x0000001512117224 */ /* 0x000fe400078e0211 */
[----:B0-----:R-:W-:-:S02]  /*3820*/  IMAD.MOV.U32 R3, RZ, RZ, R16 ;  /* 0x000000ffff037224 */ /* 0x001fc400078e0010 */
[----:B------:R-:W-:Y:S01]  /*3830*/  @!P3 IMAD.IADD R6, R6, 0x1, -R18 ;  /* 0x000000010606b824 */ /* 0x000fe200078e0a12 */
[C---:B------:R-:W-:Y:S01]  /*3840*/  ISETP.GT.U32.AND P3, PT, R18.reuse, R11, PT ;  /* 0x0000000b1200720c */ /* 0x040fe20003f64070 */
[----:B------:R-:W-:Y:S01]  /*3850*/  @!P2 IMAD.MOV R5, RZ, RZ, -R5 ;  /* 0x000000ffff05a224 */ /* 0x000fe200078e0a05 */
[----:B------:R-:W-:Y:S01]  /*3860*/  ISETP.GT.U32.AND P1, PT, R18, R17, PT ;  /* 0x000000111200720c */ /* 0x000fe20003f24070 */
[----:B------:R-:W-:Y:S01]  /*3870*/  @!P5 IMAD.MOV R3, RZ, RZ, -R3 ;  /* 0x000000ffff03d224 */ /* 0x000fe200078e0a03 */
[----:B------:R-:W-:Y:S01]  /*3880*/  ISETP.GE.AND P2, PT, R8, RZ, PT ;  /* 0x000000ff0800720c */ /* 0x000fe20003f46270 */
[----:B------:R-:W-:Y:S01]  /*3890*/  IMAD R4, R18, R15, R4 ;  /* 0x0000000f12047224 */ /* 0x000fe200078e0204 */
[----:B------:R-:W-:Y:S01]  /*38a0*/  STL [R1+0x2c], R5 ;  /* 0x00002c0501007387 */ /* 0x000fe20000100800 */
[----:B------:R-:W-:Y:S01]  /*38b0*/  @!P0 IMAD.IADD R12, R12, 0x1, -R18 ;  /* 0x000000010c0c8824 */ /* 0x000fe200078e0a12 */
[----:B------:R-:W-:Y:S01]  /*38c0*/  ISETP.GE.AND P0, PT, R0, RZ, PT ;  /* 0x000000ff0000720c */ /* 0x000fe20003f06270 */
[----:B------:R-:W-:Y:S01]  /*38d0*/  VIADD R0, R10, 0x24 ;  /* 0x000000240a007836 */ /* 0x000fe20000000000 */
[----:B------:R0:W-:Y:S01]  /*38e0*/  STL [R1+0x28], R3 ;  /* 0x0000280301007387 */ /* 0x0001e20000100800 */
[----:B------:R-:W-:Y:S01]  /*38f0*/  ISETP.GT.U32.AND P5, PT, R18, R4, PT ;  /* 0x000000041200720c */ /* 0x000fe20003fa4070 */
[----:B------:R-:W-:-:S02]  /*3900*/  VIADD R7, R10, 0x26 ;  /* 0x000000260a077836 */ /* 0x000fc40000000000 */
[--C-:B------:R-:W-:Y:S01]  /*3910*/  @!P3 IMAD.IADD R11, R11, 0x1, -R18.reuse ;  /* 0x000000010b0bb824 */ /* 0x100fe200078e0a12 */
[----:B------:R-:W-:Y:S01]  /*3920*/  IABS R14, R0 ;  /* 0x00000000000e7213 */ /* 0x000fe20000000000 */
[----:B------:R-:W-:Y:S01]  /*3930*/  @!P1 IMAD.IADD R17, R17, 0x1, -R18 ;  /* 0x0000000111119824 */ /* 0x000fe200078e0a12 */
[----:B------:R-:W-:Y:S02]  /*3940*/  IABS R15, R7 ;  /* 0x00000007000f7213 */ /* 0x000fe40000000000 */
[----:B------:R-:W-:Y:S01]  /*3950*/  ISETP.GT.U32.AND P3, PT, R18, R11, PT ;  /* 0x0000000b1200720c */ /* 0x000fe20003f64070 */
[----:B0-----:R-:W-:Y:S01]  /*3960*/  IMAD.MOV.U32 R3, RZ, RZ, R12 ;  /* 0x000000ffff037224 */ /* 0x001fe200078e000c */
[----:B------:R-:W-:Y:S01]  /*3970*/  ISETP.GE.AND P1, PT, R9, RZ, PT ;  /* 0x000000ff0900720c */ /* 0x000fe20003f26270 */
[----:B------:R-:W-:-:S04]  /*3980*/  IMAD.HI.U32 R8, R13, R15, RZ ;  /* 0x0000000f0d087227 */ /* 0x000fc800078e00ff */
[----:B------:R-:W-:Y:S02]  /*3990*/  @!P4 IMAD.MOV R3, RZ, RZ, -R3 ;  /* 0x000000ffff03c224 */ /* 0x000fe400078e0a03 */
[----:B------:R-:W-:Y:S01]  /*39a0*/  @!P5 IMAD.IADD R4, R4, 0x1, -R18 ;  /* 0x000000010404d824 */ /* 0x000fe200078e0a12 */
[----:B------:R-:W-:Y:S01]  /*39b0*/  ISETP.GT.U32.AND P5, PT, R18, R17, PT ;  /* 0x000000111200720c */ /* 0x000fe20003fa4070 */
[----:B------:R-:W-:Y:S01]  /*39c0*/  IMAD.MOV R8, RZ, RZ, -R8 ;  /* 0x000000ffff087224 */ /* 0x000fe200078e0a08 */
[----:B------:R0:W-:Y:S01]  /*39d0*/  STL [R1+0x24], R3 ;  /* 0x0000240301007387 */ /* 0x0001e20000100800 */
[----:B------:R-:W-:Y:S01]  /*39e0*/  VIADD R9, R10, 0x22 ;  /* 0x000000220a097836 */ /* 0x000fe20000000000 */
[C---:B------:R-:W-:Y:S01]  /*39f0*/  ISETP.GT.U32.AND P4, PT, R18.reuse, R4, PT ;  /* 0x000000041200720c */ /* 0x040fe20003f84070 */
[----:B------:R-:W-:Y:S02]  /*3a00*/  IMAD R15, R18, R8, R15 ;  /* 0x00000008120f7224 */ /* 0x000fe400078e020f */
[----:B------:R-:W-:Y:S01]  /*3a10*/  @!P3 IMAD.IADD R11, R11, 0x1, -R18 ;  /* 0x000000010b0bb824 */ /* 0x000fe200078e0a12 */
[----:B------:R-:W-:Y:S01]  /*3a20*/  IABS R12, R9 ;  /* 0x00000009000c7213 */ /* 0x000fe20000000000 */
[----:B------:R-:W-:-:S02]  /*3a30*/  VIADD R8, R10, 0x1e ;  /* 0x0000001e0a087836 */ /* 0x000fc40000000000 */
[----:B0-----:R-:W-:Y:S02]  /*3a40*/  IMAD.MOV.U32 R3, RZ, RZ, R6 ;  /* 0x000000ffff037224 */ /* 0x001fe400078e0006 */
[----:B------:R-:W-:-:S04]  /*3a50*/  IMAD.HI.U32 R6, R13, R14, RZ ;  /* 0x0000000e0d067227 */ /* 0x000fc800078e00ff */
[----:B------:R-:W-:Y:S02]  /*3a60*/  IMAD.MOV R6, RZ, RZ, -R6 ;  /* 0x000000ffff067224 */ /* 0x000fe400078e0a06 */
[----:B------:R-:W-:Y:S01]  /*3a70*/  @!P6 IMAD.MOV R3, RZ, RZ, -R3 ;  /* 0x000000ffff03e224 */ /* 0x000fe200078e0a03 */
[----:B------:R-:W-:Y:S01]  /*3a80*/  ISETP.GE.AND P6, PT, R7, RZ, PT ;  /* 0x000000ff0700720c */ /* 0x000fe20003fc6270 */
[C---:B------:R-:W-:Y:S01]  /*3a90*/  IMAD R14, R18.reuse, R6, R14 ;  /* 0x00000006120e7224 */ /* 0x040fe200078e020e */
[----:B------:R-:W-:Y:S01]  /*3aa0*/  IABS R6, R8 ;  /* 0x0000000800067213 */ /* 0x000fe20000000000 */
[----:B------:R-:W-:Y:S01]  /*3ab0*/  @!P5 IMAD.IADD R17, R17, 0x1, -R18 ;  /* 0x000000011111d824 */ /* 0x000fe200078e0a12 */
[C---:B------:R-:W-:Y:S01]  /*3ac0*/  ISETP.GT.U32.AND P5, PT, R18.reuse, R15, PT ;  /* 0x0000000f1200720c */ /* 0x040fe20003fa4070 */
[----:B------:R0:W-:Y:S01]  /*3ad0*/  STL [R1+0x20], R3 ;  /* 0x0000200301007387 */ /* 0x0001e20000100800 */
[----:B------:R-:W-:Y:S01]  /*3ae0*/  ISETP.GT.U32.AND P3, PT, R18, R14, PT ;  /* 0x0000000e1200720c */ /* 0x000fe20003f64070 */
[----:B------:R-:W-:-:S02]  /*3af0*/  VIADD R7, R10, 0x20 ;  /* 0x000000200a077836 */ /* 0x000fc40000000000 */
[----:B------:R-:W-:-:S04]  /*3b00*/  IMAD.HI.U32 R16, R13, R12, RZ ;  /* 0x0000000c0d107227 */ /* 0x000fc800078e00ff */
[----:B------:R-:W-:Y:S01]  /*3b10*/  @!P4 IMAD.IADD R4, R4, 0x1, -R18 ;  /* 0x000000010404c824 */ /* 0x000fe200078e0a12 */
[----:B------:R-:W-:Y:S01]  /*3b20*/  ISETP.GE.AND P4, PT, R0, RZ, PT ;  /* 0x000000ff0000720c */ /* 0x000fe20003f86270 */
[----:B0-----:R-:W-:Y:S01]  /*3b30*/  IMAD.MOV.U32 R3, RZ, RZ, R17 ;  /* 0x000000ffff037224 */ /* 0x001fe200078e0011 */
[----:B------:R-:W-:Y:S01]  /*3b40*/  IABS R0, R7 ;  /* 0x0000000700007213 */ /* 0x000fe20000000000 */
[----:B------:R-:W-:Y:S02]  /*3b50*/  IMAD.MOV R16, RZ, RZ, -R16 ;  /* 0x000000ffff107224 */ /* 0x000fe400078e0a10 */
[----:B------:R-:W-:Y:S02]  /*3b60*/  @!P2 IMAD.MOV R3, RZ, RZ, -R3 ;  /* 0x000000ffff03a224 */ /* 0x000fe400078e0a03 */
[--C-:B------:R-:W-:Y:S02]  /*3b70*/  @!P3 IMAD.IADD R14, R14, 0x1, -R18.reuse ;  /* 0x000000010e0eb824 */ /* 0x100fe400078e0a12 */
[----:B------:R-:W-:Y:S01]  /*3b80*/  @!P5 IMAD.IADD R15, R15, 0x1, -R18 ;  /* 0x000000010f0fd824 */ /* 0x000fe200078e0a12 */
[----:B------:R0:W-:Y:S01]  /*3b90*/  STL [R1+0x1c], R3 ;  /* 0x00001c0301007387 */ /* 0x0001e20000100800 */
[C---:B------:R-:W-:Y:S01]  /*3ba0*/  IMAD R12, R18.reuse, R16, R12 ;  /* 0x00000010120c7224 */ /* 0x040fe200078e020c */
[----:B------:R-:W-:Y:S01]  /*3bb0*/  ISETP.GE.AND P5, PT, R9, RZ, PT ;  /* 0x000000ff0900720c */ /* 0x000fe20003fa6270 */
[----:B------:R-:W-:Y:S01]  /*3bc0*/  IMAD.MOV.U32 R5, RZ, RZ, R4 ;  /* 0x000000ffff057224 */ /* 0x000fe200078e0004 */
[C---:B------:R-:W-:Y:S01]  /*3bd0*/  ISETP.GT.U32.AND P3, PT, R18.reuse, R14, PT ;  /* 0x0000000e1200720c */ /* 0x040fe20003f64070 */
[----:B------:R-:W-:Y:S01]  /*3be0*/  IMAD.HI.U32 R9, R13, R0, RZ ;  /* 0x000000000d097227 */ /* 0x000fe200078e00ff */
[----:B------:R-:W-:-:S03]  /*3bf0*/  ISETP.GT.U32.AND P2, PT, R18, R15, PT ;  /* 0x0000000f1200720c */ /* 0x000fc60003f44070 */
[----:B------:R-:W-:Y:S01]  /*3c00*/  @!P0 IMAD.MOV R5, RZ, RZ, -R5 ;  /* 0x000000ffff058224 */ /* 0x000fe200078e0a05 */
[----:B------:R-:W-:Y:S01]  /*3c10*/  ISETP.GT.U32.AND P0, PT, R18, R12, PT ;  /* 0x0000000c1200720c */ /* 0x000fe20003f04070 */
[----:B0-----:R-:W-:Y:S02]  /*3c20*/  IMAD.MOV.U32 R3, RZ, RZ, R11 ;  /* 0x000000ffff037224 */ /* 0x001fe400078e000b */
[----:B------:R-:W-:Y:S01]  /*3c30*/  IMAD.HI.U32 R4, R13, R6, RZ ;  /* 0x000000060d047227 */ /* 0x000fe200078e00ff */
[----:B------:R0:W-:Y:S03]  /*3c40*/  STL [R1+0x18], R5 ;  /* 0x0000180501007387 */ /* 0x0001e60000100800 */
[----:B------:R-:W-:Y:S01]  /*3c50*/  @!P1 IMAD.MOV R3, RZ, RZ, -R3 ;  /* 0x000000ffff039224 */ /* 0x000fe200078e0a03 */
[----:B------:R-:W-:Y:S01]  /*3c60*/  ISETP.GE.AND P1, PT, R7, RZ, PT ;  /* 0x000000ff0700720c */ /* 0x000fe20003f26270 */
[----:B------:R-:W-:-:S02]  /*3c70*/  IMAD.MOV R7, RZ, RZ, -R9 ;  /* 0x000000ffff077224 */ /* 0x000fc400078e0a09 */
[----:B------:R-:W-:Y:S01]  /*3c80*/  @!P3 IMAD.IADD R14, R14, 0x1, -R18 ;  /* 0x000000010e0eb824 */ /* 0x000fe200078e0a12 */
[----:B------:R1:W-:Y:S01]  /*3c90*/  STL [R1+0x14], R3 ;  /* 0x0000140301007387 */ /* 0x0003e20000100800 */
[----:B------:R-:W-:Y:S02]  /*3ca0*/  IMAD R0, R18, R7, R0 ;  /* 0x0000000712007224 */ /* 0x000fe400078e0200 */
[--C-:B------:R-:W-:Y:S02]  /*3cb0*/  @!P0 IMAD.IADD R12, R12, 0x1, -R18.reuse ;  /* 0x000000010c0c8824 */ /* 0x100fe400078e0a12 */
[----:B------:R-:W-:Y:S01]  /*3cc0*/  @!P2 IMAD.IADD R15, R15, 0x1, -R18 ;  /* 0x000000010f0fa824 */ /* 0x000fe200078e0a12 */
[C---:B------:R-:W-:Y:S01]  /*3cd0*/  ISETP.GT.U32.AND P3, PT, R18.reuse, R0, PT ;  /* 0x000000001200720c */ /* 0x040fe20003f64070 */
[----:B------:R-:W-:Y:S01]  /*3ce0*/  IMAD.MOV R4, RZ, RZ, -R4 ;  /* 0x000000ffff047224 */ /* 0x000fe200078e0a04 */
[----:B------:R-:W-:Y:S01]  /*3cf0*/  ISETP.GT.U32.AND P0, PT, R18, R12, PT ;  /* 0x0000000c1200720c */ /* 0x000fe20003f04070 */
[----:B------:R-:W-:Y:S01]  /*3d00*/  VIADD R7, R10, 0x1a ;  /* 0x0000001a0a077836 */ /* 0x000fe20000000000 */
[----:B------:R-:W-:Y:S01]  /*3d10*/  ISETP.GE.AND P2, PT, R8, RZ, PT ;  /* 0x000000ff0800720c */ /* 0x000fe20003f46270 */
[----:B0-----:R-:W-:Y:S01]  /*3d20*/  IMAD.MOV.U32 R5, RZ, RZ, R15 ;  /* 0x000000ffff057224 */ /* 0x001fe200078e000f */
[----:B------:R-:W-:Y:S01]  /*3d30*/  IABS R15, R29 ;  /* 0x0000001d000f7213 */ /* 0x000fe20000000000 */
[----:B-1----:R-:W-:Y:S01]  /*3d40*/  IMAD.MOV.U32 R3, RZ, RZ, R14 ;  /* 0x000000ffff037224 */ /* 0x002fe200078e000e */
[----:B------:R-:W-:Y:S01]  /*3d50*/  IABS R11, R7 ;  /* 0x00000007000b7213 */ /* 0x000fe20000000000 */
[----:B------:R-:W-:-:S02]  /*3d60*/  VIADD R9, R10, 0x1c ;  /* 0x0000001c0a097836 */ /* 0x000fc40000000000 */
[----:B------:R-:W-:Y:S02]  /*3d70*/  IMAD R6, R18, R4, R6 ;  /* 0x0000000412067224 */ /* 0x000fe400078e0206 */
[--C-:B------:R-:W-:Y:S01]  /*3d80*/  @!P3 IMAD.IADD R0, R0, 0x1, -R18.reuse ;  /* 0x000000010000b824 */ /* 0x100fe200078e0a12 */
[----:B------:R-:W-:Y:S01]  /*3d90*/  IABS R8, R9 ;  /* 0x0000000900087213 */ /* 0x000fe20000000000 */
[----:B------:R-:W-:Y:S01]  /*3da0*/  @!P6 IMAD.MOV R5, RZ, RZ, -R5 ;  /* 0x000000ffff05e224 */ /* 0x000fe200078e0a05 */
[C---:B------:R-:W-:Y:S01]  /*3db0*/  ISETP.GT.U32.AND P6, PT, R18.reuse, R6, PT ;  /* 0x000000061200720c */ /* 0x040fe20003fc4070 */
[----:B------:R-:W-:Y:S01]  /*3dc0*/  @!P4 IMAD.MOV R3, RZ, RZ, -R3 ;  /* 0x000000ffff03c224 */ /* 0x000fe200078e0a03 */
[----:B------:R-:W-:Y:S01]  /*3dd0*/  ISETP.GT.U32.AND P3, PT, R18, R0, PT ;  /* 0x000000001200720c */ /* 0x000fe20003f64070 */
[----:B------:R-:W-:Y:S01]  /*3de0*/  @!P0 IMAD.IADD R12, R12, 0x1, -R18 ;  /* 0x000000010c0c8824 */ /* 0x000fe200078e0a12 */
[----:B------:R-:W-:Y:S01]  /*3df0*/  ISETP.GE.AND P4, PT, R9, RZ, PT ;  /* 0x000000ff0900720c */ /* 0x000fe20003f86270 */
[----:B------:R-:W-:Y:S01]  /*3e00*/  STL [R1+0x10], R5 ;  /* 0x0000100501007387 */ /* 0x000fe20000100800 */
[----:B------:R-:W-:Y:S01]  /*3e10*/  IMAD.MOV.U32 R9, RZ, RZ, R11 ;  /* 0x000000ffff097224 */ /* 0x000fe200078e000b */
[----:B------:R-:W-:Y:S01]  /*3e20*/  ISETP.GE.AND P0, PT, R7, RZ, PT ;  /* 0x000000ff0700720c */ /* 0x000fe20003f06270 */
[C---:B------:R-:W-:Y:S01]  /*3e30*/  IMAD.HI.U32 R14, R13.reuse, R8, RZ ;  /* 0x000000080d0e7227 */ /* 0x040fe200078e00ff */
[----:B------:R0:W-:Y:S03]  /*3e40*/  STL [R1+0xc], R3 ;  /* 0x00000c0301007387 */ /* 0x0001e60000100800 */
[----:B------:R-:W-:-:S04]  /*3e50*/  IMAD.HI.U32 R7, R13, R9, RZ ;  /* 0x000000090d077227 */ /* 0x000fc800078e00ff */
[----:B------:R-:W-:Y:S02]  /*3e60*/  IMAD.MOV R14, RZ, RZ, -R14 ;  /* 0x000000ffff0e7224 */ /* 0x000fe400078e0a0e */
[----:B------:R-:W-:Y:S02]  /*3e70*/  IMAD.MOV R7, RZ, RZ, -R7 ;  /* 0x000000ffff077224 */ /* 0x000fe400078e0a07 */
[----:B0-----:R-:W-:Y:S02]  /*3e80*/  IMAD.MOV.U32 R3, RZ, RZ, R12 ;  /* 0x000000ffff037224 */ /* 0x001fe400078e000c */
[----:B------:R-:W-:Y:S02]  /*3e90*/  @!P3 IMAD.IADD R0, R0, 0x1, -R18 ;  /* 0x000000010000b824 */ /* 0x000fe400078e0a12 */
[----:B------:R-:W-:Y:S02]  /*3ea0*/  @!P5 IMAD.MOV R3, RZ, RZ, -R3 ;  /* 0x000000ffff03d224 */ /* 0x000fe400078e0a03 */
[----:B------:R-:W-:-:S02]  /*3eb0*/  IMAD R8, R18, R14, R8 ;  /* 0x0000000e12087224 */ /* 0x000fc400078e0208 */
[----:B------:R-:W-:Y:S01]  /*3ec0*/  @!P6 IMAD.IADD R6, R6, 0x1, -R18 ;  /* 0x000000010606e824 */ /* 0x000fe200078e0a12 */
[----:B------:R0:W-:Y:S01]  /*3ed0*/  STL [R1+0x8], R3 ;  /* 0x0000080301007387 */ /* 0x0001e20000100800 */
[C---:B------:R-:W-:Y:S01]  /*3ee0*/  IMAD R9, R18.reuse, R7, R9 ;  /* 0x0000000712097224 */ /* 0x040fe200078e0209 */
[----:B------:R-:W-:Y:S01]  /*3ef0*/  ISETP.GT.U32.AND P3, PT, R18, R8, PT ;  /* 0x000000081200720c */ /* 0x000fe20003f64070 */
[----:B------:R-:W-:Y:S01]  /*3f00*/  VIADD R14, R10, 0x12 ;  /* 0x000000120a0e7836 */ /* 0x000fe20000000000 */
[----:B------:R-:W-:Y:S01]  /*3f10*/  ISETP.GT.U32.AND P6, PT, R18, R6, PT ;  /* 0x000000061200720c */ /* 0x000fe20003fc4070 */
[C---:B------:R-:W-:Y:S02]  /*3f20*/  VIADD R7, R10.reuse, 0x14 ;  /* 0x000000140a077836 */ /* 0x040fe40000000000 */
[C---:B------:R-:W-:Y:S01]  /*3f30*/  VIADD R4, R10.reuse, 0x18 ;  /* 0x000000180a047836 */ /* 0x040fe20000000000 */
[----:B------:R-:W-:Y:S01]  /*3f40*/  IABS R23, R14 ;  /* 0x0000000e00177213 */ /* 0x000fe20000000000 */
[----:B0-----:R-:W-:Y:S01]  /*3f50*/  IMAD.MOV.U32 R3, RZ, RZ, R0 ;  /* 0x000000ffff037224 */ /* 0x001fe200078e0000 */
[----:B------:R-:W-:Y:S01]  /*3f60*/  IABS R21, R7 ;  /* 0x0000000700157213 */ /* 0x000fe20000000000 */
[----:B------:R-:W-:Y:S01]  /*3f70*/  VIADD R0, R10, 0x16 ;  /* 0x000000160a007836 */ /* 0x000fe20000000000 */
[----:B------:R-:W-:Y:S01]  /*3f80*/  IABS R19, R4 ;  /* 0x0000000400137213 */ /* 0x000fe20000000000 */
[----:B------:R-:W-:Y:S01]  /*3f90*/  @!P1 IMAD.MOV R3, RZ, RZ, -R3 ;  /* 0x000000ffff039224 */ /* 0x000fe200078e0a03 */
[----:B------:R-:W-:Y:S01]  /*3fa0*/  ISETP.GT.U32.AND P1, PT, R18, R9, PT ;  /* 0x000000091200720c */ /* 0x000fe20003f24070 */
[--C-:B------:R-:W-:Y:S01]  /*3fb0*/  @!P3 IMAD.IADD R8, R8, 0x1, -R18.reuse ;  /* 0x000000010808b824 */ /* 0x100fe200078e0a12 */
[----:B------:R-:W-:Y:S01]  /*3fc0*/  IABS R20, R0 ;  /* 0x0000000000147213 */ /* 0x000fe20000000000 */
[----:B------:R-:W-:Y:S01]  /*3fd0*/  @!P6 IMAD.IADD R6, R6, 0x1, -R18 ;  /* 0x000000010606e824 */ /* 0x000fe200078e0a12 */
[----:B------:R-:W-:Y:S01]  /*3fe0*/  ISETP.GE.AND P6, PT, R0, RZ, PT ;  /* 0x000000ff0000720c */ /* 0x000fe20003fc6270 */
[----:B------:R0:W-:Y:S01]  /*3ff0*/  STL [R1], R3 ;  /* 0x0000000301007387 */ /* 0x0001e20000100800 */
[----:B------:R-:W-:Y:S01]  /*4000*/  VIADD R12, R10, 0xe ;  /* 0x0000000e0a0c7836 */ /* 0x000fe20000000000 */
[----:B------:R-:W-:Y:S01]  /*4010*/  ISETP.GE.AND P5, PT, R4, RZ, PT ;  /* 0x000000ff0400720c */ /* 0x000fe20003fa6270 */
[----:B------:R-:W-:-:S02]  /*4020*/  @!P2 IMAD.MOV R6, RZ, RZ, -R6 ;  /* 0x000000ffff06a224 */ /* 0x000fc400078e0a06 */
[----:B------:R-:W-:Y:S02]  /*4030*/  VIADD R5, R10, 0xc ;  /* 0x0000000c0a057836 */ /* 0x000fe40000000000 */
[----:B------:R-:W-:-:S04]  /*4040*/  IMAD.HI.U32 R11, R13, R19, RZ ;  /* 0x000000130d0b7227 */ /* 0x000fc800078e00ff */
[----:B------:R-:W-:Y:S01]  /*4050*/  @!P1 IMAD.IADD R9, R9, 0x1, -R18 ;  /* 0x0000000109099824 */ /* 0x000fe200078e0a12 */
[C---:B------:R-:W-:Y:S01]  /*4060*/  ISETP.GT.U32.AND P2, PT, R18.reuse, R8, PT ;  /* 0x000000081200720c */ /* 0x040fe20003f44070 */
[----:B------:R-:W-:Y:S01]  /*4070*/  IMAD.HI.U32 R0, R13, R20, RZ ;  /* 0x000000140d007227 */ /* 0x000fe200078e00ff */
[----:B------:R1:W-:Y:S02]  /*4080*/  STL [R1+0x11a4], R6 ;  /* 0x0011a40601007387 */ /* 0x0003e40000100800 */
[----:B------:R-:W-:Y:S01]  /*4090*/  ISETP.GT.U32.AND P1, PT, R18, R9, PT ;  /* 0x000000091200720c */ /* 0x000fe20003f24070 */
[----:B------:R-:W-:Y:S02]  /*40a0*/  IMAD.MOV R0, RZ, RZ, -R0 ;  /* 0x000000ffff007224 */ /* 0x000fe400078e0a00 */
[----:B0-----:R-:W-:Y:S02]  /*40b0*/  VIADD R3, R10, 0xa ;  /* 0x0000000a0a037836 */ /* 0x001fe40000000000 */
[----:B------:R-:W-:-:S02]  /*40c0*/  IMAD R20, R18, R0, R20 ;  /* 0x0000000012147224 */ /* 0x000fc400078e0214 */
[----:B------:R-:W-:Y:S01]  /*40d0*/  IMAD.HI.U32 R0, R13, R23, RZ ;  /* 0x000000170d007227 */ /* 0x000fe200078e00ff */
[----:B-1----:R-:W2:Y:S03]  /*40e0*/  LDL R6, [R1+0xaf8] ;  /* 0x000af80001067983 */ /* 0x002ea60000100800 */
[--C-:B------:R-:W-:Y:S02]  /*40f0*/  @!P2 IMAD.IADD R8, R8, 0x1, -R18.reuse ;  /* 0x000000010808a824 */ /* 0x100fe400078e0a12 */
[----:B------:R-:W-:Y:S01]  /*4100*/  @!P1 IMAD.IADD R9, R9, 0x1, -R18 ;  /* 0x0000000109099824 */ /* 0x000fe200078e0a12 */
[----:B------:R-:W-:Y:S01]  /*4110*/  ISETP.GE.AND P1, PT, R7, RZ, PT ;  /* 0x000000ff0700720c */ /* 0x000fe20003f26270 */
[----:B------:R-:W-:Y:S01]  /*4120*/  IMAD.MOV R0, RZ, RZ, -R0 ;  /* 0x000000ffff007224 */ /* 0x000fe200078e0a00 */
[----:B------:R-:W-:Y:S01]  /*4130*/  IABS R7, R2 ;  /* 0x0000000200077213 */ /* 0x000fe20000000000 */
[----:B------:R0:W-:Y:S01]  /*4140*/  STL [R1+0x11a8], R2 ;  /* 0x0011a80201007387 */ /* 0x0001e20000100800 */
[----:B------:R-:W-:-:S02]  /*4150*/  @!P4 IMAD.MOV R8, RZ, RZ, -R8 ;  /* 0x000000ffff08c224 */ /* 0x000fc400078e0a08 */
[----:B------:R-:W-:Y:S02]  /*4160*/  IMAD R23, R18, R0, R23 ;  /* 0x0000000012177224 */ /* 0x000fe400078e0217 */
[----:B------:R-:W-:Y:S02]  /*4170*/  VIADD R0, R10, 0x8 ;  /* 0x000000080a007836 */ /* 0x000fe40000000000 */
[----:B------:R-:W-:Y:S01]  /*4180*/  IMAD.MOV R11, RZ, RZ, -R11 ;  /* 0x000000ffff0b7224 */ /* 0x000fe200078e0a0b */
[----:B0-----:R-:W3:Y:S01]  /*4190*/  LDL R2, [R1+0xaf4] ;  /* 0x000af40001027983 */ /* 0x001ee20000100800 */
[C---:B------:R-:W-:Y:S02]  /*41a0*/  ISETP.GT.U32.AND P2, PT, R18.reuse, R20, PT ;  /* 0x000000141200720c */ /* 0x040fe40003f44070 */
[C---:B------:R-:W-:Y:S01]  /*41b0*/  IMAD R19, R18.reuse, R11, R19 ;  /* 0x0000000b12137224 */ /* 0x040fe200078e0213 */
[----:B------:R0:W-:Y:S04]  /*41c0*/  STL [R1+0x60], R12 ;  /* 0x0000600c01007387 */ /* 0x0001e80000100800 */
[----:B------:R-:W-:Y:S01]  /*41d0*/  ISETP.GT.U32.AND P3, PT, R18, R19, PT ;  /* 0x000000131200720c */ /* 0x000fe20003f64070 */
[----:B------:R-:W-:Y:S04]  /*41e0*/  STL [R1+0x5c], R5 ;  /* 0x00005c0501007387 */ /* 0x000fe80000100800 */
[----:B------:R-:W-:Y:S04]  /*41f0*/  STL [R1+0x54], R3 ;  /* 0x0000540301007387 */ /* 0x000fe80000100800 */
[----:B------:R-:W-:Y:S04]  /*4200*/  STL [R1+0x11ac], R8 ;  /* 0x0011ac0801007387 */ /* 0x000fe80000100800 */
[----:B------:R1:W-:Y:S04]  /*4210*/  STL [R1+0x40], R0 ;  /* 0x0000400001007387 */ /* 0x0003e80000100800 */
[----:B------:R-:W4:Y:S01]  /*4220*/  LDL R27, [R1+0xafc] ;  /* 0x000afc00011b7983 */ /* 0x000f220000100800 */
[----:B------:R-:W-:-:S02]  /*4230*/  @!P2 IMAD.IADD R20, R20, 0x1, -R18 ;  /* 0x000000011414a824 */ /* 0x000fc400078e0a12 */
[----:B------:R-:W-:-:S03]  /*4240*/  IMAD.HI.U32 R4, R13, R15, RZ ;  /* 0x0000000f0d047227 */ /* 0x000fc600078e00ff */
[----:B------:R-:W-:Y:S01]  /*4250*/  ISETP.GT.U32.AND P4, PT, R18, R20, PT ;  /* 0x000000141200720c */ /* 0x000fe20003f84070 */
[----:B------:R-:W-:Y:S02]  /*4260*/  @!P3 IMAD.IADD R19, R19, 0x1, -R18 ;  /* 0x000000011313b824 */ /* 0x000fe400078e0a12 */
[----:B------:R-:W-:-:S04]  /*4270*/  IMAD.HI.U32 R11, R13, R21, RZ ;  /* 0x000000150d0b7227 */ /* 0x000fc800078e00ff */
[----:B------:R-:W-:Y:S01]  /*4280*/  IMAD.MOV R4, RZ, RZ, -R4 ;  /* 0x000000ffff047224 */ /* 0x000fe200078e0a04 */
[C---:B------:R-:W-:Y:S01]  /*4290*/  ISETP.GT.U32.AND P3, PT, R18.reuse, R19, PT ;  /* 0x000000131200720c */ /* 0x040fe20003f64070 */
[----:B------:R-:W-:Y:S02]  /*42a0*/  IMAD.MOV R11, RZ, RZ, -R11 ;  /* 0x000000ffff0b7224 */ /* 0x000fe400078e0a0b */
[----:B------:R-:W-:Y:S02]  /*42b0*/  IMAD R15, R18, R4, R15 ;  /* 0x00000004120f7224 */ /* 0x000fe400078e020f */
[--C-:B------:R-:W-:Y:S02]  /*42c0*/  @!P4 IMAD.IADD R20, R20, 0x1, -R18.reuse ;  /* 0x000000011414c824 */ /* 0x100fe400078e0a12 */
[C---:B------:R-:W-:Y:S01]  /*42d0*/  IMAD R21, R18.reuse, R11, R21 ;  /* 0x0000000b12157224 */ /* 0x040fe200078e0215 */
[C---:B------:R-:W-:Y:S01]  /*42e0*/  ISETP.GT.U32.AND P4, PT, R18.reuse, R15, PT ;  /* 0x0000000f1200720c */ /* 0x040fe20003f84070 */
[----:B------:R-:W0:Y:S04]  /*42f0*/  I2F.RP R11, R7 ;  /* 0x00000007000b7306 */ /* 0x000e280000209400 */
[----:B------:R-:W-:Y:S01]  /*4300*/  @!P3 IMAD.IADD R19, R19, 0x1, -R18 ;  /* 0x000000011313b824 */ /* 0x000fe200078e0a12 */
[----:B------:R-:W-:-:S02]  /*4310*/  ISETP.GT.U32.AND P3, PT, R18, R21, PT ;  /* 0x000000151200720c */ /* 0x000fc40003f64070 */
[----:B------:R-:W-:-:S05]  /*4320*/  IABS R17, R5 ;  /* 0x0000000500117213 */ /* 0x000fca0000000000 */
[--C-:B------:R-:W-:Y:S01]  /*4330*/  @!P4 IMAD.IADD R15, R15, 0x1, -R18.reuse ;  /* 0x000000010f0fc824 */ /* 0x100fe200078e0a12 */
[----:B0-----:R-:W0:Y:S01]  /*4340*/  MUFU.RCP R11, R11 ;  /* 0x0000000b000b7308 */ /* 0x001e220000001000 */
[----:B------:R-:W-:Y:S01]  /*4350*/  IABS R16, R12 ;  /* 0x0000000c00107213 */ /* 0x000fe20000000000 */
[----:B------:R-:W-:Y:S02]  /*4360*/  IMAD.HI.U32 R22, R13, R17, RZ ;  /* 0x000000110d167227 */ /* 0x000fe400078e00ff */
[C---:B------:R-:W-:Y:S02]  /*4370*/  ISETP.GT.U32.AND P4, PT, R18.reuse, R15, PT ;  /* 0x0000000f1200720c */ /* 0x040fe40003f84070 */
[----:B------:R-:W-:Y:S02]  /*4380*/  @!P3 IMAD.IADD R21, R21, 0x1, -R18 ;  /* 0x000000011515b824 */ /* 0x000fe400078e0a12 */
[----:B------:R-:W-:Y:S02]  /*4390*/  IMAD.MOV R22, RZ, RZ, -R22 ;  /* 0x000000ffff167224 */ /* 0x000fe400078e0a16 */
[----:B------:R-:W-:Y:S01]  /*43a0*/  IMAD.HI.U32 R12, R13, R16, RZ ;  /* 0x000000100d0c7227 */ /* 0x000fe200078e00ff */
[----:B------:R-:W-:-:S02]  /*43b0*/  ISETP.GT.U32.AND P3, PT, R18, R21, PT ;  /* 0x000000151200720c */ /* 0x000fc40003f64070 */
[----:B-1----:R-:W-:Y:S01]  /*43c0*/  IABS R0, R0 ;  /* 0x0000000000007213 */ /* 0x002fe20000000000 */
[C---:B------:R-:W-:Y:S02]  /*43d0*/  IMAD R17, R18.reuse, R22, R17 ;  /* 0x0000001612117224 */ /* 0x040fe400078e0211 */
[----:B------:R-:W-:Y:S02]  /*43e0*/  IMAD.MOV R12, RZ, RZ, -R12 ;  /* 0x000000ffff0c7224 */ /* 0x000fe400078e0a0c */
[----:B------:R-:W-:Y:S01]  /*43f0*/  @!P4 IMAD.IADD R15, R15, 0x1, -R18 ;  /* 0x000000010f0fc824 */ /* 0x000fe200078e0a12 */
[C---:B------:R-:W-:Y:S01]  /*4400*/  ISETP.GT.U32.AND P4, PT, R18.reuse, R17, PT ;  /* 0x000000111200720c */ /* 0x040fe20003f84070 */
[----:B------:R-:W-:Y:S02]  /*4410*/  IMAD R16, R18, R12, R16 ;  /* 0x0000000c12107224 */ /* 0x000fe400078e0210 */
[----:B------:R-:W-:-:S04]  /*4420*/  IMAD.HI.U32 R12, R13, R0, RZ ;  /* 0x000000000d0c7227 */ /* 0x000fc800078e00ff */
[----:B0-----:R-:W-:Y:S01]  /*4430*/  VIADD R11, R11, 0xffffffe ;  /* 0x0ffffffe0b0b7836 */ /* 0x001fe20000000000 */
[----:B------:R-:W-:Y:S01]  /*4440*/  IABS R4, R3 ;  /* 0x0000000300047213 */ /* 0x000fe20000000000 */
[----:B------:R-:W-:Y:S02]  /*4450*/  IMAD.MOV R12, RZ, RZ, -R12 ;  /* 0x000000ffff0c7224 */ /* 0x000fe400078e0a0c */
[----:B------:R-:W-:Y:S02]  /*4460*/  @!P3 IMAD.IADD R21, R21, 0x1, -R18 ;  /* 0x000000011515b824 */ /* 0x000fe400078e0a12 */
[----:B------:R-:W0:Y:S01]  /*4470*/  F2I.FTZ.U32.TRUNC.NTZ R11, R11 ;  /* 0x0000000b000b7305 */ /* 0x000e22000021f000 */
[----:B------:R-:W-:Y:S01]  /*4480*/  ISETP.GE.AND P3, PT, R14, RZ, PT ;  /* 0x000000ff0e00720c */ /* 0x000fe20003f66270 */
[----:B------:R-:W-:Y:S02]  /*4490*/  IMAD R0, R18, R12, R0 ;  /* 0x0000000c12007224 */ /* 0x000fe400078e0200 */
[----:B------:R-:W-:-:S04]  /*44a0*/  IMAD.HI.U32 R14, R13, R4, RZ ;  /* 0x000000040d0e7227 */ /* 0x000fc800078e00ff */
[----:B------:R-:W-:Y:S01]  /*44b0*/  @!P4 IMAD.IADD R17, R17, 0x1, -R18 ;  /* 0x000000011111c824 */ /* 0x000fe200078e0a12 */
[----:B------:R-:W-:Y:S01]  /*44c0*/  ISETP.GT.U32.AND P4, PT, R18, R0, PT ;  /* 0x000000001200720c */ /* 0x000fe20003f84070 */
[----:B------:R-:W-:Y:S02]  /*44d0*/  IMAD.MOV R14, RZ, RZ, -R14 ;  /* 0x000000ffff0e7224 */ /* 0x000fe400078e0a0e */
[----:B------:R-:W-:Y:S02]  /*44e0*/  VIADD R5, R10, 0x6 ;  /* 0x000000060a057836 */ /* 0x000fe40000000000 */
[----:B------:R-:W-:Y:S01]  /*44f0*/  IMAD R4, R18, R14, R4 ;  /* 0x0000000e12047224 */ /* 0x000fe200078e0204 */
[----:B------:R-:W-:Y:S01]  /*4500*/  IABS R12, R10 ;  /* 0x0000000a000c7213 */ /* 0x000fe20000000000 */
[----:B------:R-:W-:Y:S01]  /*4510*/  @!P0 IMAD.MOV R9, RZ, RZ, -R9 ;  /* 0x000000ffff098224 */ /* 0x000fe200078e0a09 */
[----:B------:R-:W-:Y:S01]  /*4520*/  IABS R14, R5 ;  /* 0x00000005000e7213 */ /* 0x000fe20000000000 */
[C---:B------:R-:W-:Y:S01]  /*4530*/  VIADD R3, R10.reuse, 0x4 ;  /* 0x000000040a037836 */ /* 0x040fe20000000000 */
[C---:B------:R-:W-:Y:S01]  /*4540*/  ISETP.GE.AND P0, PT, R10.reuse, RZ, PT ;  /* 0x000000ff0a00720c */ /* 0x040fe20003f06270 */
[----:B------:R-:W-:-:S02]  /*4550*/  VIADD R8, R10, 0x2 ;  /* 0x000000020a087836 */ /* 0x000fc40000000000 */
[----:B0-----:R-:W-:Y:S02]  /*4560*/  IMAD.MOV R10, RZ, RZ, -R11 ;  /* 0x000000ffff0a7224 */ /* 0x001fe400078e0a0b */
[----:B------:R-:W-:Y:S01]  /*4570*/  IMAD.HI.U32 R22, R13, R14, RZ ;  /* 0x0000000e0d167227 */ /* 0x000fe200078e00ff */
[----:B------:R-:W-:-:S03]  /*4580*/  IABS R24, R8 ;  /* 0x0000000800187213 */ /* 0x000fc60000000000 */
[----:B------:R-:W-:Y:S01]  /*4590*/  IMAD.MOV.U32 R25, RZ, RZ, R12 ;  /* 0x000000ffff197224 */ /* 0x000fe200078e000c */
[----:B------:R-:W-:Y:S01]  /*45a0*/  IABS R12, R3 ;  /* 0x00000003000c7213 */ /* 0x000fe20000000000 */
[----:B------:R-:W-:Y:S02]  /*45b0*/  IMAD R26, R10, R7, RZ ;  /* 0x000000070a1a7224 */ /* 0x000fe400078e02ff */
[----:B------:R-:W-:Y:S02]  /*45c0*/  IMAD.MOV.U32 R10, RZ, RZ, RZ ;  /* 0x000000ffff0a7224 */ /* 0x000fe400078e00ff */
[----:B------:R-:W-:Y:S02]  /*45d0*/  @!P4 IMAD.IADD R0, R0, 0x1, -R18 ;  /* 0x000000010000c824 */ /* 0x000fe400078e0a12 */
[----:B------:R-:W-:Y:S02]  /*45e0*/  IMAD.MOV R22, RZ, RZ, -R22 ;  /* 0x000000ffff167224 */ /* 0x000fe400078e0a16 */
[----:B------:R-:W-:Y:S01]  /*45f0*/  IMAD.HI.U32 R26, R11, R26, R10 ;  /* 0x0000001a0b1a7227 */ /* 0x000fe200078e000a */
[----:B------:R-:W-:-:S03]  /*4600*/  ISETP.GT.U32.AND P4, PT, R18, R0, PT ;  /* 0x000000001200720c */ /* 0x000fc60003f84070 */
[----:B------:R-:W-:Y:S02]  /*4610*/  IMAD R10, R18, R22, R14 ;  /* 0x00000016120a7224 */ /* 0x000fe400078e020e */
[----:B------:R-:W-:-:S04]  /*4620*/  IMAD.HI.U32 R11, R13, R12, RZ ;  /* 0x0000000c0d0b7227 */ /* 0x000fc800078e00ff */
[----:B------:R-:W-:-:S04]  /*4630*/  IMAD.HI.U32 R22, R13, R24, RZ ;  /* 0x000000180d167227 */ /* 0x000fc800078e00ff */
[----:B------:R-:W-:Y:S02]  /*4640*/  IMAD.MOV R11, RZ, RZ, -R11 ;  /* 0x000000ffff0b7224 */ /* 0x000fe400078e0a0b */
[----:B------:R-:W-:Y:S02]  /*4650*/  IMAD.MOV R22, RZ, RZ, -R22 ;  /* 0x000000ffff167224 */ /* 0x000fe400078e0a16 */
[----:B------:R-:W-:Y:S02]  /*4660*/  @!P5 IMAD.MOV R19, RZ, RZ, -R19 ;  /* 0x000000ffff13d224 */ /* 0x000fe400078e0a13 */
[C---:B------:R-:W-:Y:S02]  /*4670*/  IMAD R11, R18.reuse, R11, R12 ;  /* 0x0000000b120b7224 */ /* 0x040fe400078e020c */
[----:B------:R-:W-:Y:S01]  /*4680*/  IMAD R12, R18, R22, R24 ;  /* 0x00000016120c7224 */ /* 0x000fe200078e0218 */
[----:B------:R0:W-:Y:S01]  /*4690*/  STL [R1+0x11b0], R9 ;  /* 0x0011b00901007387 */ /* 0x0001e20000100800 */
[----:B------:R-:W-:-:S03]  /*46a0*/  IMAD.HI.U32 R13, R13, R25, RZ ;  /* 0x000000190d0d7227 */ /* 0x000fc600078e00ff */
[----:B------:R1:W-:Y:S01]  /*46b0*/  STL [R1+0x11b4], R19 ;  /* 0x0011b41301007387 */ /* 0x0003e20000100800 */
[----:B------:R-:W-:Y:S01]  /*46c0*/  @!P4 IMAD.IADD R0, R0, 0x1, -R18 ;  /* 0x000000010000c824 */ /* 0x000fe200078e0a12 */
[C---:B------:R-:W-:Y:S01]  /*46d0*/  ISETP.GT.U32.AND P4, PT, R18.reuse, R12, PT ;  /* 0x0000000c1200720c */ /* 0x040fe20003f84070 */
[----:B------:R-:W-:Y:S01]  /*46e0*/  IMAD.MOV R13, RZ, RZ, -R13 ;  /* 0x000000ffff0d7224 */ /* 0x000fe200078e0a0d */
[----:B0-----:R-:W4:Y:S03]  /*46f0*/  LDL.LU R9, [R1+0x5c] ;  /* 0x00005c0001097983 */ /* 0x001f260000300800 */
[----:B------:R-:W-:Y:S02]  /*4700*/  IMAD R13, R18, R13, R25 ;  /* 0x0000000d120d7224 */ /* 0x000fe400078e0219 */
[----:B------:R-:W-:Y:S01]  /*4710*/  @!P6 IMAD.MOV R20, RZ, RZ, -R20 ;  /* 0x000000ffff14e224 */ /* 0x000fe200078e0a14 */
[----:B-1----:R-:W4:Y:S05]  /*4720*/  LDL.LU R19, [R1+0x40] ;  /* 0x0000400001137983 */ /* 0x002f2a0000300800 */
[----:B------:R-:W-:Y:S01]  /*4730*/  @!P4 IMAD.IADD R12, R12, 0x1, -R18 ;  /* 0x000000010c0cc824 */ /* 0x000fe200078e0a12 */
[----:B------:R-:W-:-:S02]  /*4740*/  ISETP.GE.AND P4, PT, R29, RZ, PT ;  /* 0x000000ff1d00720c */ /* 0x000fc40003f86270 */
[----:B--2---:R-:W-:Y:S02]  /*4750*/  IABS R22, R6 ;  /* 0x0000000600167213 */ /* 0x004fe40000000000 */
[----:B---3--:R-:W-:-:S05]  /*4760*/  IABS R14, R2 ;  /* 0x00000002000e7213 */ /* 0x008fca0000000000 */
[----:B------:R-:W-:Y:S01]  /*4770*/  IMAD.HI.U32 R24, R26, R14, RZ ;  /* 0x0000000e1a187227 */ /* 0x000fe200078e00ff */
[----:B----4-:R-:W-:-:S03]  /*4780*/  IABS R25, R27 ;  /* 0x0000001b00197213 */ /* 0x010fc60000000000 */
[----:B------:R-:W-:Y:S02]  /*4790*/  IMAD.MOV R27, RZ, RZ, -R24 ;  /* 0x000000ffff1b7224 */ /* 0x000fe400078e0a18 */
[----:B------:R-:W-:Y:S02]  /*47a0*/  IMAD.MOV.U32 R24, RZ, RZ, R25 ;  /* 0x000000ffff187224 */ /* 0x000fe400078e0019 */
[----:B------:R-:W-:Y:S02]  /*47b0*/  IMAD R14, R7, R27, R14 ;  /* 0x0000001b070e7224 */ /* 0x000fe400078e020e */
[----:B------:R-:W-:Y:S02]  /*47c0*/  IMAD.MOV.U32 R25, RZ, RZ, R28 ;  /* 0x000000ffff197224 */ /* 0x000fe400078e001c */
[----:B------:R-:W-:-:S04]  /*47d0*/  IMAD.HI.U32 R27, R26, R22, RZ ;  /* 0x000000161a1b7227 */ /* 0x000fc800078e00ff */
[----:B------:R-:W-:-:S04]  /*47e0*/  IMAD.HI.U32 R28, R26, R24, RZ ;  /* 0x000000181a1c7227 */ /* 0x000fc800078e00ff */
[----:B------:R-:W-:-:S04]  /*47f0*/  IMAD.HI.U32 R29, R26, R25, RZ ;  /* 0x000000191a1d7227 */ /* 0x000fc800078e00ff */
[----:B------:R-:W-:Y:S02]  /*4800*/  IMAD.MOV R26, RZ, RZ, -R27 ;  /* 0x000000ffff1a7224 */ /* 0x000fe400078e0a1b */
[----:B------:R-:W2:Y:S04]  /*4810*/  LDL.LU R27, [R1+0x54] ;  /* 0x00005400011b7983 */ /* 0x000ea80000300800 */
[----:B------:R0:W-:Y:S04]  /*4820*/  STL [R1+0x11b8], R20 ;  /* 0x0011b81401007387 */ /* 0x0001e80000100800 */
[----:B0-----:R-:W3:Y:S01]  /*4830*/  LDL.LU R20, [R1+0x60] ;  /* 0x0000600001147983 */ /* 0x001ee20000300800 */
[----:B------:R-:W-:-:S13]  /*4840*/  ISETP.GT.U32.AND P2, PT, R18, R23, PT ;  /* 0x000000171200720c */ /* 0x000fda0003f44070 */
[----:B------:R-:W-:-:S05]  /*4850*/  @!P2 IMAD.IADD R23, R23, 0x1, -R18 ;  /* 0x000000011717a824 */ /* 0x000fca00078e0a12 */
[----:B------:R-:W-:-:S13]  /*4860*/  ISETP.GT.U32.AND P2, PT, R18, R23, PT ;  /* 0x000000171200720c */ /* 0x000fda0003f44070 */
[----:B------:R-:W-:Y:S01]  /*4870*/  @!P2 IMAD.IADD R23, R23, 0x1, -R18 ;  /* 0x000000011717a824 */ /* 0x000fe200078e0a12 */
[----:B------:R-:W-:-:S13]  /*4880*/  ISETP.GT.U32.AND P2, PT, R18, R16, PT ;  /* 0x000000101200720c */ /* 0x000fda0003f44070 */
[----:B------:R-:W-:-:S05]  /*4890*/  @!P2 IMAD.IADD R16, R16, 0x1, -R18 ;  /* 0x000000011010a824 */ /* 0x000fca00078e0a12 */
[----:B------:R-:W-:-:S13]  /*48a0*/  ISETP.GT.U32.AND P2, PT, R18, R16, PT ;  /* 0x000000101200720c */ /* 0x000fda0003f44070 */
[----:B------:R-:W-:Y:S01]  /*48b0*/  @!P2 IMAD.IADD R16, R16, 0x1, -R18 ;  /* 0x000000011010a824 */ /* 0x000fe200078e0a12 */
[----:B------:R-:W-:-:S13]  /*48c0*/  ISETP.GT.U32.AND P2, PT, R18, R4, PT ;  /* 0x000000041200720c */ /* 0x000fda0003f44070 */
[----:B------:R-:W-:Y:S01]  /*48d0*/  @!P2 IMAD.IADD R4, R4, 0x1, -R18 ;  /* 0x000000010404a824 */ /* 0x000fe200078e0a12 */
[----:B------:R-:W-:-:S04]  /*48e0*/  ISETP.GT.U32.AND P2, PT, R18, R17, PT ;  /* 0x000000111200720c */ /* 0x000fc80003f44070 */
[----:B------:R-:W-:-:S09]  /*48f0*/  ISETP.GT.U32.AND P5, PT, R18, R4, PT ;  /* 0x000000041200720c */ /* 0x000fd20003fa4070 */
[----:B------:R-:W-:Y:S01]  /*4900*/  @!P2 IMAD.IADD R17, R17, 0x1, -R18 ;  /* 0x000000011111a824 */ /* 0x000fe200078e0a12 */
[----:B------:R-:W-:-:S03]  /*4910*/  ISETP.GT.U32.AND P2, PT, R18, R10, PT ;  /* 0x0000000a1200720c */ /* 0x000fc60003f44070 */
[----:B------:R-:W-:Y:S01]  /*4920*/  @!P5 IMAD.IADD R4, R4, 0x1, -R18 ;  /* 0x000000010404d824 */ /* 0x000fe200078e0a12 */
[----:B------:R-:W-:-:S09]  /*4930*/  ISETP.GT.U32.AND P5, PT, R18, R11, PT ;  /* 0x0000000b1200720c */ /* 0x000fd20003fa4070 */
[----:B------:R-:W-:Y:S01]  /*4940*/  @!P2 IMAD.IADD R10, R10, 0x1, -R18 ;  /* 0x000000010a0aa824 */ /* 0x000fe200078e0a12 */
[----:B------:R-:W-:-:S03]  /*4950*/  ISETP.GT.U32.AND P2, PT, R18, R13, PT ;  /* 0x0000000d1200720c */ /* 0x000fc60003f44070 */
[--C-:B------:R-:W-:Y:S01]  /*4960*/  @!P5 IMAD.IADD R11, R11, 0x1, -R18.reuse ;  /* 0x000000010b0bd824 */ /* 0x100fe200078e0a12 */
[----:B------:R-:W-:Y:S01]  /*4970*/  ISETP.GT.U32.AND P5, PT, R7, R14, PT ;  /* 0x0000000e0700720c */ /* 0x000fe20003fa4070 */
[----:B------:R-:W-:Y:S01]  /*4980*/  @!P4 IMAD.MOV R15, RZ, RZ, -R15 ;  /* 0x000000ffff0fc224 */ /* 0x000fe200078e0a0f */
[C---:B------:R-:W-:Y:S02]  /*4990*/  ISETP.GT.U32.AND P6, PT, R18.reuse, R10, PT ;  /* 0x0000000a1200720c */ /* 0x040fe40003fc4070 */
[----:B------:R-:W-:Y:S02]  /*49a0*/  ISETP.GE.AND P4, PT, R9, RZ, PT ;  /* 0x000000ff0900720c */ /* 0x000fe40003f86270 */
[----:B------:R-:W0:Y:S03]  /*49b0*/  S2R R9, SR_TID.X ;  /* 0x0000000000097919 */ /* 0x000e260000002100 */
[----:B------:R-:W-:Y:S01]  /*49c0*/  @!P2 IMAD.IADD R13, R13, 0x1, -R18 ;  /* 0x000000010d0da824 */ /* 0x000fe200078e0a12 */
[C---:B------:R-:W-:Y:S01]  /*49d0*/  ISETP.GT.U32.AND P2, PT, R18.reuse, R11, PT ;  /* 0x0000000b1200720c */ /* 0x040fe20003f44070 */
[----:B------:R-:W-:Y:S01]  /*49e0*/  @!P1 IMAD.MOV R21, RZ, RZ, -R21 ;  /* 0x000000ffff159224 */ /* 0x000fe200078e0a15 */
[----:B------:R-:W-:Y:S01]  /*49f0*/  ISETP.GT.U32.AND P1, PT, R18, R12, PT ;  /* 0x0000000c1200720c */ /* 0x000fe20003f24070 */
[----:B------:R-:W-:Y:S01]  /*4a00*/  @!P5 IMAD.IADD R14, R14, 0x1, -R7 ;  /* 0x000000010e0ed824 */ /* 0x000fe200078e0a07 */
[----:B------:R-:W-:Y:S01]  /*4a10*/  ISETP.GT.U32.AND P5, PT, R18, R13, PT ;  /* 0x0000000d1200720c */ /* 0x000fe20003fa4070 */
[----:B------:R-:W-:-:S02]  /*4a20*/  IMAD.MOV R28, RZ, RZ, -R28 ;  /* 0x000000ffff1c7224 */ /* 0x000fc400078e0a1c */
[C---:B------:R-:W-:Y:S02]  /*4a30*/  IMAD R22, R7.reuse, R26, R22 ;  /* 0x0000001a07167224 */ /* 0x040fe400078e0216 */
[----:B------:R-:W-:Y:S02]  /*4a40*/  IMAD.MOV R26, RZ, RZ, -R29 ;  /* 0x000000ffff1a7224 */ /* 0x000fe400078e0a1d */
[C---:B------:R-:W-:Y:S02]  /*4a50*/  IMAD R24, R7.reuse, R28, R24 ;  /* 0x0000001c07187224 */ /* 0x040fe400078e0218 */
[--C-:B------:R-:W-:Y:S01]  /*4a60*/  @!P6 IMAD.IADD R10, R10, 0x1, -R18.reuse ;  /* 0x000000010a0ae824 */ /* 0x100fe200078e0a12 */
[C---:B------:R-:W-:Y:S01]  /*4a70*/  ISETP.GT.U32.AND P6, PT, R7.reuse, R22, PT ;  /* 0x000000160700720c */ /* 0x040fe20003fc4070 */
[----:B------:R-:W-:Y:S02]  /*4a80*/  IMAD R25, R7, R26, R25 ;  /* 0x0000001a07197224 */ /* 0x000fe400078e0219 */
[--C-:B------:R-:W-:Y:S01]  /*4a90*/  @!P2 IMAD.IADD R11, R11, 0x1, -R18.reuse ;  /* 0x000000010b0ba824 */ /* 0x100fe200078e0a12 */
[C---:B------:R-:W-:Y:S01]  /*4aa0*/  ISETP.GT.U32.AND P2, PT, R7.reuse, R24, PT ;  /* 0x000000180700720c */ /* 0x040fe20003f44070 */
[----:B------:R-:W-:Y:S01]  /*4ab0*/  @!P3 IMAD.MOV R23, RZ, RZ, -R23 ;  /* 0x000000ffff17b224 */ /* 0x000fe200078e0a17 */
[----:B------:R-:W-:Y:S01]  /*4ac0*/  ISETP.GT.U32.AND P3, PT, R7, R14, PT ;  /* 0x0000000e0700720c */ /* 0x000fe20003f64070 */
[----:B------:R-:W-:-:S02]  /*4ad0*/  @!P1 IMAD.IADD R12, R12, 0x1, -R18 ;  /* 0x000000010c0c9824 */ /* 0x000fc400078e0a12 */
[----:B------:R-:W-:Y:S01]  /*4ae0*/  @!P5 IMAD.IADD R13, R13, 0x1, -R18 ;  /* 0x000000010d0dd824 */ /* 0x000fe200078e0a12 */
[----:B------:R-:W-:-:S03]  /*4af0*/  ISETP.GT.U32.AND P5, PT, R7, R25, PT ;  /* 0x000000190700720c */ /* 0x000fc60003fa4070 */
[----:B------:R-:W-:-:S04]  /*4b00*/  @!P6 IMAD.IADD R22, R22, 0x1, -R7 ;  /* 0x000000011616e824 */ /* 0x000fc800078e0a07 */
[--C-:B------:R-:W-:Y:S01]  /*4b10*/  @!P2 IMAD.IADD R24, R24, 0x1, -R7.reuse ;  /* 0x000000011818a824 */ /* 0x100fe200078e0a07 */
[----:B------:R-:W-:Y:S01]  /*4b20*/  ISETP.GT.U32.AND P2, PT, R7, R22, PT ;  /* 0x000000160700720c */ /* 0x000fe20003f44070 */
[--C-:B------:R-:W-:Y:S02]  /*4b30*/  @!P3 IMAD.IADD R14, R14, 0x1, -R7.reuse ;  /* 0x000000010e0eb824 */ /* 0x100fe400078e0a07 */
[----:B0-----:R-:W-:Y:S02]  /*4b40*/  IMAD.SHL.U32 R26, R9, 0x2, RZ ;  /* 0x00000002091a7824 */ /* 0x001fe400078e00ff */
[----:B------:R-:W-:Y:S01]  /*4b50*/  @!P5 IMAD.IADD R25, R25, 0x1, -R7 ;  /* 0x000000011919d824 */ /* 0x000fe200078e0a07 */
[----:B------:R-:W-:Y:S02]  /*4b60*/  LOP3.LUT R28, R9, 0x7, RZ, 0xc0, !PT ;  /* 0x00000007091c7812 */ /* 0x000fe400078ec0ff */
[----:B------:R-:W-:Y:S02]  /*4b70*/  LOP3.LUT R18, R26, 0x10, RZ, 0xc0, !PT ;  /* 0x000000101a127812 */ /* 0x000fe400078ec0ff */
[----:B------:R-:W-:Y:S01]  /*4b80*/  ISETP.GT.U32.AND P5, PT, R7, R25, PT ;  /* 0x000000190700720c */ /* 0x000fe20003fa4070 */
[----:B------:R-:W-:Y:S01]  /*4b90*/  @!P4 IMAD.MOV R17, RZ, RZ, -R17 ;  /* 0x000000ffff11c224 */ /* 0x000fe200078e0a11 */
[----:B------:R-:W-:Y:S01]  /*4ba0*/  ISETP.GE.AND P6, PT, R19, RZ, PT ;  /* 0x000000ff1300720c */ /* 0x000fe20003fc6270 */
[----:B------:R-:W-:Y:S01]  /*4bb0*/  IMAD R29, R28, 0x210, RZ ;  /* 0x000002101c1d7824 */ /* 0x000fe200078e02ff */
[----:B------:R-:W-:Y:S01]  /*4bc0*/  ISETP.GE.AND P4, PT, R5, RZ, PT ;  /* 0x000000ff0500720c */ /* 0x000fe20003f86270 */
[----:B------:R-:W-:Y:S01]  /*4bd0*/  STL [R1+0x11bc], R21 ;  /* 0x0011bc1501007387 */ /* 0x000fe20000100800 */
[----:B------:R-:W-:Y:S01]  /*4be0*/  LOP3.LUT R18, R18, 0x20, R9, 0xf8, !PT ;  /* 0x0000002012127812 */ /* 0x000fe200078ef809 */
[----:B------:R-:W-:-:S02]  /*4bf0*/  @!P2 IMAD.IADD R22, R22, 0x1, -R7 ;  /* 0x000000011616a824 */ /* 0x000fc400078e0a07 */
[----:B------:R-:W-:Y:S01]  /*4c00*/  STL [R1+0x11c0], R23 ;  /* 0x0011c01701007387 */ /* 0x000fe20000100800 */
[----:B------:R-:W-:-:S03]  /*4c10*/  LOP3.LUT R18, R29, R18, RZ, 0x3c, !PT ;  /* 0x000000121d127212 */ /* 0x000fc600078e3cff */
[----:B------:R-:W-:Y:S04]  /*4c20*/  STL [R1+0x11c4], R15 ;  /* 0x0011c40f01007387 */ /* 0x000fe80000100800 */
[----:B------:R-:W-:Y:S01]  /*4c30*/  STL [R1+0x11c8], R14 ;  /* 0x0011c80e01007387 */ /* 0x000fe20000100800 */
[----:B------:R-:W-:Y:S01]  /*4c40*/  ISETP.GE.AND P2, PT, R3, RZ, PT ;  /* 0x000000ff0300720c */ /* 0x000fe20003f46270 */
[----:B------:R-:W-:Y:S02]  /*4c50*/  @!P5 IMAD.IADD R25, R25, 0x1, -R7 ;  /* 0x000000011919d824 */ /* 0x000fe400078e0a07 */
[----:B------:R-:W-:Y:S02]  /*4c60*/  @!P6 IMAD.MOV R0, RZ, RZ, -R0 ;  /* 0x000000ffff00e224 */ /* 0x000fe400078e0a00 */
[----:B------:R-:W-:Y:S01]  /*4c70*/  @!P4 IMAD.MOV R10, RZ, RZ, -R10 ;  /* 0x000000ffff0ac224 */ /* 0x000fe200078e0a0a */
[----:B--2---:R-:W-:Y:S01]  /*4c80*/  ISETP.GE.AND P3, PT, R27, RZ, PT ;  /* 0x000000ff1b00720c */ /* 0x004fe20003f66270 */
[----:B------:R-:W-:Y:S01]  /*4c90*/  IMAD.SHL.U32 R27, R9, 0x8, RZ ;  /* 0x00000008091b7824 */ /* 0x000fe200078e00ff */
[----:B---3--:R-:W-:-:S04]  /*4ca0*/  ISETP.GE.AND P1, PT, R20, RZ, PT ;  /* 0x000000ff1400720c */ /* 0x008fc80003f26270 */
[----:B------:R-:W-:-:S09]  /*4cb0*/  LOP3.LUT R27, R27, 0x30, RZ, 0xc0, !PT ;  /* 0x000000301b1b7812 */ /* 0x000fd200078ec0ff */
[----:B------:R-:W-:Y:S01]  /*4cc0*/  @!P1 IMAD.MOV R16, RZ, RZ, -R16 ;  /* 0x000000ffff109224 */ /* 0x000fe200078e0a10 */
[----:B------:R-:W-:Y:S01]  /*4cd0*/  ISETP.GT.U32.AND P1, PT, R7, R24, PT ;  /* 0x000000180700720c */ /* 0x000fe20003f24070 */
[----:B------:R-:W-:Y:S02]  /*4ce0*/  IMAD R28, R28, 0x40, R27 ;  /* 0x000000401c1c7824 */ /* 0x000fe400078e021b */
[----:B------:R-:W-:Y:S01]  /*4cf0*/  IMAD.SHL.U32 R27, R9, 0x100, RZ ;  /* 0x00000100091b7824 */ /* 0x000fe200078e00ff */
[----:B------:R-:W-:Y:S02]  /*4d00*/  STL [R1+0x11cc], R16 ;  /* 0x0011cc1001007387 */ /* 0x000fe40000100800 */
[----:B------:R-:W-:Y:S02]  /*4d10*/  LOP3.LUT R28, R28, 0x30, R26, 0x78, !PT ;  /* 0x000000301c1c7812 */ /* 0x000fe400078e781a */
[----:B------:R-:W-:Y:S01]  /*4d20*/  STL [R1+0x11d0], R17 ;  /* 0x0011d01101007387 */ /* 0x000fe20000100800 */
[----:B------:R-:W-:-:S03]  /*4d30*/  @!P3 IMAD.MOV R4, RZ, RZ, -R4 ;  /* 0x000000ffff04b224 */ /* 0x000fc600078e0a04 */
[----:B------:R-:W2:Y:S01]  /*4d40*/  LDL.LU R5, [R1+0x1214] ;  /* 0x0012140001057983 */ /* 0x000ea20000300800 */
[----:B------:R-:W-:Y:S01]  /*4d50*/  @!P1 IMAD.IADD R24, R24, 0x1, -R7 ;  /* 0x0000000118189824 */ /* 0x000fe200078e0a07 */
[----:B------:R-:W-:Y:S02]  /*4d60*/  ISETP.GE.AND P1, PT, R8, RZ, PT ;  /* 0x000000ff0800720c */ /* 0x000fe40003f26270 */
[----:B------:R-:W-:Y:S01]  /*4d70*/  STL [R1+0x11d4], R22 ;  /* 0x0011d41601007387 */ /* 0x000fe20000100800 */
[----:B------:R-:W-:-:S03]  /*4d80*/  LOP3.LUT R8, R18, 0x1000, R27, 0xf8, !PT ;  /* 0x0000100012087812 */ /* 0x000fc600078ef81b */
[----:B------:R-:W3:Y:S04]  /*4d90*/  LDL.LU R3, [R1+0x1210] ;  /* 0x0012100001037983 */ /* 0x000ee80000300800 */
[----:B------:R-:W-:Y:S04]  /*4da0*/  STL [R1+0x11d8], R24 ;  /* 0x0011d81801007387 */ /* 0x000fe80000100800 */
[----:B------:R0:W-:Y:S04]  /*4db0*/  STL [R1+0x1110], R28 ;  /* 0x0011101c01007387 */ /* 0x0001e80000100800 */
[----:B------:R-:W4:Y:S04]  /*4dc0*/  LDL R18, [R1+0xafc] ;  /* 0x000afc0001127983 */ /* 0x000f280000100800 */
[----:B0-----:R-:W2:Y:S04]  /*4dd0*/  LDL R28, [R1+0xaf0] ;  /* 0x000af000011c7983 */ /* 0x001ea80000100800 */
[----:B------:R0:W-:Y:S04]  /*4de0*/  STL [R1+0xae8], R8 ;  /* 0x000ae80801007387 */ /* 0x0001e80000100800 */
[----:B------:R-:W-:Y:S04]  /*4df0*/  STL [R1+0x11dc], R25 ;  /* 0x0011dc1901007387 */ /* 0x000fe80000100800 */
[----:B------:R1:W-:Y:S04]  /*4e00*/  STL [R1+0x11e0], R4 ;  /* 0x0011e00401007387 */ /* 0x0003e80000100800 */
[----:B------:R1:W-:Y:S04]  /*4e10*/  STL [R1+0x11e4], R0 ;  /* 0x0011e40001007387 */ /* 0x0003e80000100800 */
[----:B------:R-:W-:Y:S04]  /*4e20*/  STL [R1+0x11e8], R10 ;  /* 0x0011e80a01007387 */ /* 0x000fe80000100800 */
[----:B------:R-:W2:Y:S04]  /*4e30*/  LDL.LU R29, [R1+0x6c] ;  /* 0x00006c00011d7983 */ /* 0x000ea80000300800 */
[----:B------:R-:W1:Y:S04]  /*4e40*/  LDL.LU R26, [R1+0x74] ;  /* 0x00007400011a7983 */ /* 0x000e680000300800 */
[----:B------:R-:W2:Y:S04]  /*4e50*/  LDL.LU R24, [R1+0x78] ;  /* 0x0000780001187983 */ /* 0x000ea80000300800 */
        /* <DEDUP_REMOVED lines=10> */
[----:B0-----:R-:W2:Y:S01]  /*4f00*/  LDL.LU R8, [R1+0xa4] ;  /* 0x0000a40001087983 */ /* 0x001ea20000300800 */
[----:B------:R-:W0:Y:S01]  /*4f10*/  S2R R27, SR_TID.X ;  /* 0x00000000001b7919 */ /* 0x000e220000002100 */
[----:B------:R-:W-:Y:S01]  /*4f20*/  @!P2 IMAD.MOV R11, RZ, RZ, -R11 ;  /* 0x000000ffff0ba224 */ /* 0x000fe200078e0a0b */
[----:B------:R-:W-:Y:S01]  /*4f30*/  ISETP.GE.AND P5, PT, R2, RZ, PT ;  /* 0x000000ff0200720c */ /* 0x000fe20003fa6270 */
[----:B------:R-:W-:Y:S01]  /*4f40*/  @!P1 IMAD.MOV R12, RZ, RZ, -R12 ;  /* 0x000000ffff0c9224 */ /* 0x000fe200078e0a0c */
[----:B------:R-:W-:Y:S01]  /*4f50*/  ISETP.GE.AND P4, PT, R6, RZ, PT ;  /* 0x000000ff0600720c */ /* 0x000fe20003f86270 */
[----:B------:R-:W2:Y:S01]  /*4f60*/  LDL.LU R2, [R1+0x94] ;  /* 0x0000940001027983 */ /* 0x000ea20000300800 */
[----:B------:R-:W-:-:S03]  /*4f70*/  @!P0 IMAD.MOV R13, RZ, RZ, -R13 ;  /* 0x000000ffff0d8224 */ /* 0x000fc600078e0a0d */
[----:B------:R-:W2:Y:S04]  /*4f80*/  LDL.LU R6, [R1+0x98] ;  /* 0x0000980001067983 */ /* 0x000ea80000300800 */
[----:B------:R-:W-:Y:S04]  /*4f90*/  STL [R1+0x11ec], R11 ;  /* 0x0011ec0b01007387 */ /* 0x000fe80000100800 */
[----:B------:R-:W-:Y:S01]  /*4fa0*/  STL [R1+0x11f0], R12 ;  /* 0x0011f00c01007387 */ /* 0x000fe20000100800 */
[----:B0-----:R-:W-:-:S05]  /*4fb0*/  LOP3.LUT R7, R27, 0x1f, RZ, 0xc0, !PT ;  /* 0x0000001f1b077812 */ /* 0x001fca00078ec0ff */
[----:B------:R-:W-:Y:S04]  /*4fc0*/  STL [R1+0x11f4], R7 ;  /* 0x0011f40701007387 */ /* 0x000fe80000100800 */
[----:B------:R-:W-:Y:S01]  /*4fd0*/  STL [R1+0x11f8], R13 ;  /* 0x0011f80d01007387 */ /* 0x000fe20000100800 */
[----:B---3--:R-:W-:Y:S02]  /*4fe0*/  ISETP.NE.AND P3, PT, R3, RZ, PT ;  /* 0x000000ff0300720c */ /* 0x008fe40003f65270 */
[----:B------:R-:W-:Y:S02]  /*4ff0*/  LOP3.LUT R3, RZ, R3, RZ, 0x33, !PT ;  /* 0x00000003ff037212 */ /* 0x000fe400078e33ff */
[----:B----4-:R-:W-:Y:S02]  /*5000*/  ISETP.GE.AND P2, PT, R18, RZ, PT ;  /* 0x000000ff1200720c */ /* 0x010fe40003f46270 */
[----:B--2---:R-:W-:-:S05]  /*5010*/  SEL R18, R3, R5, !P3 ;  /* 0x0000000503127207 */ /* 0x004fca0005800000 */
[----:B------:R-:W-:Y:S01]  /*5020*/  STL [R1+0x11fc], R18 ;  /* 0x0011fc1201007387 */ /* 0x000fe20000100800 */
[C---:B------:R-:W-:Y:S02]  /*5030*/  SEL R29, R3.reuse, R29, !P3 ;  /* 0x0000001d031d7207 */ /* 0x040fe40005800000 */
[----:B-1----:R-:W-:-:S03]  /*5040*/  SEL R4, R3, R26, !P3 ;  /* 0x0000001a03047207 */ /* 0x002fc60005800000 */
[----:B------:R-:W-:Y:S01]  /*5050*/  STL [R1+0x1200], R29 ;  /* 0x0012001d01007387 */ /* 0x000fe20000100800 */
[----:B------:R-:W-:-:S03]  /*5060*/  SEL R5, R3, R24, !P3 ;  /* 0x0000001803057207 */ /* 0x000fc60005800000 */
[----:B------:R0:W-:Y:S01]  /*5070*/  STL [R1+0x4], R4 ;  /* 0x0000040401007387 */ /* 0x0001e20000100800 */
[----:B------:R-:W-:-:S03]  /*5080*/  SEL R0, R3, R22, !P3 ;  /* 0x0000001603007207 */ /* 0x000fc60005800000 */
[----:B------:R1:W-:Y:S01]  /*5090*/  STL [R1+0x30], R5 ;  /* 0x0000300501007387 */ /* 0x0003e20000100800 */
[----:B0-----:R-:W-:-:S03]  /*50a0*/  SEL R4, R3, R17, !P3 ;  /* 0x0000001103047207 */ /* 0x001fc60005800000 */
[----:B------:R0:W-:Y:S01]  /*50b0*/  STL [R1+0x38], R0 ;  /* 0x0000380001007387 */ /* 0x0001e20000100800 */
[----:B-1----:R-:W-:-:S03]  /*50c0*/  SEL R5, R3, R16, !P3 ;  /* 0x0000001003057207 */ /* 0x002fc60005800000 */
[----:B------:R1:W-:Y:S01]  /*50d0*/  STL [R1+0x40], R4 ;  /* 0x0000400401007387 */ /* 0x0003e20000100800 */
[----:B0-----:R-:W-:-:S03]  /*50e0*/  SEL R0, R3, R14, !P3 ;  /* 0x0000000e03007207 */ /* 0x001fc60005800000 */
[----:B------:R0:W-:Y:S01]  /*50f0*/  STL [R1+0x54], R5 ;  /* 0x0000540501007387 */ /* 0x0001e20000100800 */
[----:B-1----:R-:W-:-:S03]  /*5100*/  SEL R4, R3, R15, !P3 ;  /* 0x0000000f03047207 */ /* 0x002fc60005800000 */
[----:B------:R1:W-:Y:S04]  /*5110*/  STL [R1+0x5c], R0 ;  /* 0x00005c0001007387 */ /* 0x0003e80000100800 */
[----:B------:R2:W-:Y:S01]  /*5120*/  STL [R1+0x60], R4 ;  /* 0x0000600401007387 */ /* 0x0005e20000100800 */
[C---:B0-----:R-:W-:Y:S02]  /*5130*/  SEL R5, R3.reuse, R23, !P3 ;  /* 0x0000001703057207 */ /* 0x041fe40005800000 */
[----:B-1----:R-:W-:-:S03]  /*5140*/  SEL R0, R3, R21, !P3 ;  /* 0x0000001503007207 */ /* 0x002fc60005800000 */
[----:B------:R0:W-:Y:S01]  /*5150*/  STL [R1+0x6c], R5 ;  /* 0x00006c0501007387 */ /* 0x0001e20000100800 */
[----:B--2---:R-:W-:-:S03]  /*5160*/  SEL R4, R3, R20, !P3 ;  /* 0x0000001403047207 */ /* 0x004fc60005800000 */
[----:B------:R1:W-:Y:S04]  /*5170*/  STL [R1+0x74], R0 ;  /* 0x0000740001007387 */ /* 0x0003e80000100800 */
[----:B------:R2:W-:Y:S01]  /*5180*/  STL [R1+0x78], R4 ;  /* 0x0000780401007387 */ /* 0x0005e20000100800 */
[C---:B0-----:R-:W-:Y:S02]  /*5190*/  SEL R5, R3.reuse, R19, !P3 ;  /* 0x0000001303057207 */ /* 0x041fe40005800000 */
[----:B-1----:R-:W-:-:S03]  /*51a0*/  SEL R0, R3, R9, !P3 ;  /* 0x0000000903007207 */ /* 0x002fc60005800000 */
[----:B------:R-:W-:Y:S01]  /*51b0*/  STL [R1+0x7c], R5 ;  /* 0x00007c0501007387 */ /* 0x000fe20000100800 */
[----:B--2---:R-:W-:-:S03]  /*51c0*/  SEL R4, R3, R8, !P3 ;  /* 0x0000000803047207 */ /* 0x004fc60005800000 */
[----:B------:R0:W-:Y:S04]  /*51d0*/  STL [R1+0x84], R0 ;  /* 0x0000840001007387 */ /* 0x0001e80000100800 */
[----:B------:R-:W-:Y:S04]  /*51e0*/  STL [R1+0x88], R4 ;  /* 0x0000880401007387 */ /* 0x000fe80000100800 */
[----:B------:R-:W2:Y:S01]  /*51f0*/  LDL.LU R29, [R1+0x80] ;  /* 0x00008000011d7983 */ /* 0x000ea20000300800 */
[C---:B------:R-:W-:Y:S02]  /*5200*/  SEL R2, R3.reuse, R2, !P3 ;  /* 0x0000000203027207 */ /* 0x040fe40005800000 */
[----:B0-----:R-:W-:-:S03]  /*5210*/  SEL R0, R3, R6, !P3 ;  /* 0x0000000603007207 */ /* 0x001fc60005800000 */
[----:B------:R-:W-:Y:S04]  /*5220*/  STL [R1+0x94], R2 ;  /* 0x0000940201007387 */ /* 0x000fe80000100800 */
[----:B--2---:R0:W-:Y:S04]  /*5230*/  STL [R1+0x1204], R29 ;  /* 0x0012041d01007387 */ /* 0x0041e80000100800 */
[----:B------:R-:W-:Y:S04]  /*5240*/  STL [R1+0xa8], R0 ;  /* 0x0000a80001007387 */ /* 0x000fe80000100800 */
[----:B0-----:R-:W2:Y:S04]  /*5250*/  LDL.LU R29, [R1+0x4c] ;  /* 0x00004c00011d7983 */ /* 0x001ea80000300800 */
[----:B--2---:R0:W-:Y:S04]  /*5260*/  STL [R1+0x1208], R29 ;  /* 0x0012081d01007387 */ /* 0x0041e80000100800 */
[----:B0-----:R-:W2:Y:S04]  /*5270*/  LDL.LU R29, [R1+0x50] ;  /* 0x00005000011d7983 */ /* 0x001ea80000300800 */
[----:B--2---:R0:W-:Y:S04]  /*5280*/  STL [R1+0x120c], R29 ;  /* 0x00120c1d01007387 */ /* 0x0041e80000100800 */
[----:B0-----:R-:W2:Y:S04]  /*5290*/  LDL.LU R29, [R1+0x58] ;  /* 0x00005800011d7983 */ /* 0x001ea80000300800 */
[----:B------:R-:W3:Y:S04]  /*52a0*/  LDL.LU R18, [R1+0x8c] ;  /* 0x00008c0001127983 */ /* 0x000ee80000300800 */
[----:B------:R-:W4:Y:S04]  /*52b0*/  LDL.LU R13, [R1+0x90] ;  /* 0x00009000010d7983 */ /* 0x000f280000300800 */
        /* <DEDUP_REMOVED lines=18> */
[----:B------:R-:W4:Y:S01]  /*53e0*/  LDL.LU R8, [R1+0x1c] ;  /* 0x00001c0001087983 */ /* 0x000f220000300800 */
[----:B------:R-:W-:-:S03]  /*53f0*/  ISETP.GE.AND P1, PT, R28, RZ, PT ;  /* 0x000000ff1c00720c */ /* 0x000fc60003f26270 */
[----:B------:R-:W4:Y:S04]  /*5400*/  LDL.LU R2, [R1+0x18] ;  /* 0x0000180001027983 */ /* 0x000f280000300800 */
[----:B------:R-:W4:Y:S04]  /*5410*/  LDL.LU R6, [R1+0x14] ;  /* 0x0000140001067983 */ /* 0x000f280000300800 */
[----:B------:R-:W4:Y:S04]  /*5420*/  LDL.LU R5, [R1+0x10] ;  /* 0x0000100001057983 */ /* 0x000f280000300800 */
[----:B------:R-:W4:Y:S04]  /*5430*/  LDL.LU R27, [R1+0xc] ;  /* 0x00000c00011b7983 */ /* 0x000f280000300800 */
[----:B------:R-:W4:Y:S04]  /*5440*/  LDL.LU R28, [R1+0x8] ;  /* 0x00000800011c7983 */ /* 0x000f280000300800 */
[----:B------:R-:W4:Y:S01]  /*5450*/  LDL.LU R26, [R1] ;  /* 0x00000000011a7983 */ /* 0x000f220000300800 */
[----:B--2---:R-:W-:-:S05]  /*5460*/  SEL R29, R3, R29, !P3 ;  /* 0x0000001d031d7207 */ /* 0x004fca0005800000 */
[----:B------:R0:W-:Y:S04]  /*5470*/  STL [R1+0xa4], R29 ;  /* 0x0000a41d01007387 */ /* 0x0001e80000100800 */
[----:B0-----:R-:W2:Y:S02]  /*5480*/  LDL.LU R29, [R1+0x120c] ;  /* 0x00120c00011d7983 */ /* 0x001ea40000300800 */
[----:B--2---:R-:W-:-:S05]  /*5490*/  SEL R29, R3, R29, !P3 ;  /* 0x0000001d031d7207 */ /* 0x004fca0005800000 */
[----:B------:R0:W-:Y:S04]  /*54a0*/  STL [R1+0xa0], R29 ;  /* 0x0000a01d01007387 */ /* 0x0001e80000100800 */
[----:B0-----:R-:W2:Y:S02]  /*54b0*/  LDL.LU R29, [R1+0x1208] ;  /* 0x00120800011d7983 */ /* 0x001ea40000300800 */
[----:B--2---:R-:W-:-:S05]  /*54c0*/  SEL R29, R3, R29, !P3 ;  /* 0x0000001d031d7207 */ /* 0x004fca0005800000 */
[----:B------:R0:W-:Y:S04]  /*54d0*/  STL [R1+0x98], R29 ;  /* 0x0000981d01007387 */ /* 0x0001e80000100800 */
[----:B0-----:R-:W2:Y:S01]  /*54e0*/  LDL.LU R29, [R1+0x1204] ;  /* 0x00120400011d7983 */ /* 0x001ea20000300800 */
[C---:B---3--:R-:W-:Y:S02]  /*54f0*/  SEL R18, R3.reuse, R18, !P3 ;  /* 0x0000001203127207 */ /* 0x048fe40005800000 */
[C---:B----4-:R-:W-:Y:S02]  /*5500*/  SEL R13, R3.reuse, R13, !P3 ;  /* 0x0000000d030d7207 */ /* 0x050fe40005800000 */
[C---:B------:R-:W-:Y:S02]  /*5510*/  SEL R7, R3.reuse, R7, !P3 ;  /* 0x0000000703077207 */ /* 0x040fe40005800000 */
[----:B------:R-:W-:-:S02]  /*5520*/  SEL R12, R3, R12, !P3 ;  /* 0x0000000c030c7207 */ /* 0x000fc40005800000 */
[C---:B------:R-:W-:Y:S02]  /*5530*/  SEL R11, R3.reuse, R11, !P3 ;  /* 0x0000000b030b7207 */ /* 0x040fe40005800000 */
[C---:B------:R-:W-:Y:S02]  /*5540*/  SEL R10, R3.reuse, R10, !P3 ;  /* 0x0000000a030a7207 */ /* 0x040fe40005800000 */
[C---:B------:R-:W-:Y:S02]  /*5550*/  SEL R0, R3.reuse, R0, !P3 ;  /* 0x0000000003007207 */ /* 0x040fe40005800000 */
[C---:B------:R-:W-:Y:S02]  /*5560*/  SEL R4, R3.reuse, R4, !P3 ;  /* 0x0000000403047207 */ /* 0x040fe40005800000 */
        /* <DEDUP_REMOVED lines=15> */
[----:B--2---:R-:W-:-:S05]  /*5660*/  SEL R29, R3, R29, !P3 ;  /* 0x0000001d031d7207 */ /* 0x004fca0005800000 */
[----:B------:R0:W-:Y:S04]  /*5670*/  STL [R1+0xb0], R29 ;  /* 0x0000b01d01007387 */ /* 0x0001e80000100800 */
[----:B0-----:R-:W2:Y:S04]  /*5680*/  LDL.LU R29, [R1+0x1200] ;  /* 0x00120000011d7983 */ /* 0x001ea80000300800 */
[----:B------:R0:W-:Y:S04]  /*5690*/  STL [R1+0xb4], R18 ;  /* 0x0000b41201007387 */ /* 0x0001e80000100800 */
[----:B0-----:R-:W3:Y:S04]  /*56a0*/  LDL.LU R18, [R1+0x11fc] ;  /* 0x0011fc0001127983 */ /* 0x001ee80000300800 */
[----:B------:R0:W-:Y:S04]  /*56b0*/  STL [R1+0xb8], R13 ;  /* 0x0000b80d01007387 */ /* 0x0001e80000100800 */
[----:B0-----:R-:W4:Y:S04]  /*56c0*/  LDL.LU R13, [R1+0x11f8] ;  /* 0x0011f800010d7983 */ /* 0x001f280000300800 */
        /* <DEDUP_REMOVED lines=41> */
[----:B0-----:R-:W4:Y:S01]  /*5960*/  LDL.LU R6, [R1+0x11a4] ;  /* 0x0011a40001067983 */ /* 0x001f220000300800 */
[----:B------:R-:W-:-:S05]  /*5970*/  SEL R5, R3, R5, !P3 ;  /* 0x0000000503057207 */ /* 0x000fca0005800000 */
[----:B------:R0:W-:Y:S01]  /*5980*/  STL [R1+0x4c], R5 ;  /* 0x00004c0501007387 */ /* 0x0001e20000100800 */
[C---:B------:R-:W-:Y:S02]  /*5990*/  SEL R26, R3.reuse, R26, !P3 ;  /* 0x0000001a031a7207 */ /* 0x040fe40005800000 */
[C---:B0-----:R-:W-:Y:S02]  /*59a0*/  SEL R5, R3.reuse, R27, !P3 ;  /* 0x0000001b03057207 */ /* 0x041fe40005800000 */
[----:B------:R-:W-:-:S03]  /*59b0*/  SEL R27, R3, R28, !P3 ;  /* 0x0000001c031b7207 */ /* 0x000fc60005800000 */
[----:B------:R-:W-:Y:S04]  /*59c0*/  STL [R1+0x48], R5 ;  /* 0x0000480501007387 */ /* 0x000fe80000100800 */
[----:B------:R2:W-:Y:S04]  /*59d0*/  STL [R1+0x44], R27 ;  /* 0x0000441b01007387 */ /* 0x0005e80000100800 */
[----:B------:R-:W-:Y:S01]  /*59e0*/  STL [R1+0x3c], R26 ;  /* 0x00003c1a01007387 */ /* 0x000fe20000100800 */
[C---:B--2---:R-:W-:Y:S02]  /*59f0*/  SEL R27, R3.reuse, R10, !P3 ;  /* 0x0000000a031b7207 */ /* 0x044fe40005800000 */
[----:B---3--:R-:W-:-:S02]  /*5a00*/  SEL R28, R3, R0, !P3 ;  /* 0x00000000031c7207 */ /* 0x008fc40005800000 */
[C---:B----4-:R-:W-:Y:S02]  /*5a10*/  SEL R4, R3.reuse, R4, !P3 ;  /* 0x0000000403047207 */ /* 0x050fe40005800000 */
[C---:B------:R-:W-:Y:S02]  /*5a20*/  SEL R8, R3.reuse, R8, !P3 ;  /* 0x0000000803087207 */ /* 0x040fe40005800000 */
[C---:B------:R-:W-:Y:S02]  /*5a30*/  SEL R5, R3.reuse, R6, !P3 ;  /* 0x0000000603057207 */ /* 0x040fe40005800000 */
[----:B------:R-:W-:-:S03]  /*5a40*/  SEL R6, R3, R9, !P3 ;  /* 0x0000000903067207 */ /* 0x000fc60005800000 */
[----:B------:R0:W-:Y:S04]  /*5a50*/  STL [R1+0x34], R5 ;  /* 0x0000340501007387 */ /* 0x0001e80000100800 */
        /* <DEDUP_REMOVED lines=12> */
[----:B------:R-:W-:Y:S01]  /*5b20*/  STL [R1+0x14], R8 ;  /* 0x0000140801007387 */ /* 0x000fe20000100800 */
[----:B--2---:R-:W-:-:S03]  /*5b30*/  SEL R5, R3, R17, !P3 ;  /* 0x0000001103057207 */ /* 0x004fc60005800000 */
[----:B------:R-:W-:Y:S04]  /*5b40*/  STL [R1+0x10], R6 ;  /* 0x0000100601007387 */ /* 0x000fe80000100800 */
[----:B------:R-:W2:Y:S04]  /*5b50*/  LDL.LU R21, [R1+0x4] ;  /* 0x0000040001157983 */ /* 0x000ea80000300800 */
[----:B------:R-:W-:Y:S04]  /*5b60*/  STL [R1+0xc], R5 ;  /* 0x00000c0501007387 */ /* 0x000fe80000100800 */
[----:B------:R-:W3:Y:S04]  /*5b70*/  LDL.LU R19, [R1+0x30] ;  /* 0x0000300001137983 */ /* 0x000ee80000300800 */
[----:B------:R-:W-:Y:S04]  /*5b80*/  STL [R1+0x8], R4 ;  /* 0x0000080401007387 */ /* 0x000fe80000100800 */
[----:B------:R-:W4:Y:S04]  /*5b90*/  LDL.LU R20, [R1+0x38] ;  /* 0x0000380001147983 */ /* 0x000f280000300800 */
[----:B------:R-:W4:Y:S04]  /*5ba0*/  LDL.LU R15, [R1+0x5c] ;  /* 0x00005c00010f7983 */ /* 0x000f280000300800 */
[----:B------:R0:W-:Y:S04]  /*5bb0*/  STL [R1+0x1128], R28 ;  /* 0x0011281c01007387 */ /* 0x0001e80000100800 */
[----:B0-----:R-:W4:Y:S04]  /*5bc0*/  LDL.LU R28, [R1+0x54] ;  /* 0x00005400011c7983 */ /* 0x001f280000300800 */
[----:B------:R0:W-:Y:S04]  /*5bd0*/  STL [R1+0x112c], R27 ;  /* 0x00112c1b01007387 */ /* 0x0001e80000100800 */
[----:B0-----:R-:W4:Y:S01]  /*5be0*/  LDL.LU R27, [R1+0x40] ;  /* 0x00004000011b7983 */ /* 0x001f220000300800 */
[----:B------:R-:W-:-:S02]  /*5bf0*/  IMAD.MOV.U32 R4, RZ, RZ, R14 ;  /* 0x000000ffff047224 */ /* 0x000fc400078e000e */
[----:B------:R-:W-:Y:S02]  /*5c00*/  IMAD.MOV.U32 R5, RZ, RZ, R22 ;  /* 0x000000ffff057224 */ /* 0x000fe400078e0016 */
[----:B------:R-:W-:Y:S02]  /*5c10*/  IMAD R8, R7, UR5, RZ ;  /* 0x0000000507087c24 */ /* 0x000fe4000f8e02ff */
[----:B------:R-:W-:Y:S01]  /*5c20*/  IMAD.MOV.U32 R6, RZ, RZ, R24 ;  /* 0x000000ffff067224 */ /* 0x000fe200078e0018 */
[----:B------:R-:W-:Y:S01]  /*5c30*/  ISETP.NE.AND P0, PT, R2, RZ, PT ;  /* 0x000000ff0200720c */ /* 0x000fe20003f05270 */
[----:B------:R-:W-:Y:S01]  /*5c40*/  IMAD.MOV.U32 R7, RZ, RZ, R25 ;  /* 0x000000ffff077224 */ /* 0x000fe200078e0019 */
[C---:B------:R-:W-:Y:S01]  /*5c50*/  SEL R26, R3.reuse, R11, !P3 ;  /* 0x0000000b031a7207 */ /* 0x040fe20005800000 */
[----:B------:R-:W-:Y:S01]  /*5c60*/  @!P5 IMAD.MOV R4, RZ, RZ, -R4 ;  /* 0x000000ffff04d224 */ /* 0x000fe200078e0a04 */
[----:B------:R-:W-:Y:S01]  /*5c70*/  LOP3.LUT R2, RZ, R2, RZ, 0x33, !PT ;  /* 0x00000002ff027212 */ /* 0x000fe200078e33ff */
[----:B------:R-:W-:Y:S01]  /*5c80*/  @!P4 IMAD.MOV R5, RZ, RZ, -R5 ;  /* 0x000000ffff05c224 */ /* 0x000fe200078e0a05 */
[C---:B------:R-:W-:Y:S01]  /*5c90*/  SEL R23, R3.reuse, R12, !P3 ;  /* 0x0000000c03177207 */ /* 0x040fe20005800000 */
[----:B------:R-:W-:Y:S01]  /*5ca0*/  @!P2 IMAD.MOV R6, RZ, RZ, -R6 ;  /* 0x000000ffff06a224 */ /* 0x000fe200078e0a06 */
[----:B------:R-:W-:Y:S01]  /*5cb0*/  SEL R3, R3, R13, !P3 ;  /* 0x0000000d03037207 */ /* 0x000fe20005800000 */
[----:B------:R-:W-:Y:S01]  /*5cc0*/  @!P1 IMAD.MOV R7, RZ, RZ, -R7 ;  /* 0x000000ffff079224 */ /* 0x000fe200078e0a07 */
[----:B------:R-:W-:Y:S01]  /*5cd0*/  LEA R0, P3, R8, UR6, 0x1 ;  /* 0x0000000608007c11 */ /* 0x000fe2000f8608ff */
[----:B------:R-:W-:Y:S01]  /*5ce0*/  STL [R1+0x1130], R26 ;  /* 0x0011301a01007387 */ /* 0x000fe20000100800 */
[C---:B------:R-:W-:Y:S01]  /*5cf0*/  SEL R4, R2.reuse, R4, !P0 ;  /* 0x0000000402047207 */ /* 0x040fe20004000000 */
[----:B------:R-:W-:Y:S01]  /*5d00*/  ULDC UR6, c[0x0][0x240] ;  /* 0x0000900000067ab9 */ /* 0x000fe20000000800 */
[C---:B------:R-:W-:Y:S01]  /*5d10*/  SEL R5, R2.reuse, R5, !P0 ;  /* 0x0000000502057207 */ /* 0x040fe20004000000 */
[----:B------:R-:W-:Y:S01]  /*5d20*/  STL [R1+0x1134], R23 ;  /* 0x0011341701007387 */ /* 0x000fe20000100800 */
[----:B------:R-:W-:-:S02]  /*5d30*/  SEL R6, R2, R6, !P0 ;  /* 0x0000000602067207 */ /* 0x000fc40004000000 */
[----:B------:R-:W-:Y:S01]  /*5d40*/  SEL R7, R2, R7, !P0 ;  /* 0x0000000702077207 */ /* 0x000fe20004000000 */
[----:B------:R-:W-:Y:S01]  /*5d50*/  STL [R1+0x1138], R3 ;  /* 0x0011380301007387 */ /* 0x000fe20000100800 */
[----:B------:R-:W-:Y:S01]  /*5d60*/  LEA.HI.X.SX32 R2, R8, UR7, 0x1, P3 ;  /* 0x0000000708027c11 */ /* 0x000fe200098f0eff */
[----:B------:R-:W-:Y:S01]  /*5d70*/  IMAD R8, R18, UR6, RZ ;  /* 0x0000000612087c24 */ /* 0x000fe2000f8e02ff */
[----:B------:R-:W-:Y:S01]  /*5d80*/  ULDC UR7, c[0x0][0x234] ;  /* 0x00008d0000077ab9 */ /* 0x000fe20000000800 */
[----:B------:R-:W-:Y:S01]  /*5d90*/  STL [R1+0x113c], R0 ;  /* 0x00113c0001007387 */ /* 0x000fe20000100800 */
[----:B------:R-:W-:-:S03]  /*5da0*/  IMAD R9, R29, UR6, RZ ;  /* 0x000000061d097c24 */ /* 0x000fc6000f8e02ff */
[----:B------:R-:W-:Y:S04]  /*5db0*/  STL [R1+0x1140], R4 ;  /* 0x0011400401007387 */ /* 0x000fe80000100800 */
[----:B------:R-:W-:Y:S04]  /*5dc0*/  STL [R1+0x1144], R5 ;  /* 0x0011440501007387 */ /* 0x000fe80000100800 */
[----:B------:R-:W-:Y:S04]  /*5dd0*/  STL [R1+0x1148], R6 ;  /* 0x0011480601007387 */ /* 0x000fe80000100800 */
[----:B------:R-:W-:Y:S04]  /*5de0*/  STL [R1+0x114c], R7 ;  /* 0x00114c0701007387 */ /* 0x000fe80000100800 */
[----:B------:R0:W-:Y:S04]  /*5df0*/  STL [R1+0x1150], R2 ;  /* 0x0011500201007387 */ /* 0x0001e80000100800 */
[----:B------:R-:W-:Y:S04]  /*5e00*/  STL [R1+0x1154], R8 ;  /* 0x0011540801007387 */ /* 0x000fe80000100800 */
[----:B------:R-:W-:Y:S04]  /*5e10*/  STL [R1+0x1158], R9 ;  /* 0x0011580901007387 */ /* 0x000fe80000100800 */
[----:B------:R-:W4:Y:S04]  /*5e20*/  LDL.LU R16, [R1+0x60] ;  /* 0x0000600001107983 */ /* 0x000f280000300800 */
[----:B------:R-:W4:Y:S01]  /*5e30*/  LDL.LU R17, [R1+0x6c] ;  /* 0x00006c0001117983 */ /* 0x000f220000300800 */
[----:B--2---:R-:W-:-:S05]  /*5e40*/  IMAD R10, R21, UR6, RZ ;  /* 0x00000006150a7c24 */ /* 0x004fca000f8e02ff */
[----:B------:R-:W-:Y:S01]  /*5e50*/  STL [R1+0x115c], R10 ;  /* 0x00115c0a01007387 */ /* 0x000fe20000100800 */
[----:B---3--:R-:W-:-:S03]  /*5e60*/  IMAD R11, R19, UR6, RZ ;  /* 0x00000006130b7c24 */ /* 0x008fc6000f8e02ff */
[----:B------:R-:W2:Y:S04]  /*5e70*/  LDL.LU R18, [R1+0x74] ;  /* 0x0000740001127983 */ /* 0x000ea80000300800 */
[----:B------:R-:W3:Y:S01]  /*5e80*/  LDL.LU R19, [R1+0x78] ;  /* 0x0000780001137983 */ /* 0x000ee20000300800 */
[----:B----4-:R-:W-:-:S03]  /*5e90*/  IMAD R12, R20, UR6, RZ ;  /* 0x00000006140c7c24 */ /* 0x010fc6000f8e02ff */
[----:B------:R-:W-:Y:S04]  /*5ea0*/  STL [R1+0x1160], R11 ;  /* 0x0011600b01007387 */ /* 0x000fe80000100800 */
[----:B------:R-:W4:Y:S04]  /*5eb0*/  LDL.LU R20, [R1+0x7c] ;  /* 0x00007c0001147983 */ /* 0x000f280000300800 */
[----:B------:R-:W4:Y:S04]  /*5ec0*/  LDL.LU R21, [R1+0x84] ;  /* 0x0000840001157983 */ /* 0x000f280000300800 */
[----:B------:R-:W-:Y:S04]  /*5ed0*/  STL [R1+0x1164], R12 ;  /* 0x0011640c01007387 */ /* 0x000fe80000100800 */
[----:B------:R-:W4:Y:S01]  /*5ee0*/  LDL.LU R22, [R1+0x88] ;  /* 0x0000880001167983 */ /* 0x000f220000300800 */
[----:B------:R-:W-:-:S03]  /*5ef0*/  IMAD R14, R28, UR6, RZ ;  /* 0x000000061c0e7c24 */ /* 0x000fc6000f8e02ff */
[----:B------:R-:W4:Y:S01]  /*5f00*/  LDL.LU R24, [R1+0x94] ;  /* 0x0000940001187983 */ /* 0x000f220000300800 */
[----:B------:R-:W-:-:S05]  /*5f10*/  IMAD R13, R27, UR6, RZ ;  /* 0x000000061b0d7c24 */ /* 0x000fca000f8e02ff */
[----:B------:R-:W-:Y:S04]  /*5f20*/  STL [R1+0x1168], R13 ;  /* 0x0011680d01007387 */ /* 0x000fe80000100800 */
[----:B------:R-:W4:Y:S04]  /*5f30*/  LDL.LU R25, [R1+0xa8] ;  /* 0x0000a80001197983 */ /* 0x000f280000300800 */
[----:B0-----:R-:W4:Y:S04]  /*5f40*/  LDL.LU R2, [R1+0xa4] ;  /* 0x0000a40001027983 */ /* 0x001f280000300800 */
[----:B------:R-:W-:Y:S04]  /*5f50*/  STL [R1+0x116c], R14 ;  /* 0x00116c0e01007387 */ /* 0x000fe80000100800 */
        /* <DEDUP_REMOVED lines=8> */
[----:B------:R-:W-:-:S03]  /*5fe0*/  IMAD R15, R15, UR6, RZ ;  /* 0x000000060f0f7c24 */ /* 0x000fc6000f8e02ff */
[----:B------:R-:W4:Y:S04]  /*5ff0*/  LDL.LU R27, [R1+0xd0] ;  /* 0x0000d000011b7983 */ /* 0x000f280000300800 */
[----:B------:R-:W4:Y:S01]  /*6000*/  LDL.LU R28, [R1+0xd8] ;  /* 0x0000d800011c7983 */ /* 0x000f220000300800 */
[----:B------:R-:W-:-:S03]  /*6010*/  IMAD R16, R16, UR6, RZ ;  /* 0x0000000610107c24 */ /* 0x000fc6000f8e02ff */
[----:B------:R-:W-:Y:S01]  /*6020*/  STL [R1+0x1170], R15 ;  /* 0x0011700f01007387 */ /* 0x000fe20000100800 */
[----:B------:R-:W-:-:S03]  /*6030*/  IMAD R17, R17, UR6, RZ ;  /* 0x0000000611117c24 */ /* 0x000fc6000f8e02ff */
[----:B------:R-:W-:Y:S04]  /*6040*/  STL [R1+0x1174], R16 ;  /* 0x0011741001007387 */ /* 0x000fe80000100800 */
[----:B------:R-:W-:Y:S01]  /*6050*/  STL [R1+0x1178], R17 ;  /* 0x0011781101007387 */ /* 0x000fe20000100800 */
[----:B--2---:R-:W-:Y:S02]  /*6060*/  IMAD R18, R18, UR6, RZ ;  /* 0x0000000612127c24 */ /* 0x004fe4000f8e02ff */
[----:B---3--:R-:W-:-:S03]  /*6070*/  IMAD R19, R19, UR6, RZ ;  /* 0x0000000613137c24 */ /* 0x008fc6000f8e02ff */
[----:B------:R-:W-:Y:S01]  /*6080*/  STL [R1+0x117c], R18 ;  /* 0x00117c1201007387 */ /* 0x000fe20000100800 */
[----:B----4-:R-:W-:-:S03]  /*6090*/  IMAD R20, R20, UR6, RZ ;  /* 0x0000000614147c24 */ /* 0x010fc6000f8e02ff */
[----:B------:R-:W-:Y:S01]  /*60a0*/  STL [R1+0x1180], R19 ;  /* 0x0011801301007387 */ /* 0x000fe20000100800 */
[----:B------:R-:W-:-:S03]  /*60b0*/  IMAD R21, R21, UR6, RZ ;  /* 0x0000000615157c24 */ /* 0x000fc6000f8e02ff */
[----:B------:R-:W-:Y:S01]  /*60c0*/  STL [R1+0x1184], R20 ;  /* 0x0011841401007387 */ /* 0x000fe20000100800 */
[----:B------:R-:W-:-:S03]  /*60d0*/  IMAD R22, R22, UR6, RZ ;  /* 0x0000000616167c24 */ /* 0x000fc6000f8e02ff */
[----:B------:R-:W-:Y:S01]  /*60e0*/  STL [R1+0x1188], R21 ;  /* 0x0011881501007387 */ /* 0x000fe20000100800 */
[----:B------:R-:W-:-:S03]  /*60f0*/  IMAD R24, R24, UR6, RZ ;  /* 0x0000000618187c24 */ /* 0x000fc6000f8e02ff */
[----:B------:R-:W-:Y:S04]  /*6100*/  STL [R1+0x118c], R22 ;  /* 0x00118c1601007387 */ /* 0x000fe80000100800 */
[----:B------:R-:W-:Y:S01]  /*6110*/  STL [R1+0x1190], R24 ;  /* 0x0011901801007387 */ /* 0x000fe20000100800 */
[----:B------:R-:W-:Y:S02]  /*6120*/  IMAD R25, R25, UR6, RZ ;  /* 0x0000000619197c24 */ /* 0x000fe4000f8e02ff */
[----:B------:R-:W-:-:S03]  /*6130*/  IMAD R29, R2, UR6, RZ ;  /* 0x00000006021d7c24 */ /* 0x000fc6000f8e02ff */
[----:B------:R-:W-:Y:S01]  /*6140*/  STL [R1+0x1194], R25 ;  /* 0x0011941901007387 */ /* 0x000fe20000100800 */
[----:B------:R-:W-:-:S03]  /*6150*/  IMAD R7, R7, UR6, RZ ;  /* 0x0000000607077c24 */ /* 0x000fc6000f8e02ff */
[----:B------:R-:W-:Y:S01]  /*6160*/  STL [R1+0x1198], R29 ;  /* 0x0011981d01007387 */ /* 0x000fe20000100800 */
[----:B------:R-:W-:-:S03]  /*6170*/  IMAD R6, R6, UR6, RZ ;  /* 0x0000000606067c24 */ /* 0x000fc6000f8e02ff */
[----:B------:R-:W-:Y:S01]  /*6180*/  STL [R1+0x4], R7 ;  /* 0x0000040701007387 */ /* 0x000fe20000100800 */
[----:B------:R-:W-:-:S03]  /*6190*/  IMAD R2, R5, UR6, RZ ;  /* 0x0000000605027c24 */ /* 0x000fc6000f8e02ff */
[----:B------:R-:W-:Y:S01]  /*61a0*/  STL [R1+0x30], R6 ;  /* 0x0000300601007387 */ /* 0x000fe20000100800 */
[----:B------:R-:W-:-:S03]  /*61b0*/  IMAD R5, R4, UR6, RZ ;  /* 0x0000000604057c24 */ /* 0x000fc6000f8e02ff */
[----:B------:R0:W-:Y:S01]  /*61c0*/  STL [R1+0x38], R2 ;  /* 0x0000380201007387 */ /* 0x0001e20000100800 */
[----:B------:R-:W-:-:S03]  /*61d0*/  IMAD R4, R0, UR6, RZ ;  /* 0x0000000600047c24 */ /* 0x000fc6000f8e02ff */
[----:B------:R-:W-:Y:S01]  /*61e0*/  STL [R1+0x40], R5 ;  /* 0x0000400501007387 */ /* 0x000fe20000100800 */
[----:B0-----:R-:W-:Y:S02]  /*61f0*/  IMAD R2, R3, UR6, RZ ;  /* 0x0000000603027c24 */ /* 0x001fe4000f8e02ff */
[----:B------:R-:W-:Y:S01]  /*6200*/  IMAD R0, R23, UR6, RZ ;  /* 0x0000000617007c24 */ /* 0x000fe2000f8e02ff */
[----:B------:R-:W-:Y:S01]  /*6210*/  STL [R1+0x54], R4 ;  /* 0x0000540401007387 */ /* 0x000fe20000100800 */
[----:B------:R-:W-:-:S03]  /*6220*/  IMAD R3, R26, UR6, RZ ;  /* 0x000000061a037c24 */ /* 0x000fc6000f8e02ff */
[----:B------:R0:W-:Y:S04]  /*6230*/  STL [R1+0x5c], R2 ;  /* 0x00005c0201007387 */ /* 0x0001e80000100800 */
[----:B------:R1:W-:Y:S04]  /*6240*/  STL [R1+0x60], R0 ;  /* 0x0000600001007387 */ /* 0x0003e80000100800 */
[----:B------:R-:W-:Y:S04]  /*6250*/  STL [R1+0x6c], R3 ;  /* 0x00006c0301007387 */ /* 0x000fe80000100800 */
[----:B------:R-:W2:Y:S01]  /*6260*/  LDL.LU R29, [R1+0xdc] ;  /* 0x0000dc00011d7983 */ /* 0x000ea20000300800 */
[----:B0-----:R-:W-:-:S02]  /*6270*/  IMAD R2, R27, UR6, RZ ;  /* 0x000000061b027c24 */ /* 0x001fc4000f8e02ff */
[----:B-1----:R-:W-:-:S03]  /*6280*/  IMAD R0, R28, UR6, RZ ;  /* 0x000000061c007c24 */ /* 0x002fc6000f8e02ff */
[----:B------:R-:W-:Y:S04]  /*6290*/  STL [R1+0x74], R2 ;  /* 0x0000740201007387 */ /* 0x000fe80000100800 */
[----:B--2---:R0:W-:Y:S04]  /*62a0*/  STL [R1+0x119c], R29 ;  /* 0x00119c1d01007387 */ /* 0x0041e80000100800 */
[----:B------:R-:W-:Y:S04]  /*62b0*/  STL [R1+0x78], R0 ;  /* 0x0000780001007387 */ /* 0x000fe80000100800 */
        /* <DEDUP_REMOVED lines=31> */
[----:B--2---:R-:W-:-:S05]  /*64b0*/  IMAD R29, R29, UR6, RZ ;  /* 0x000000061d1d7c24 */ /* 0x004fca000f8e02ff */
[----:B------:R0:W-:Y:S04]  /*64c0*/  STL [R1+0x7c], R29 ;  /* 0x00007c1d01007387 */ /* 0x0001e80000100800 */
[----:B0-----:R-:W2:Y:S02]  /*64d0*/  LDL.LU R29, [R1+0x11a0] ;  /* 0x0011a000011d7983 */ /* 0x001ea40000300800 */
[----:B--2---:R-:W-:-:S05]  /*64e0*/  IMAD R29, R29, UR6, RZ ;  /* 0x000000061d1d7c24 */ /* 0x004fca000f8e02ff */
[----:B------:R0:W-:Y:S04]  /*64f0*/  STL [R1+0x84], R29 ;  /* 0x0000841d01007387 */ /* 0x0001e80000100800 */
[----:B0-----:R-:W2:Y:S01]  /*6500*/  LDL.LU R29, [R1+0x119c] ;  /* 0x00119c00011d7983 */ /* 0x001ea20000300800 */
[----:B---3--:R-:W-:Y:S02]  /*6510*/  IMAD R25, R25, UR6, RZ ;  /* 0x0000000619197c24 */ /* 0x008fe4000f8e02ff */
[----:B----4-:R-:W-:Y:S02]  /*6520*/  IMAD R24, R24, UR6, RZ ;  /* 0x0000000618187c24 */ /* 0x010fe4000f8e02ff */
[----:B------:R-:W-:Y:S02]  /*6530*/  IMAD R22, R22, UR6, RZ ;  /* 0x0000000616167c24 */ /* 0x000fe4000f8e02ff */
[----:B------:R-:W-:-:S02]  /*6540*/  IMAD R21, R21, UR6, RZ ;  /* 0x0000000615157c24 */ /* 0x000fc4000f8e02ff */
[----:B------:R-:W-:Y:S02]  /*6550*/  IMAD R20, R20, UR6, RZ ;  /* 0x0000000614147c24 */ /* 0x000fe4000f8e02ff */
[----:B------:R-:W-:Y:S02]  /*6560*/  IMAD R19, R19, UR6, RZ ;  /* 0x0000000613137c24 */ /* 0x000fe4000f8e02ff */
[----:B------:R-:W-:Y:S02]  /*6570*/  IMAD R18, R18, UR6, RZ ;  /* 0x0000000612127c24 */ /* 0x000fe4000f8e02ff */
[----:B------:R-:W-:Y:S02]  /*6580*/  IMAD R17, R17, UR6, RZ ;  /* 0x0000000611117c24 */ /* 0x000fe4000f8e02ff */
        /* <DEDUP_REMOVED lines=20> */
[----:B--2---:R-:W-:-:S05]  /*66d0*/  IMAD R29, R29, UR6, RZ ;  /* 0x000000061d1d7c24 */ /* 0x004fca000f8e02ff */
        /* <DEDUP_REMOVED lines=58> */
[----:B---3--:R-:W-:-:S02]  /*6a80*/  IMAD R4, R4, UR7, RZ ;  /* 0x0000000704047c24 */ /* 0x008fc4000f8e02ff */
[----:B--2---:R-:W-:Y:S02]  /*6a90*/  IMAD R3, R3, UR6, RZ ;  /* 0x0000000603037c24 */ /* 0x004fe4000f8e02ff */
[----:B----4-:R-:W-:Y:S02]  /*6aa0*/  IMAD R23, R23, UR6, RZ ;  /* 0x0000000617177c24 */ /* 0x010fe4000f8e02ff */
[----:B------:R-:W-:Y:S02]  /*6ab0*/  IMAD R26, R26, UR6, RZ ;  /* 0x000000061a1a7c24 */ /* 0x000fe4000f8e02ff */
[----:B------:R-:W-:-:S05]  /*6ac0*/  IMAD R27, R27, UR6, RZ ;  /* 0x000000061b1b7c24 */ /* 0x000fca000f8e02ff */
[----:B------:R-:W-:Y:S01]  /*6ad0*/  STL [R1+0x1114], R27 ;  /* 0x0011141b01007387 */ /* 0x000fe20000100800 */
[----:B------:R-:W-:-:S05]  /*6ae0*/  IMAD R28, R28, UR6, RZ ;  /* 0x000000061c1c7c24 */ /* 0x000fca000f8e02ff */
[----:B------:R0:W-:Y:S04]  /*6af0*/  STL [R1], R28 ;  /* 0x0000001c01007387 */ /* 0x0001e80000100800 */
[----:B------:R-:W-:Y:S04]  /*6b00*/  STL [R1+0x1118], R26 ;  /* 0x0011181a01007387 */ /* 0x000fe80000100800 */
[----:B------:R-:W-:Y:S04]  /*6b10*/  STL [R1+0x111c], R23 ;  /* 0x00111c1701007387 */ /* 0x000fe80000100800 */
[----:B------:R1:W-:Y:S04]  /*6b20*/  STL [R1+0x1120], R3 ;  /* 0x0011200301007387 */ /* 0x0003e80000100800 */
[----:B------:R2:W-:Y:S01]  /*6b30*/  STL [R1+0x1124], R4 ;  /* 0x0011240401007387 */ /* 0x0005e20000100800 */
[----:B0-----:R-:W-:Y:S01]  /*6b40*/  IMAD R28, R5, UR7, RZ ;  /* 0x00000007051c7c24 */ /* 0x001fe2000f8e02ff */
[----:B------:R-:W-:-:S02]  /*6b50*/  LEA R5, P0, R10, R0, 0x1 ;  /* 0x000000000a057211 */ /* 0x000fc400078008ff */
[-C--:B-1----:R-:W-:Y:S02]  /*6b60*/  LEA R3, P6, R9, R0.reuse, 0x1 ;  /* 0x0000000009037211 */ /* 0x082fe400078c08ff */
[----:B--2---:R-:W-:-:S05]  /*6b70*/  LEA R4, P5, R8, R0, 0x1 ;  /* 0x0000000008047211 */ /* 0x004fca00078a08ff */
[----:B------:R0:W-:Y:S04]  /*6b80*/  STL [R1+0x10d0], R4 ;  /* 0x0010d00401007387 */ /* 0x0001e80000100800 */
[----:B------:R1:W-:Y:S01]  /*6b90*/  STL [R1+0x10d4], R3 ;  /* 0x0010d40301007387 */ /* 0x0003e20000100800 */
[----:B0-----:R-:W-:-:S03]  /*6ba0*/  LEA R4, P1, R11, R0, 0x1 ;  /* 0x000000000b047211 */ /* 0x001fc600078208ff */
[----:B------:R0:W-:Y:S01]  /*6bb0*/  STL [R1+0x10d8], R5 ;  /* 0x0010d80501007387 */ /* 0x0001e20000100800 */
[----:B-1----:R-:W-:-:S03]  /*6bc0*/  LEA R3, P2, R12, R0, 0x1 ;  /* 0x000000000c037211 */ /* 0x002fc600078408ff */
[----:B------:R1:W-:Y:S04]  /*6bd0*/  STL [R1+0x10dc], R4 ;  /* 0x0010dc0401007387 */ /* 0x0003e80000100800 */
[----:B------:R2:W-:Y:S01]  /*6be0*/  STL [R1+0x10e0], R3 ;  /* 0x0010e00301007387 */ /* 0x0005e20000100800 */
[-C--:B0-----:R-:W-:Y:S02]  /*6bf0*/  LEA R5, P3, R13, R0.reuse, 0x1 ;  /* 0x000000000d057211 */ /* 0x081fe400078608ff */
[----:B-1----:R-:W-:-:S03]  /*6c00*/  LEA R4, P4, R14, R0, 0x1 ;  /* 0x000000000e047211 */ /* 0x002fc600078808ff */
[----:B------:R0:W-:Y:S01]  /*6c10*/  STL [R1+0x10e4], R5 ;  /* 0x0010e40501007387 */ /* 0x0001e20000100800 */
[----:B--2---:R-:W-:-:S03]  /*6c20*/  LEA.HI.X.SX32 R3, R8, R2, 0x1, P5 ;  /* 0x0000000208037211 */ /* 0x004fc600028f0eff */
[----:B------:R1:W-:Y:S01]  /*6c30*/  STL [R1+0x10e8], R4 ;  /* 0x0010e80401007387 */ /* 0x0003e20000100800 */
[----:B0-----:R-:W-:-:S03]  /*6c40*/  LEA R5, P5, R15, R0, 0x1 ;  /* 0x000000000f057211 */ /* 0x001fc600078a08ff */
[----:B-1----:R-:W2:Y:S04]  /*6c50*/  LDL.LU R4, [R1+0x4] ;  /* 0x0000040001047983 */ /* 0x002ea80000300800 */
[----:B------:R0:W-:Y:S04]  /*6c60*/  STL [R1+0x10c8], R3 ;  /* 0x0010c80301007387 */ /* 0x0001e80000100800 */
[----:B------:R1:W-:Y:S01]  /*6c70*/  STL [R1+0x10cc], R5 ;  /* 0x0010cc0501007387 */ /* 0x0003e20000100800 */
[----:B0-----:R-:W-:Y:S02]  /*6c80*/  LEA.HI.X.SX32 R3, R9, R2, 0x1, P6 ;  /* 0x0000000209037211 */ /* 0x001fe400030f0eff */
[----:B------:R-:W-:-:S02]  /*6c90*/  LEA R8, P6, R16, R0, 0x1 ;  /* 0x0000000010087211 */ /* 0x000fc400078c08ff */
[----:B-1----:R-:W-:Y:S01]  /*6ca0*/  LEA.HI.X.SX32 R5, R10, R2, 0x1, P0 ;  /* 0x000000020a057211 */ /* 0x002fe200000f0eff */
[----:B------:R0:W-:Y:S04]  /*6cb0*/  STL [R1+0x10c0], R3 ;  /* 0x0010c00301007387 */ /* 0x0001e80000100800 */
[----:B0-----:R-:W3:Y:S04]  /*6cc0*/  LDL.LU R3, [R1+0x30] ;  /* 0x0000300001037983 */ /* 0x001ee80000300800 */
[----:B------:R0:W-:Y:S04]  /*6cd0*/  STL [R1+0x10c4], R8 ;  /* 0x0010c40801007387 */ /* 0x0001e80000100800 */
[----:B------:R1:W-:Y:S04]  /*6ce0*/  STL [R1+0x10b8], R5 ;  /* 0x0010b80501007387 */ /* 0x0003e80000100800 */
[----:B------:R-:W4:Y:S01]  /*6cf0*/  LDL.LU R23, [R1+0x38] ;  /* 0x0000380001177983 */ /* 0x000f220000300800 */
[----:B0-----:R-:W-:-:S02]  /*6d00*/  LEA R8, P0, R17, R0, 0x1 ;  /* 0x0000000011087211 */ /* 0x001fc400078008ff */
[----:B-1----:R-:W-:-:S03]  /*6d10*/  LEA.HI.X.SX32 R5, R11, R2, 0x1, P1 ;  /* 0x000000020b057211 */ /* 0x002fc600008f0eff */
[----:B------:R0:W-:Y:S04]  /*6d20*/  STL [R1+0x10bc], R8 ;  /* 0x0010bc0801007387 */ /* 0x0001e80000100800 */
[----:B------:R1:W-:Y:S01]  /*6d30*/  STL [R1+0x10b0], R5 ;  /* 0x0010b00501007387 */ /* 0x0003e20000100800 */
[----:B0-----:R-:W-:Y:S02]  /*6d40*/  LEA R8, P1, R18, R0, 0x1 ;  /* 0x0000000012087211 */ /* 0x001fe400078208ff */
[----:B-1----:R-:W-:-:S03]  /*6d50*/  LEA.HI.X.SX32 R5, R12, R2, 0x1, P2 ;  /* 0x000000020c057211 */ /* 0x002fc600010f0eff */
[----:B------:R0:W-:Y:S01]  /*6d60*/  STL [R1+0x10b4], R8 ;  /* 0x0010b40801007387 */ /* 0x0001e20000100800 */
[----:B------:R-:W-:-:S03]  /*6d70*/  LEA R9, P2, R19, R0, 0x1 ;  /* 0x0000000013097211 */ /* 0x000fc600078408ff */
[----:B------:R1:W-:Y:S01]  /*6d80*/  STL [R1+0x10a8], R5 ;  /* 0x0010a80501007387 */ /* 0x0003e20000100800 */
[----:B0-----:R-:W-:-:S03]  /*6d90*/  LEA.HI.X.SX32 R8, R13, R2, 0x1, P3 ;  /* 0x000000020d087211 */ /* 0x001fc600018f0eff */
[----:B------:R0:W-:Y:S01]  /*6da0*/  STL [R1+0x10ac], R9 ;  /* 0x0010ac0901007387 */ /* 0x0001e20000100800 */
[----:B-1----:R-:W-:-:S03]  /*6db0*/  LEA R5, P3, R20, R0, 0x1 ;  /* 0x0000000014057211 */ /* 0x002fc600078608ff */
[----:B------:R-:W4:Y:S04]  /*6dc0*/  LDL.LU R26, [R1+0x54] ;  /* 0x00005400011a7983 */ /* 0x000f280000300800 */
[----:B------:R1:W-:Y:S04]  /*6dd0*/  STL [R1+0x10a0], R8 ;  /* 0x0010a00801007387 */ /* 0x0003e80000100800 */
[----:B------:R1:W-:Y:S01]  /*6de0*/  STL [R1+0x10a4], R5 ;  /* 0x0010a40501007387 */ /* 0x0003e20000100800 */
[----:B0-----:R-:W-:-:S03]  /*6df0*/  LEA.HI.X.SX32 R9, R15, R2, 0x1, P5 ;  /* 0x000000020f097211 */ /* 0x001fc600028f0eff */
[----:B------:R-:W4:Y:S01]  /*6e00*/  LDL.LU R27, [R1+0x5c] ;  /* 0x00005c00011b7983 */ /* 0x000f220000300800 */
[----:B-1----:R-:W-:Y:S02]  /*6e10*/  LEA.HI.X.SX32 R8, R14, R2, 0x1, P4 ;  /* 0x000000020e087211 */ /* 0x002fe400020f0eff */
[----:B------:R-:W-:-:S03]  /*6e20*/  LEA R5, P4, R21, R0, 0x1 ;  /* 0x0000000015057211 */ /* 0x000fc600078808ff */
[----:B------:R0:W-:Y:S04]  /*6e30*/  STL [R1+0x1098], R8 ;  /* 0x0010980801007387 */ /* 0x0001e80000100800 */
[----:B------:R1:W-:Y:S04]  /*6e40*/  STL [R1+0x109c], R5 ;  /* 0x00109c0501007387 */ /* 0x0003e80000100800 */
[----:B------:R1:W-:Y:S01]  /*6e50*/  STL [R1+0x1090], R9 ;  /* 0x0010900901007387 */ /* 0x0003e20000100800 */
[----:B0-----:R-:W-:Y:S02]  /*6e60*/  LEA.HI.X.SX32 R8, R16, R2, 0x1, P6 ;  /* 0x0000000210087211 */ /* 0x001fe400030f0eff */
[----:B-1----:R-:W-:-:S02]  /*6e70*/  LEA R5, P5, R22, R0, 0x1 ;  /* 0x0000000016057211 */ /* 0x002fc400078a08ff */
[----:B------:R-:W-:-:S03]  /*6e80*/  LEA R9, P6, R24, R0, 0x1 ;  /* 0x0000000018097211 */ /* 0x000fc600078c08ff */
[----:B------:R0:W-:Y:S04]  /*6e90*/  STL [R1+0x1094], R5 ;  /* 0x0010940501007387 */ /* 0x0001e80000100800 */
[----:B------:R1:W-:Y:S01]  /*6ea0*/  STL [R1+0x1088], R8 ;  /* 0x0010880801007387 */ /* 0x0003e20000100800 */
[----:B0-----:R-:W-:-:S03]  /*6eb0*/  LEA.HI.X.SX32 R5, R17, R2, 0x1, P0 ;  /* 0x0000000211057211 */ /* 0x001fc600000f0eff */
[----:B------:R-:W-:Y:S01]  /*6ec0*/  STL [R1+0x108c], R9 ;  /* 0x00108c0901007387 */ /* 0x000fe20000100800 */
[----:B-1----:R-:W-:-:S03]  /*6ed0*/  LEA R8, P0, R25, R0, 0x1 ;  /* 0x0000000019087211 */ /* 0x002fc600078008ff */
[----:B------:R-:W4:Y:S04]  /*6ee0*/  LDL.LU R17, [R1+0x74] ;  /* 0x0000740001117983 */ /* 0x000f280000300800 */
[----:B------:R0:W-:Y:S04]  /*6ef0*/  STL [R1+0x1080], R5 ;  /* 0x0010800501007387 */ /* 0x0001e80000100800 */
[----:B------:R1:W-:Y:S01]  /*6f00*/  STL [R1+0x1084], R8 ;  /* 0x0010840801007387 */ /* 0x0003e20000100800 */
[----:B0-----:R-:W-:-:S03]  /*6f10*/  LEA.HI.X.SX32 R5, R18, R2, 0x1, P1 ;  /* 0x0000000212057211 */ /* 0x001fc600008f0eff */
[----:B------:R-:W4:Y:S01]  /*6f20*/  LDL.LU R18, [R1+0x6c] ;  /* 0x00006c0001127983 */ /* 0x000f220000300800 */
[----:B-1----:R-:W-:-:S03]  /*6f30*/  LEA R8, P1, R29, R0, 0x1 ;  /* 0x000000001d087211 */ /* 0x002fc600078208ff */
[----:B------:R-:W4:Y:S04]  /*6f40*/  LDL.LU R16, [R1+0x78] ;  /* 0x0000780001107983 */ /* 0x000f280000300800 */
[----:B------:R0:W-:Y:S02]  /*6f50*/  STL [R1+0x1078], R5 ;  /* 0x0010780501007387 */ /* 0x0001e40000100800 */
[-C--:B0-----:R-:W-:Y:S02]  /*6f60*/  LEA.HI.X.SX32 R5, R19, R2.reuse, 0x1, P2 ;  /* 0x0000000213057211 */ /* 0x081fe400010f0eff */
[----:B------:R-:W4:Y:S04]  /*6f70*/  LDL.LU R19, [R1+0x60] ;  /* 0x0000600001137983 */ /* 0x000f280000300800 */
[----:B------:R-:W-:Y:S04]  /*6f80*/  STL [R1+0x107c], R8 ;  /* 0x00107c0801007387 */ /* 0x000fe80000100800 */
[----:B------:R-:W4:Y:S04]  /*6f90*/  LDL.LU R15, [R1+0x7c] ;  /* 0x00007c00010f7983 */ /* 0x000f280000300800 */
[----:B------:R0:W-:Y:S02]  /*6fa0*/  STL [R1+0x1070], R5 ;  /* 0x0010700501007387 */ /* 0x0001e40000100800 */
[----:B0-----:R-:W-:-:S02]  /*6fb0*/  LEA.HI.X.SX32 R5, R20, R2, 0x1, P3 ;  /* 0x0000000214057211 */ /* 0x001fc400018f0eff */
[----:B------:R-:W4:Y:S01]  /*6fc0*/  LDL.LU R20, [R1+0x40] ;  /* 0x0000400001147983 */ /* 0x000f220000300800 */
[----:B--2---:R-:W-:-:S05]  /*6fd0*/  LEA R8, P2, R4, R0, 0x1 ;  /* 0x0000000004087211 */ /* 0x004fca00078408ff */
[----:B------:R-:W-:Y:S04]  /*6fe0*/  STL [R1+0x1074], R8 ;  /* 0x0010740801007387 */ /* 0x000fe80000100800 */
[----:B------:R-:W2:Y:S04]  /*6ff0*/  LDL.LU R14, [R1+0x84] ;  /* 0x00008400010e7983 */ /* 0x000ea80000300800 */
[----:B------:R0:W-:Y:S04]  /*7000*/  STL [R1+0x1068], R5 ;  /* 0x0010680501007387 */ /* 0x0001e80000100800 */
[----:B------:R-:W2:Y:S01]  /*7010*/  LDL.LU R13, [R1+0x88] ;  /* 0x00008800010d7983 */ /* 0x000ea20000300800 */
[----:B0-----:R-:W-:-:S02]  /*7020*/  LEA.HI.X.SX32 R5, R21, R2, 0x1, P4 ;  /* 0x0000000215057211 */ /* 0x001fc400020f0eff */
[----:B---3--:R-:W-:-:S05]  /*7030*/  LEA R8, P3, R3, R0, 0x1 ;  /* 0x0000000003087211 */ /* 0x008fca00078608ff */
[----:B------:R4:W-:Y:S04]  /*7040*/  STL [R1+0x106c], R8 ;  /* 0x00106c0801007387 */ /* 0x0009e80000100800 */
[----:B------:R-:W3:Y:S01]  /*7050*/  LDL.LU R12, [R1+0x94] ;  /* 0x00009400010c7983 */ /* 0x000ee20000300800 */
[----:B----4-:R-:W-:-:S03]  /*7060*/  LEA R8, P4, R23, R0, 0x1 ;  /* 0x0000000017087211 */ /* 0x010fc600078808ff */
[----:B------:R0:W-:Y:S04]  /*7070*/  STL [R1+0x1060], R5 ;  /* 0x0010600501007387 */ /* 0x0001e80000100800 */
[----:B------:R-:W-:Y:S04]  /*7080*/  STL [R1+0x1064], R8 ;  /* 0x0010640801007387 */ /* 0x000fe80000100800 */
[----:B------:R-:W4:Y:S01]  /*7090*/  LDL.LU R11, [R1+0x98] ;  /* 0x00009800010b7983 */ /* 0x000f220000300800 */
[----:B0-----:R-:W-:-:S05]  /*70a0*/  LEA.HI.X.SX32 R5, R22, R2, 0x1, P5 ;  /* 0x0000000216057211 */ /* 0x001fca00028f0eff */
[----:B------:R0:W-:Y:S02]  /*70b0*/  STL [R1+0xf08], R5 ;  /* 0x000f080501007387 */ /* 0x0001e40000100800 */
[-C--:B0-----:R-:W-:Y:S02]  /*70c0*/  LEA.HI.X.SX32 R5, R24, R2.reuse, 0x1, P6 ;  /* 0x0000000218057211 */ /* 0x081fe400030f0eff */
[----:B------:R-:W-:Y:S02]  /*70d0*/  LEA.HI.X.SX32 R24, R4, R2, 0x1, P2 ;  /* 0x0000000204187211 */ /* 0x000fe400010f0eff */
[----:B------:R-:W-:-:S05]  /*70e0*/  LEA R8, P5, R20, R0, 0x1 ;  /* 0x0000000014087211 */ /* 0x000fca00078a08ff */
[----:B------:R0:W-:Y:S04]  /*70f0*/  STL [R1+0xf28], R8 ;  /* 0x000f280801007387 */ /* 0x0001e80000100800 */
[----:B------:R-:W4:Y:S04]  /*7100*/  LDL.LU R10, [R1+0xa0] ;  /* 0x0000a000010a7983 */ /* 0x000f280000300800 */
[----:B------:R1:W-:Y:S01]  /*7110*/  STL [R1+0xf0c], R5 ;  /* 0x000f0c0501007387 */ /* 0x0003e20000100800 */
[----:B0-----:R-:W-:-:S03]  /*7120*/  LEA R8, P6, R26, R0, 0x1 ;  /* 0x000000001a087211 */ /* 0x001fc600078c08ff */
[----:B------:R-:W4:Y:S01]  /*7130*/  LDL.LU R9, [R1+0xa4] ;  /* 0x0000a40001097983 */ /* 0x000f220000300800 */
[----:B-1----:R-:W-:-:S03]  /*7140*/  LEA.HI.X.SX32 R5, R25, R2, 0x1, P0 ;  /* 0x0000000219057211 */ /* 0x002fc600000f0eff */
[----:B------:R0:W-:Y:S01]  /*7150*/  STL [R1+0xf30], R8 ;  /* 0x000f300801007387 */ /* 0x0001e20000100800 */
[----:B------:R-:W-:-:S03]  /*7160*/  LEA R21, P0, R27, R0, 0x1 ;  /* 0x000000001b157211 */ /* 0x000fc600078008ff */
[----:B------:R1:W-:Y:S04]  /*7170*/  STL [R1+0xf10], R5 ;  /* 0x000f100501007387 */ /* 0x0003e80000100800 */
[----:B0-----:R-:W4:Y:S01]  /*7180*/  LDL.LU R8, [R1+0x9c] ;  /* 0x00009c0001087983 */ /* 0x001f220000300800 */
[----:B-1----:R-:W-:-:S03]  /*7190*/  LEA.HI.X.SX32 R5, R29, R2, 0x1, P1 ;  /* 0x000000021d057211 */ /* 0x002fc600008f0eff */
[----:B------:R-:W-:Y:S04]  /*71a0*/  STL [R1+0xf38], R21 ;  /* 0x000f381501007387 */ /* 0x000fe80000100800 */
[----:B------:R0:W-:Y:S04]  /*71b0*/  STL [R1+0xf14], R5 ;  /* 0x000f140501007387 */ /* 0x0001e80000100800 */
[----:B0-----:R-:W4:Y:S01]  /*71c0*/  LDL.LU R5, [R1+0x90] ;  /* 0x0000900001057983 */ /* 0x001f220000300800 */
[----:B------:R-:W-:-:S05]  /*71d0*/  LEA R21, P1, R19, R0, 0x1 ;  /* 0x0000000013157211 */ /* 0x000fca00078208ff */
[----:B------:R0:W-:Y:S04]  /*71e0*/  STL [R1+0xf40], R21 ;  /* 0x000f401501007387 */ /* 0x0001e80000100800 */
[----:B------:R-:W4:Y:S04]  /*71f0*/  LDL.LU R4, [R1+0x1124] ;  /* 0x0011240001047983 */ /* 0x000f280000300800 */
[----:B------:R1:W-:Y:S01]  /*7200*/  STL [R1+0xf18], R24 ;  /* 0x000f181801007387 */ /* 0x0003e20000100800 */
[----:B0-----:R-:W-:-:S03]  /*7210*/  LEA.HI.X.SX32 R21, R3, R2, 0x1, P3 ;  /* 0x0000000203157211 */ /* 0x001fc600018f0eff */
[----:B------:R-:W4:Y:S01]  /*7220*/  LDL.LU R3, [R1+0x8c] ;  /* 0x00008c0001037983 */ /* 0x000f220000300800 */
[-C--:B------:R-:W-:Y:S02]  /*7230*/  LEA R22, P2, R18, R0.reuse, 0x1 ;  /* 0x0000000012167211 */ /* 0x080fe400078408ff */
[----:B-1----:R-:W-:-:S03]  /*7240*/  LEA R24, P3, R17, R0, 0x1 ;  /* 0x0000000011187211 */ /* 0x002fc600078608ff */
        /* <DEDUP_REMOVED lines=8> */
[-C--:B0-----:R-:W-:Y:S02]  /*72d0*/  LEA.HI.X.SX32 R22, R20, R2.reuse, 0x1, P5 ;  /* 0x0000000214167211 */ /* 0x081fe400028f0eff */
[----:B------:R-:W-:-:S02]  /*72e0*/  LEA.HI.X.SX32 R20, R26, R2, 0x1, P6 ;  /* 0x000000021a147211 */ /* 0x000fc400030f0eff */
[-C--:B-1----:R-:W-:Y:S01]  /*72f0*/  LEA R21, P5, R15, R0.reuse, 0x1 ;  /* 0x000000000f157211 */ /* 0x082fe200078a08ff */
[----:B------:R2:W-:Y:S04]  /*7300*/  STL [R1+0xf24], R22 ;  /* 0x000f241601007387 */ /* 0x0005e80000100800 */
[----:B------:R-:W4:Y:S04]  /*7310*/  LDL.LU R26, [R1+0x70] ;  /* 0x00007000011a7983 */ /* 0x000f280000300800 */
[----:B------:R-:W-:Y:S01]  /*7320*/  STL [R1+0xf60], R21 ;  /* 0x000f601501007387 */ /* 0x000fe20000100800 */
[----:B--2---:R-:W-:-:S03]  /*7330*/  LEA R22, P6, R14, R0, 0x1 ;  /* 0x000000000e167211 */ /* 0x004fc600078c08ff */
[----:B------:R0:W-:Y:S04]  /*7340*/  STL [R1+0xf2c], R20 ;  /* 0x000f2c1401007387 */ /* 0x0001e80000100800 */
[----:B------:R-:W-:Y:S01]  /*7350*/  STL [R1+0xf68], R22 ;  /* 0x000f681601007387 */ /* 0x000fe20000100800 */
[----:B0-----:R-:W-:-:S03]  /*7360*/  LEA.HI.X.SX32 R20, R27, R2, 0x1, P0 ;  /* 0x000000021b147211 */ /* 0x001fc600000f0eff */
[----:B------:R-:W2:Y:S01]  /*7370*/  LDL.LU R27, [R1+0x68] ;  /* 0x00006800011b7983 */ /* 0x000ea20000300800 */
[----:B------:R-:W-:-:S03]  /*7380*/  LEA R21, P0, R13, R0, 0x1 ;  /* 0x000000000d157211 */ /* 0x000fc600078008ff */
[----:B------:R0:W-:Y:S01]  /*7390*/  STL [R1+0xf34], R20 ;  /* 0x000f341401007387 */ /* 0x0001e20000100800 */
[----:B------:R-:W-:-:S03]  /*73a0*/  LEA.HI.X.SX32 R18, R18, R2, 0x1, P2 ;  /* 0x0000000212127211 */ /* 0x000fc600010f0eff */
[----:B------:R-:W-:Y:S01]  /*73b0*/  STL [R1+0xf70], R21 ;  /* 0x000f701501007387 */ /* 0x000fe20000100800 */
[----:B0-----:R-:W-:Y:S02]  /*73c0*/  LEA.HI.X.SX32 R20, R19, R2, 0x1, P1 ;  /* 0x0000000213147211 */ /* 0x001fe400008f0eff */
[----:B---3--:R-:W-:-:S03]  /*73d0*/  LEA R19, P1, R12, R0, 0x1 ;  /* 0x000000000c137211 */ /* 0x008fc600078208ff */
[----:B------:R-:W-:Y:S04]  /*73e0*/  STL [R1+0xf3c], R20 ;  /* 0x000f3c1401007387 */ /* 0x000fe80000100800 */
[----:B------:R-:W3:Y:S01]  /*73f0*/  LDL.LU R29, [R1+0x64] ;  /* 0x00006400011d7983 */ /* 0x000ee20000300800 */
[----:B------:R-:W-:-:S03]  /*7400*/  LEA.HI.X.SX32 R17, R17, R2, 0x1, P3 ;  /* 0x0000000211117211 */ /* 0x000fc600018f0eff */
[----:B------:R4:W-:Y:S04]  /*7410*/  STL [R1+0xf78], R19 ;  /* 0x000f781301007387 */ /* 0x0009e80000100800 */
[----:B------:R-:W-:Y:S01]  /*7420*/  STL [R1+0xf44], R18 ;  /* 0x000f441201007387 */ /* 0x000fe20000100800 */
[----:B----4-:R-:W-:-:S05]  /*7430*/  LEA R19, P2, R11, R0, 0x1 ;  /* 0x000000000b137211 */ /* 0x010fca00078408ff */
[----:B------:R-:W-:Y:S04]  /*7440*/  STL [R1+0xf80], R19 ;  /* 0x000f801301007387 */ /* 0x000fe80000100800 */
[----:B------:R-:W4:Y:S04]  /*7450*/  LDL.LU R25, [R1+0x58] ;  /* 0x0000580001197983 */ /* 0x000f280000300800 */
[----:B------:R0:W-:Y:S01]  /*7460*/  STL [R1+0xf4c], R17 ;  /* 0x000f4c1101007387 */ /* 0x0001e20000100800 */
[-C--:B------:R-:W-:Y:S02]  /*7470*/  LEA.HI.X.SX32 R15, R15, R2.reuse, 0x1, P5 ;  /* 0x000000020f0f7211 */ /* 0x080fe400028f0eff */
[----:B0-----:R-:W-:-:S02]  /*7480*/  LEA.HI.X.SX32 R17, R16, R2, 0x1, P4 ;  /* 0x0000000210117211 */ /* 0x001fc400020f0eff */
[----:B------:R-:W-:Y:S02]  /*7490*/  LEA.HI.X.SX32 R13, R13, R2, 0x1, P0 ;  /* 0x000000020d0d7211 */ /* 0x000fe400000f0eff */
[----:B------:R-:W-:-:S05]  /*74a0*/  LEA R18, P3, R10, R0, 0x1 ;  /* 0x000000000a127211 */ /* 0x000fca00078608ff */
[----:B------:R-:W-:Y:S01]  /*74b0*/  STL [R1+0xf88], R18 ;  /* 0x000f881201007387 */ /* 0x000fe20000100800 */
[----:B------:R-:W-:-:S03]  /*74c0*/  LEA R16, P4, R9, R0, 0x1 ;  /* 0x0000000009107211 */ /* 0x000fc600078808ff */
[----:B------:R-:W-:Y:S04]  /*74d0*/  STL [R1+0xf54], R17 ;  /* 0x000f541101007387 */ /* 0x000fe80000100800 */
[----:B------:R-:W4:Y:S04]  /*74e0*/  LDL.LU R24, [R1+0x50] ;  /* 0x0000500001187983 */ /* 0x000f280000300800 */
[----:B------:R0:W-:Y:S04]  /*74f0*/  STL [R1+0xf90], R16 ;  /* 0x000f901001007387 */ /* 0x0001e80000100800 */
[----:B------:R1:W-:Y:S01]  /*7500*/  STL [R1+0xf5c], R15 ;  /* 0x000f5c0f01007387 */ /* 0x0003e20000100800 */
[----:B0-----:R-:W-:-:S05]  /*7510*/  LEA R16, P5, R8, R0, 0x1 ;  /* 0x0000000008107211 */ /* 0x001fca00078a08ff */
[----:B------:R-:W-:Y:S01]  /*7520*/  STL [R1+0xf98], R16 ;  /* 0x000f981001007387 */ /* 0x000fe20000100800 */
[----:B-1----:R-:W-:-:S03]  /*7530*/  LEA.HI.X.SX32 R15, R14, R2, 0x1, P6 ;  /* 0x000000020e0f7211 */ /* 0x002fc600030f0eff */
[----:B------:R-:W4:Y:S04]  /*7540*/  LDL.LU R22, [R1+0x4c] ;  /* 0x00004c0001167983 */ /* 0x000f280000300800 */
[----:B------:R-:W-:Y:S01]  /*7550*/  STL [R1+0xf64], R15 ;  /* 0x000f640f01007387 */ /* 0x000fe20000100800 */
[----:B------:R-:W-:-:S05]  /*7560*/  LEA R14, P6, R5, R0, 0x1 ;  /* 0x00000000050e7211 */ /* 0x000fca00078c08ff */
[----:B------:R0:W-:Y:S04]  /*7570*/  STL [R1+0xfa0], R14 ;  /* 0x000fa00e01007387 */ /* 0x0001e80000100800 */
[----:B------:R-:W4:Y:S04]  /*7580*/  LDL.LU R21, [R1+0x48] ;  /* 0x0000480001157983 */ /* 0x000f280000300800 */
[----:B------:R1:W-:Y:S04]  /*7590*/  STL [R1+0xf6c], R13 ;  /* 0x000f6c0d01007387 */ /* 0x0003e80000100800 */
[----:B------:R-:W4:Y:S01]  /*75a0*/  LDL.LU R20, [R1+0x44] ;  /* 0x0000440001147983 */ /* 0x000f220000300800 */
[----:B0-----:R-:W-:-:S05]  /*75b0*/  LEA R14, P0, R3, R0, 0x1 ;  /* 0x00000000030e7211 */ /* 0x001fca00078008ff */
[----:B------:R-:W-:Y:S04]  /*75c0*/  STL [R1+0xfa8], R14 ;  /* 0x000fa80e01007387 */ /* 0x000fe80000100800 */
[----:B------:R-:W4:Y:S01]  /*75d0*/  LDL.LU R19, [R1+0x3c] ;  /* 0x00003c0001137983 */ /* 0x000f220000300800 */
[-C--:B-1----:R-:W-:Y:S02]  /*75e0*/  LEA.HI.X.SX32 R13, R12, R2.reuse, 0x1, P1 ;  /* 0x000000020c0d7211 */ /* 0x082fe400008f0eff */
[----:B------:R-:W-:-:S03]  /*75f0*/  LEA.HI.X.SX32 R11, R11, R2, 0x1, P2 ;  /* 0x000000020b0b7211 */ /* 0x000fc600010f0eff */
[----:B------:R-:W-:Y:S04]  /*7600*/  STL [R1+0xf74], R13 ;  /* 0x000f740d01007387 */ /* 0x000fe80000100800 */
[----:B------:R-:W4:Y:S01]  /*7610*/  LDL.LU R18, [R1+0x34] ;  /* 0x0000340001127983 */ /* 0x000f220000300800 */
[----:B------:R-:W-:-:S05]  /*7620*/  LEA R12, P1, R23, R0, 0x1 ;  /* 0x00000000170c7211 */ /* 0x000fca00078208ff */
[----:B------:R0:W-:Y:S04]  /*7630*/  STL [R1+0xfb0], R12 ;  /* 0x000fb00c01007387 */ /* 0x0001e80000100800 */
[----:B------:R-:W4:Y:S04]  /*7640*/  LDL.LU R17, [R1+0x2c] ;  /* 0x00002c0001117983 */ /* 0x000f280000300800 */
[----:B------:R1:W-:Y:S01]  /*7650*/  STL [R1+0xf7c], R11 ;  /* 0x000f7c0b01007387 */ /* 0x0003e20000100800 */
[----:B------:R-:W-:-:S03]  /*7660*/  LEA.HI.X.SX32 R9, R9, R2, 0x1, P4 ;  /* 0x0000000209097211 */ /* 0x000fc600020f0eff */
[----:B------:R-:W4:Y:S01]  /*7670*/  LDL.LU R16, [R1+0x28] ;  /* 0x0000280001107983 */ /* 0x000f220000300800 */
[----:B0-----:R-:W-:Y:S02]  /*7680*/  LEA R12, P2, R26, R0, 0x1 ;  /* 0x000000001a0c7211 */ /* 0x001fe400078408ff */
[----:B-1----:R-:W-:-:S03]  /*7690*/  LEA.HI.X.SX32 R11, R10, R2, 0x1, P3 ;  /* 0x000000020a0b7211 */ /* 0x002fc600018f0eff */
[----:B------:R0:W-:Y:S04]  /*76a0*/  STL [R1+0xfb8], R12 ;  /* 0x000fb80c01007387 */ /* 0x0001e80000100800 */
[----:B------:R-:W4:Y:S04]  /*76b0*/  LDL.LU R15, [R1+0x24] ;  /* 0x00002400010f7983 */ /* 0x000f280000300800 */
[----:B------:R-:W-:Y:S04]  /*76c0*/  STL [R1+0xf84], R11 ;  /* 0x000f840b01007387 */ /* 0x000fe80000100800 */
[----:B------:R-:W4:Y:S01]  /*76d0*/  LDL.LU R14, [R1+0x20] ;  /* 0x00002000010e7983 */ /* 0x000f220000300800 */
[----:B--2---:R-:W-:-:S05]  /*76e0*/  LEA R10, P3, R27, R0, 0x1 ;  /* 0x000000001b0a7211 */ /* 0x004fca00078608ff */
[----:B------:R3:W-:Y:S04]  /*76f0*/  STL [R1+0xfc0], R10 ;  /* 0x000fc00a01007387 */ /* 0x0007e80000100800 */
[----:B------:R-:W2:Y:S04]  /*7700*/  LDL.LU R13, [R1+0x1c] ;  /* 0x00001c00010d7983 */ /* 0x000ea80000300800 */
[----:B------:R1:W-:Y:S04]  /*7710*/  STL [R1+0xf8c], R9 ;  /* 0x000f8c0901007387 */ /* 0x0003e80000100800 */
[----:B0-----:R-:W2:Y:S01]  /*7720*/  LDL.LU R12, [R1+0x18] ;  /* 0x00001800010c7983 */ /* 0x001ea20000300800 */
[----:B---3--:R-:W-:-:S02]  /*7730*/  LEA R10, P4, R29, R0, 0x1 ;  /* 0x000000001d0a7211 */ /* 0x008fc400078808ff */
[----:B-1----:R-:W-:-:S03]  /*7740*/  LEA.HI.X.SX32 R9, R8, R2, 0x1, P5 ;  /* 0x0000000208097211 */ /* 0x002fc600028f0eff */
[----:B------:R0:W-:Y:S01]  /*7750*/  STL [R1+0xfc8], R10 ;  /* 0x000fc80a01007387 */ /* 0x0001e20000100800 */
[----:B------:R-:W-:-:S03]  /*7760*/  LEA.HI.X.SX32 R5, R5, R2, 0x1, P6 ;  /* 0x0000000205057211 */ /* 0x000fc600030f0eff */
[----:B------:R-:W3:Y:S04]  /*7770*/  LDL.LU R11, [R1+0x14] ;  /* 0x00001400010b7983 */ /* 0x000ee80000300800 */
[----:B------:R1:W-:Y:S04]  /*7780*/  STL [R1+0xf94], R9 ;  /* 0x000f940901007387 */ /* 0x0003e80000100800 */
[----:B0-----:R-:W3:Y:S01]  /*7790*/  LDL.LU R10, [R1+0x10] ;  /* 0x00001000010a7983 */ /* 0x001ee20000300800 */
[----:B----4-:R-:W-:Y:S02]  /*77a0*/  LEA R8, P5, R25, R0, 0x1 ;  /* 0x0000000019087211 */ /* 0x010fe400078a08ff */
[----:B------:R-:W-:-:S03]  /*77b0*/  LEA.HI.X.SX32 R3, R3, R2, 0x1, P0 ;  /* 0x0000000203037211 */ /* 0x000fc600000f0eff */
[----:B------:R-:W-:Y:S04]  /*77c0*/  STL [R1+0xfd0], R8 ;  /* 0x000fd00801007387 */ /* 0x000fe80000100800 */
[----:B-1----:R-:W4:Y:S04]  /*77d0*/  LDL.LU R9, [R1+0xc] ;  /* 0x00000c0001097983 */ /* 0x002f280000300800 */
[----:B------:R0:W-:Y:S01]  /*77e0*/  STL [R1+0xf9c], R5 ;  /* 0x000f9c0501007387 */ /* 0x0001e20000100800 */
[----:B------:R-:W-:-:S03]  /*77f0*/  LEA.HI.X.SX32 R23, R23, R2, 0x1, P1 ;  /* 0x0000000217177211 */ /* 0x000fc600008f0eff */
[----:B0-----:R-:W4:Y:S01]  /*7800*/  LDL.LU R5, [R1+0x8] ;  /* 0x0000080001057983 */ /* 0x001f220000300800 */
[-C--:B------:R-:W-:Y:S02]  /*7810*/  LEA.HI.X.SX32 R26, R26, R2.reuse, 0x1, P2 ;  /* 0x000000021a1a7211 */ /* 0x080fe400010f0eff */
[----:B------:R-:W-:Y:S02]  /*7820*/  LEA.HI.X.SX32 R27, R27, R2, 0x1, P3 ;  /* 0x000000021b1b7211 */ /* 0x000fe400018f0eff */
[----:B------:R-:W-:-:S05]  /*7830*/  LEA R8, P6, R24, R0, 0x1 ;  /* 0x0000000018087211 */ /* 0x000fca00078c08ff */
[----:B------:R0:W-:Y:S04]  /*7840*/  STL [R1+0xfd8], R8 ;  /* 0x000fd80801007387 */ /* 0x0001e80000100800 */
[----:B0-----:R-:W4:Y:S04]  /*7850*/  LDL.LU R8, [R1] ;  /* 0x0000000001087983 */ /* 0x001f280000300800 */
[----:B------:R0:W-:Y:S02]  /*7860*/  STL [R1+0xfa4], R3 ;  /* 0x000fa40301007387 */ /* 0x0001e40000100800 */
[----:B0-----:R-:W-:-:S05]  /*7870*/  LEA R3, P0, R22, R0, 0x1 ;  /* 0x0000000016037211 */ /* 0x001fca00078008ff */
[----:B------:R0:W-:Y:S04]  /*7880*/  STL [R1+0xfe0], R3 ;  /* 0x000fe00301007387 */ /* 0x0001e80000100800 */
[----:B0-----:R-:W4:Y:S04]  /*7890*/  LDL.LU R3, [R1+0x1120] ;  /* 0x0011200001037983 */ /* 0x001f280000300800 */
        /* <DEDUP_REMOVED lines=11> */
[----:B0-----:R-:W4:Y:S01]  /*7950*/  LDL.LU R27, [R1+0x1114] ;  /* 0x00111400011b7983 */ /* 0x001f220000300800 */
[----:B------:R-:W-:-:S05]  /*7960*/  LEA.HI.X.SX32 R29, R29, R2, 0x1, P4 ;  /* 0x000000021d1d7211 */ /* 0x000fca00020f0eff */
[----:B------:R0:W-:Y:S02]  /*7970*/  STL [R1+0xfc4], R29 ;  /* 0x000fc41d01007387 */ /* 0x0001e40000100800 */
[----:B0-----:R-:W-:-:S05]  /*7980*/  LEA R29, P4, R18, R0, 0x1 ;  /* 0x00000000121d7211 */ /* 0x001fca00078808ff */
[----:B------:R0:W-:Y:S02]  /*7990*/  STL [R1+0x1000], R29 ;  /* 0x0010001d01007387 */ /* 0x0001e40000100800 */
[----:B0-----:R-:W-:Y:S02]  /*79a0*/  LEA.HI.X.SX32 R29, R25, R2, 0x1, P5 ;  /* 0x00000002191d7211 */ /* 0x001fe400028f0eff */
[----:B------:R-:W-:-:S03]  /*79b0*/  LEA R25, P5, R17, R0, 0x1 ;  /* 0x0000000011197211 */ /* 0x000fc600078a08ff */
[----:B------:R0:W-:Y:S04]  /*79c0*/  STL [R1+0xfcc], R29 ;  /* 0x000fcc1d01007387 */ /* 0x0001e80000100800 */
[----:B------:R1:W-:Y:S01]  /*79d0*/  STL [R1+0x1008], R25 ;  /* 0x0010081901007387 */ /* 0x0003e20000100800 */
[-C--:B------:R-:W-:Y:S02]  /*79e0*/  LEA.HI.X.SX32 R21, R21, R2.reuse, 0x1, P1 ;  /* 0x0000000215157211 */ /* 0x080fe400008f0eff */
[-C--:B0-----:R-:W-:Y:S02]  /*79f0*/  LEA.HI.X.SX32 R29, R24, R2.reuse, 0x1, P6 ;  /* 0x00000002181d7211 */ /* 0x081fe400030f0eff */
[----:B------:R-:W-:Y:S02]  /*7a00*/  LEA.HI.X.SX32 R24, R22, R2, 0x1, P0 ;  /* 0x0000000216187211 */ /* 0x000fe400000f0eff */
[----:B-1----:R-:W-:-:S02]  /*7a10*/  LEA R25, P6, R16, R0, 0x1 ;  /* 0x0000000010197211 */ /* 0x002fc400078c08ff */
[-C--:B------:R-:W-:Y:S01]  /*7a20*/  LEA R22, P0, R15, R0.reuse, 0x1 ;  /* 0x000000000f167211 */ /* 0x080fe200078008ff */
[----:B------:R-:W-:Y:S04]  /*7a30*/  STL [R1+0xfd4], R29 ;  /* 0x000fd41d01007387 */ /* 0x000fe80000100800 */
[----:B------:R-:W-:Y:S04]  /*7a40*/  STL [R1+0x1010], R25 ;  /* 0x0010101901007387 */ /* 0x000fe80000100800 */
[----:B------:R0:W-:Y:S04]  /*7a50*/  STL [R1+0xfdc], R24 ;  /* 0x000fdc1801007387 */ /* 0x0001e80000100800 */
[----:B------:R1:W-:Y:S04]  /*7a60*/  STL [R1+0x1018], R22 ;  /* 0x0010181601007387 */ /* 0x0003e80000100800 */
[----:B------:R2:W-:Y:S01]  /*7a70*/  STL [R1+0xfe4], R21 ;  /* 0x000fe41501007387 */ /* 0x0005e20000100800 */
[----:B0-----:R-:W-:-:S02]  /*7a80*/  LEA R24, P1, R14, R0, 0x1 ;  /* 0x000000000e187211 */ /* 0x001fc400078208ff */
[-C--:B-1----:R-:W-:Y:S02]  /*7a90*/  LEA.HI.X.SX32 R22, R20, R2.reuse, 0x1, P2 ;  /* 0x0000000214167211 */ /* 0x082fe400010f0eff */
[----:B------:R-:W-:Y:S02]  /*7aa0*/  LEA.HI.X.SX32 R20, R19, R2, 0x1, P3 ;  /* 0x0000000213147211 */ /* 0x000fe400018f0eff */
[-C--:B--2---:R-:W-:Y:S01]  /*7ab0*/  LEA R21, P2, R13, R0.reuse, 0x1 ;  /* 0x000000000d157211 */ /* 0x084fe200078408ff */
[----:B------:R-:W-:Y:S01]  /*7ac0*/  STL [R1+0x1020], R24 ;  /* 0x0010201801007387 */ /* 0x000fe20000100800 */
[----:B------:R-:W-:Y:S02]  /*7ad0*/  LEA R19, P3, R12, R0, 0x1 ;  /* 0x000000000c137211 */ /* 0x000fe400078608ff */
[----:B------:R-:W-:Y:S01]  /*7ae0*/  LEA.HI.X.SX32 R18, R18, R2, 0x1, P4 ;  /* 0x0000000212127211 */ /* 0x000fe200020f0eff */
[----:B------:R-:W-:Y:S04]  /*7af0*/  STL [R1+0xfec], R22 ;  /* 0x000fec1601007387 */ /* 0x000fe80000100800 */
[----:B------:R-:W-:Y:S04]  /*7b00*/  STL [R1+0x1028], R21 ;  /* 0x0010281501007387 */ /* 0x000fe80000100800 */
[----:B------:R3:W-:Y:S04]  /*7b10*/  STL [R1+0xff4], R20 ;  /* 0x000ff41401007387 */ /* 0x0007e80000100800 */
[----:B------:R0:W-:Y:S04]  /*7b20*/  STL [R1+0x1030], R19 ;  /* 0x0010301301007387 */ /* 0x0001e80000100800 */
[----:B------:R1:W-:Y:S01]  /*7b30*/  STL [R1+0xffc], R18 ;  /* 0x000ffc1201007387 */ /* 0x0003e20000100800 */
[----:B---3--:R-:W-:-:S02]  /*7b40*/  LEA R20, P4, R11, R0, 0x1 ;  /* 0x000000000b147211 */ /* 0x008fc400078808ff */
[-C--:B0-----:R-:W-:Y:S02]  /*7b50*/  LEA.HI.X.SX32 R19, R17, R2.reuse, 0x1, P5 ;  /* 0x0000000211137211 */ /* 0x081fe400028f0eff */
[----:B------:R-:W-:Y:S02]  /*7b60*/  LEA.HI.X.SX32 R17, R16, R2, 0x1, P6 ;  /* 0x0000000210117211 */ /* 0x000fe400030f0eff */
[-C--:B-1----:R-:W-:Y:S01]  /*7b70*/  LEA R18, P5, R10, R0.reuse, 0x1 ;  /* 0x000000000a127211 */ /* 0x082fe200078a08ff */
[----:B------:R-:W-:Y:S01]  /*7b80*/  STL [R1+0x1038], R20 ;  /* 0x0010381401007387 */ /* 0x000fe20000100800 */
[----:B----4-:R-:W-:Y:S02]  /*7b90*/  LEA R16, P6, R9, R0, 0x1 ;  /* 0x0000000009107211 */ /* 0x010fe400078c08ff */
[----:B------:R-:W-:Y:S01]  /*7ba0*/  LEA.HI.X.SX32 R15, R15, R2, 0x1, P0 ;  /* 0x000000020f0f7211 */ /* 0x000fe200000f0eff */
[----:B------:R-:W-:Y:S04]  /*7bb0*/  STL [R1+0x1004], R19 ;  /* 0x0010041301007387 */ /* 0x000fe80000100800 */
[----:B------:R-:W-:Y:S04]  /*7bc0*/  STL [R1+0x1040], R18 ;  /* 0x0010401201007387 */ /* 0x000fe80000100800 */
[----:B------:R0:W-:Y:S04]  /*7bd0*/  STL [R1+0x100c], R17 ;  /* 0x00100c1101007387 */ /* 0x0001e80000100800 */
[----:B------:R1:W-:Y:S04]  /*7be0*/  STL [R1+0x1048], R16 ;  /* 0x0010481001007387 */ /* 0x0003e80000100800 */
[----:B------:R2:W-:Y:S01]  /*7bf0*/  STL [R1+0x1014], R15 ;  /* 0x0010140f01007387 */ /* 0x0005e20000100800 */
[----:B0-----:R-:W-:-:S02]  /*7c00*/  LEA R17, P0, R5, R0, 0x1 ;  /* 0x0000000005117211 */ /* 0x001fc400078008ff */
[-C--:B-1----:R-:W-:Y:S02]  /*7c10*/  LEA.HI.X.SX32 R16, R14, R2.reuse, 0x1, P1 ;  /* 0x000000020e107211 */ /* 0x082fe400008f0eff */
[-C--:B------:R-:W-:Y:S01]  /*7c20*/  LEA.HI.X.SX32 R14, R13, R2.reuse, 0x1, P2 ;  /* 0x000000020d0e7211 */ /* 0x080fe200010f0eff */
[----:B------:R-:W-:Y:S01]  /*7c30*/  STL [R1+0x104c], R17 ;  /* 0x00104c1101007387 */ /* 0x000fe20000100800 */
[----:B------:R-:W-:-:S03]  /*7c40*/  LEA.HI.X.SX32 R12, R12, R2, 0x1, P3 ;  /* 0x000000020c0c7211 */ /* 0x000fc600018f0eff */
[----:B------:R-:W-:Y:S01]  /*7c50*/  STL [R1+0x101c], R16 ;  /* 0x00101c1001007387 */ /* 0x000fe20000100800 */
[----:B------:R-:W-:Y:S02]  /*7c60*/  IMAD R6, R6, UR7, RZ ;  /* 0x0000000706067c24 */ /* 0x000fe4000f8e02ff */
[----:B------:R-:W-:Y:S01]  /*7c70*/  IMAD R7, R7, UR7, RZ ;  /* 0x0000000707077c24 */ /* 0x000fe2000f8e02ff */
[----:B--2---:R-:W-:-:S05]  /*7c80*/  LEA R15, P1, R8, R0, 0x1 ;  /* 0x00000000080f7211 */ /* 0x004fca00078208ff */
[----:B------:R-:W-:Y:S04]  /*7c90*/  STL [R1+0x1050], R15 ;  /* 0x0010500f01007387 */ /* 0x000fe80000100800 */
[----:B------:R0:W-:Y:S02]  /*7ca0*/  STL [R1+0x1024], R14 ;  /* 0x0010240e01007387 */ /* 0x0001e40000100800 */
[-C--:B0-----:R-:W-:Y:S02]  /*7cb0*/  LEA R14, P3, R26, R0.reuse, 0x1 ;  /* 0x000000001a0e7211 */ /* 0x081fe400078608ff */
[----:B------:R-:W-:-:S05]  /*7cc0*/  LEA R13, P2, R27, R0, 0x1 ;  /* 0x000000001b0d7211 */ /* 0x000fca00078408ff */
[----:B------:R0:W-:Y:S04]  /*7cd0*/  STL [R1+0x1054], R13 ;  /* 0x0010540d01007387 */ /* 0x0001e80000100800 */
[----:B------:R1:W-:Y:S01]  /*7ce0*/  STL [R1+0x102c], R12 ;  /* 0x00102c0c01007387 */ /* 0x0003e20000100800 */
[-C--:B0-----:R-:W-:Y:S02]  /*7cf0*/  LEA.HI.X.SX32 R13, R11, R2.reuse, 0x1, P4 ;  /* 0x000000020b0d7211 */ /* 0x081fe400020f0eff */
[-C--:B------:R-:W-:Y:S02]  /*7d00*/  LEA.HI.X.SX32 R11, R10, R2.reuse, 0x1, P5 ;  /* 0x000000020a0b7211 */ /* 0x080fe400028f0eff */
[----:B------:R-:W-:Y:S02]  /*7d10*/  LEA.HI.X.SX32 R10, R9, R2, 0x1, P6 ;  /* 0x00000002090a7211 */ /* 0x000fe400030f0eff */
[----:B-1----:R-:W-:-:S02]  /*7d20*/  LEA R12, P4, R23, R0, 0x1 ;  /* 0x00000000170c7211 */ /* 0x002fc400078808ff */
[----:B------:R-:W-:Y:S02]  /*7d30*/  LEA R9, P6, R3, R0, 0x1 ;  /* 0x0000000003097211 */ /* 0x000fe400078c08ff */
[----:B------:R-:W-:Y:S02]  /*7d40*/  LEA.HI.X.SX32 R0, R5, R2, 0x1, P0 ;  /* 0x0000000205007211 */ /* 0x000fe400000f0eff */
[----:B------:R-:W0:Y:S01]  /*7d50*/  LDC R5, c[0x0][0x238] ;  /* 0x00008e00ff057b82 */ /* 0x000e220000000800 */
[----:B------:R1:W-:Y:S04]  /*7d60*/  STL [R1+0x1058], R14 ;  /* 0x0010580e01007387 */ /* 0x0003e80000100800 */
[----:B------:R-:W-:Y:S04]  /*7d70*/  STL [R1+0x1034], R13 ;  /* 0x0010340d01007387 */ /* 0x000fe80000100800 */
[----:B------:R-:W-:Y:S01]  /*7d80*/  STL [R1+0x105c], R12 ;  /* 0x00105c0c01007387 */ /* 0x000fe20000100800 */
[C---:B------:R-:W-:Y:S01]  /*7d90*/  LEA R18, P5, R4.reuse, UR10, 0x1 ;  /* 0x0000000a04127c11 */ /* 0x040fe2000f8a08ff */
[----:B-1----:R-:W1:Y:S02]  /*7da0*/  LDC R14, c[0x0][0x238] ;  /* 0x00008e00ff0e7b82 */ /* 0x002e640000000800 */
[----:B------:R-:W-:Y:S04]  /*7db0*/  STL [R1+0x103c], R11 ;  /* 0x00103c0b01007387 */ /* 0x000fe80000100800 */
[----:B------:R-:W-:Y:S04]  /*7dc0*/  STL [R1+0x1044], R10 ;  /* 0x0010440a01007387 */ /* 0x000fe80000100800 */
[----:B------:R-:W-:Y:S04]  /*7dd0*/  STL [R1+0xf04], R9 ;  /* 0x000f040901007387 */ /* 0x000fe80000100800 */
[----:B------:R2:W-:Y:S01]  /*7de0*/  STL [R1+0xef0], R0 ;  /* 0x000ef00001007387 */ /* 0x0005e20000100800 */
[----:B------:R-:W-:-:S02]  /*7df0*/  LEA.HI.X.SX32 R19, R4, UR11, 0x1, P5 ;  /* 0x0000000b04137c11 */ /* 0x000fc4000a8f0eff */
[-C--:B------:R-:W-:Y:S02]  /*7e00*/  LEA.HI.X.SX32 R4, R27, R2.reuse, 0x1, P2 ;  /* 0x000000021b047211 */ /* 0x080fe400010f0eff */
[----:B--2---:R-:W-:-:S05]  /*7e10*/  LEA.HI.X.SX32 R0, R8, R2, 0x1, P1 ;  /* 0x0000000208007211 */ /* 0x004fca00008f0eff */
[----:B------:R2:W-:Y:S01]  /*7e20*/  STL [R1+0xef4], R0 ;  /* 0x000ef40001007387 */ /* 0x0005e20000100800 */
[-C--:B------:R-:W-:Y:S01]  /*7e30*/  LEA.HI.X.SX32 R9, R23, R2.reuse, 0x1, P4 ;  /* 0x0000000217097211 */ /* 0x080fe200020f0eff */
[----:B0-----:R-:W-:Y:S02]  /*7e40*/  IMAD R8, R5, 0x1f, RZ ;  /* 0x0000001f05087824 */ /* 0x001fe400078e02ff */
[----:B------:R0:W-:Y:S01]  /*7e50*/  STL [R1+0xef8], R4 ;  /* 0x000ef80401007387 */ /* 0x0001e20000100800 */
[----:B------:R-:W-:Y:S02]  /*7e60*/  LEA R16, P0, R28, UR10, 0x1 ;  /* 0x0000000a1c107c11 */ /* 0x000fe4000f8008ff */
[----:B--2---:R-:W-:Y:S01]  /*7e70*/  LEA.HI.X.SX32 R0, R26, R2, 0x1, P3 ;  /* 0x000000021a007211 */ /* 0x004fe200018f0eff */
[----:B------:R-:W-:Y:S01]  /*7e80*/  STL.64 [R1+0xad0], R18 ;  /* 0x000ad01201007387 */ /* 0x000fe20000100a00 */
[----:B------:R-:W-:-:S03]  /*7e90*/  LEA R12, P1, R6, UR10, 0x1 ;  /* 0x0000000a060c7c11 */ /* 0x000fc6000f8208ff */
[----:B------:R2:W-:Y:S01]  /*7ea0*/  STL [R1+0xefc], R0 ;  /* 0x000efc0001007387 */ /* 0x0005e20000100800 */
[----:B0-----:R-:W-:Y:S01]  /*7eb0*/  IMAD.WIDE R4, R8, 0x2, R18 ;  /* 0x0000000208047825 */ /* 0x001fe200078e0212 */
[----:B------:R-:W-:Y:S02]  /*7ec0*/  LEA.HI.X.SX32 R17, R28, UR11, 0x1, P0 ;  /* 0x0000000b1c117c11 */ /* 0x000fe400080f0eff */
[----:B------:R0:W-:Y:S01]  /*7ed0*/  STL [R1+0xf00], R9 ;  /* 0x000f000901007387 */ /* 0x0001e20000100800 */
[----:B--2---:R-:W-:Y:S02]  /*7ee0*/  LEA.HI.X.SX32 R0, R3, R2, 0x1, P6 ;  /* 0x0000000203007211 */ /* 0x004fe400030f0eff */
[----:B0-----:R-:W-:-:S03]  /*7ef0*/  LEA R9, P2, R7, UR10, 0x1 ;  /* 0x0000000a07097c11 */ /* 0x001fc6000f8408ff */
[----:B------:R1:W-:Y:S01]  /*7f00*/  STL [R1+0xb0c], R0 ;  /* 0x000b0c0001007387 */ /* 0x0003e20000100800 */
[----:B------:R-:W-:Y:S01]  /*7f10*/  LEA.HI.X.SX32 R13, R6, UR11, 0x1, P1 ;  /* 0x0000000b060d7c11 */ /* 0x000fe200088f0eff */
[----:B------:R-:W-:Y:S01]  /*7f20*/  IMAD.WIDE R2, R8, 0x2, R16 ;  /* 0x0000000208027825 */ /* 0x000fe200078e0210 */
[----:B------:R-:W-:Y:S01]  /*7f30*/  LEA.HI.X.SX32 R7, R7, UR11, 0x1, P2 ;  /* 0x0000000b07077c11 */ /* 0x000fe200090f0eff */
[----:B------:R0:W5:Y:S02]  /*7f40*/  LDL.LU R28, [R1+0x1110] ;  /* 0x00111000011c7983 */ /* 0x0001640000300800 */
[----:B------:R-:W-:Y:S02]  /*7f50*/  IMAD.MOV.U32 R6, RZ, RZ, R9 ;  /* 0x000000ffff067224 */ /* 0x000fe400078e0009 */
[----:B------:R-:W-:Y:S04]  /*7f60*/  STL [R1+0xb14], R4 ;  /* 0x000b140401007387 */ /* 0x000fe80000100800 */
[----:B------:R-:W-:Y:S01]  /*7f70*/  STL [R1+0xb08], R9 ;  /* 0x000b080901007387 */ /* 0x000fe20000100800 */
[----:B-1----:R-:W-:-:S03]  /*7f80*/  IMAD R0, R14, 0x1e, RZ ;  /* 0x0000001e0e007824 */ /* 0x002fc600078e02ff */
[----:B------:R1:W-:Y:S04]  /*7f90*/  STL [R1+0xb10], R5 ;  /* 0x000b100501007387 */ /* 0x0003e80000100800 */
[----:B------:R-:W-:Y:S04]  /*7fa0*/  STL.64 [R1+0xae0], R16 ;  /* 0x000ae01001007387 */ /* 0x000fe80000100a00 */
[----:B------:R-:W-:Y:S01]  /*7fb0*/  STL.64 [R1+0xad8], R12 ;  /* 0x000ad80c01007387 */ /* 0x000fe20000100a00 */
[----:B-1----:R-:W-:-:S03]  /*7fc0*/  IMAD.WIDE R4, R8, 0x2, R12 ;  /* 0x0000000208047825 */ /* 0x002fc600078e020c */
[----:B------:R-:W-:Y:S01]  /*7fd0*/  STL [R1+0xb04], R7 ;  /* 0x000b040701007387 */ /* 0x000fe20000100800 */
[----:B------:R-:W-:-:S03]  /*7fe0*/  IMAD.WIDE R8, R8, 0x2, R6 ;  /* 0x0000000208087825 */ /* 0x000fc600078e0206 */
[----:B------:R-:W-:Y:S04]  /*7ff0*/  STL [R1+0xb1c], R2 ;  /* 0x000b1c0201007387 */ /* 0x000fe80000100800 */
[----:B------:R1:W-:Y:S04]  /*8000*/  STL [R1+0xb18], R3 ;  /* 0x000b180301007387 */ /* 0x0003e80000100800 */
[----:B------:R-:W-:Y:S04]  /*8010*/  STL [R1+0xb24], R4 ;  /* 0x000b240401007387 */ /* 0x000fe80000100800 */
[----:B------:R2:W-:Y:S01]  /*8020*/  STL [R1+0xb20], R5 ;  /* 0x000b200501007387 */ /* 0x0005e20000100800 */
[----:B-1----:R-:W-:-:S03]  /*8030*/  IMAD.WIDE R2, R0, 0x2, R18 ;  /* 0x0000000200027825 */ /* 0x002fc600078e0212 */
[----:B------:R-:W-:Y:S04]  /*8040*/  STL [R1+0xb2c], R8 ;  /* 0x000b2c0801007387 */ /* 0x000fe80000100800 */
[----:B------:R1:W-:Y:S01]  /*8050*/  STL [R1+0xb28], R9 ;  /* 0x000b280901007387 */ /* 0x0003e20000100800 */
[----:B--2---:R-:W-:-:S03]  /*8060*/  IMAD.WIDE R4, R0, 0x2, R16 ;  /* 0x0000000200047825 */ /* 0x004fc600078e0210 */
[----:B------:R-:W-:Y:S01]  /*8070*/  STL [R1+0xb34], R2 ;  /* 0x000b340201007387 */ /* 0x000fe20000100800 */
[----:B------:R-:W-:-:S03]  /*8080*/  IMAD R10, R14, 0x1d, RZ ;  /* 0x0000001d0e0a7824 */ /* 0x000fc600078e02ff */
[----:B------:R2:W-:Y:S01]  /*8090*/  STL [R1+0xb30], R3 ;  /* 0x000b300301007387 */ /* 0x0005e20000100800 */
[----:B-1----:R-:W-:-:S03]  /*80a0*/  IMAD.WIDE R8, R0, 0x2, R6 ;  /* 0x0000000200087825 */ /* 0x002fc600078e0206 */
[----:B------:R-:W-:Y:S01]  /*80b0*/  STL [R1+0xb3c], R4 ;  /* 0x000b3c0401007387 */ /* 0x000fe20000100800 */
[----:B--2---:R-:W-:-:S03]  /*80c0*/  IMAD.WIDE R2, R0, 0x2, R12 ;  /* 0x0000000200027825 */ /* 0x004fc600078e020c */
        /* <DEDUP_REMOVED lines=164> */
[----:B------:R-:W-:-:S03]  /*8b10*/  IMAD.SHL.U32 R0, R14, 0x10, RZ ;  /* 0x000000100e007824 */ /* 0x000fc600078e00ff */
        /* <DEDUP_REMOVED lines=193> */
[----:B------:R-:W-:Y:S04]  /*9730*/  STL [R1+0xeb4], R2 ;  /* 0x000eb40201007387 */ /* 0x000fe80000100800 */
[----:B------:R2:W-:Y:S01]  /*9740*/  STL [R1+0xeb0], R3 ;  /* 0x000eb00301007387 */ /* 0x0005e20000100800 */
[----:B-1----:R-:W-:-:S03]  /*9750*/  IMAD.WIDE R8, R11, 0x2, R12 ;  /* 0x000000020b087825 */ /* 0x002fc600078e020c */
[----:B------:R-:W-:Y:S01]  /*9760*/  STL [R1+0xebc], R4 ;  /* 0x000ebc0401007387 */ /* 0x000fe20000100800 */
[----:B------:R-:W-:-:S03]  /*9770*/  IMAD.WIDE R10, R11, 0x2, R6 ;  /* 0x000000020b0a7825 */ /* 0x000fc600078e0206 */
[----:B------:R1:W-:Y:S01]  /*9780*/  STL [R1+0xeb8], R5 ;  /* 0x000eb80501007387 */ /* 0x0003e20000100800 */
[----:B--2---:R-:W-:-:S03]  /*9790*/  IMAD.WIDE R2, R14, 0x2, R18 ;  /* 0x000000020e027825 */ /* 0x004fc600078e0212 */
[----:B------:R-:W-:Y:S04]  /*97a0*/  STL [R1+0xec4], R8 ;  /* 0x000ec40801007387 */ /* 0x000fe80000100800 */
[----:B------:R2:W-:Y:S01]  /*97b0*/  STL [R1+0xec0], R9 ;  /* 0x000ec00901007387 */ /* 0x0005e20000100800 */
[----:B-1----:R-:W-:-:S03]  /*97c0*/  IMAD.WIDE R4, R14, 0x2, R16 ;  /* 0x000000020e047825 */ /* 0x002fc600078e0210 */
[----:B------:R-:W-:Y:S04]  /*97d0*/  STL [R1+0xecc], R10 ;  /* 0x000ecc0a01007387 */ /* 0x000fe80000100800 */
[----:B------:R-:W-:Y:S01]  /*97e0*/  STL [R1+0xec8], R11 ;  /* 0x000ec80b01007387 */ /* 0x000fe20000100800 */
[----:B--2---:R-:W-:-:S03]  /*97f0*/  IMAD.WIDE R8, R14, 0x2, R12 ;  /* 0x000000020e087825 */ /* 0x004fc600078e020c */
[----:B------:R-:W-:Y:S04]  /*9800*/  STL [R1+0xed4], R2 ;  /* 0x000ed40201007387 */ /* 0x000fe80000100800 */
[----:B------:R1:W-:Y:S04]  /*9810*/  STL [R1+0xed0], R3 ;  /* 0x000ed00301007387 */ /* 0x0003e80000100800 */
[----:B------:R-:W-:Y:S04]  /*9820*/  STL [R1+0xedc], R4 ;  /* 0x000edc0401007387 */ /* 0x000fe80000100800 */
[----:B------:R-:W-:Y:S01]  /*9830*/  STL [R1+0xed8], R5 ;  /* 0x000ed80501007387 */ /* 0x000fe20000100800 */
[----:B-1----:R-:W-:-:S03]  /*9840*/  IMAD.WIDE R2, R14, 0x2, R6 ;  /* 0x000000020e027825 */ /* 0x002fc600078e0206 */
[----:B------:R-:W-:Y:S04]  /*9850*/  STL [R1+0xee4], R8 ;  /* 0x000ee40801007387 */ /* 0x000fe80000100800 */
[----:B------:R-:W-:Y:S04]  /*9860*/  STL [R1+0xee0], R9 ;  /* 0x000ee00901007387 */ /* 0x000fe80000100800 */
[----:B------:R1:W-:Y:S04]  /*9870*/  STL [R1+0xeec], R2 ;  /* 0x000eec0201007387 */ /* 0x0003e80000100800 */
[----:B------:R2:W-:Y:S04]  /*9880*/  STL [R1+0xee8], R3 ;  /* 0x000ee80301007387 */ /* 0x0005e80000100800 */
        /* <DEDUP_REMOVED lines=441> */
[----:B------:R-:W2:Y:S01]  /*b420*/  LDL.LU R13, [R1+0x4e0] ;  /* 0x0004e000010d7983 */ /* 0x000ea20000300800 */
[----:B------:R-:W3:Y:S03]  /*b430*/  S2R R12, SR_TID.X ;  /* 0x00000000000c7919 */ /* 0x000ee60000002100 */
        /* <DEDUP_REMOVED lines=11> */
[----:B---3--:R-:W-:-:S03]  /*b4f0*/  LOP3.LUT R12, R12, 0x3f, RZ, 0xc0, !PT ;  /* 0x0000003f0c0c7812 */ /* 0x008fc600078ec0ff */
[----:B------:R-:W-:Y:S04]  /*b500*/  STL [R1+0x50c], RZ ;  /* 0x00050cff01007387 */ /* 0x000fe80000100800 */
[----:B------:R-:W-:Y:S04]  /*b510*/  STL [R1+0x4f0], RZ ;  /* 0x0004f0ff01007387 */ /* 0x000fe80000100800 */
[----:B------:R-:W-:Y:S04]  /*b520*/  STL [R1+0x4f4], RZ ;  /* 0x0004f4ff01007387 */ /* 0x000fe80000100800 */
[----:B------:R-:W-:Y:S04]  /*b530*/  STL [R1+0x4f8], RZ ;  /* 0x0004f8ff01007387 */ /* 0x000fe80000100800 */
[----:B------:R-:W-:Y:S01]  /*b540*/  STL [R1+0x4fc], RZ ;  /* 0x0004fcff01007387 */ /* 0x000fe20000100800 */
[----:B-1----:R-:W-:-:S03]  /*b550*/  IMAD.SHL.U32 R2, R12, 0x2, RZ ;  /* 0x000000020c027824 */ /* 0x002fc600078e00ff */
[----:B------:R-:W-:Y:S04]  /*b560*/  STL [R1+0x6a0], RZ ;  /* 0x0006a0ff01007387 */ /* 0x000fe80000100800 */
[----:B------:R-:W-:Y:S04]  /*b570*/  STL [R1+0x6a4], RZ ;  /* 0x0006a4ff01007387 */ /* 0x000fe80000100800 */
[----:B------:R-:W-:Y:S04]  /*b580*/  STL [R1+0x6a8], RZ ;  /* 0x0006a8ff01007387 */ /* 0x000fe80000100800 */
[----:B------:R-:W-:Y:S04]  /*b590*/  STL [R1+0x6ac], RZ ;  /* 0x0006acff01007387 */ /* 0x000fe80000100800 */
[----:B------:R-:W3:Y:S04]  /*b5a0*/  LDL R12, [R1+0xae8] ;  /* 0x000ae800010c7983 */ /* 0x000ee80000100800 */
[----:B------:R-:W-:Y:S04]  /*b5b0*/  STL [R1+0x690], RZ ;  /* 0x000690ff01007387 */ /* 0x000fe80000100800 */
[----:B------:R-:W-:Y:S04]  /*b5c0*/  STL [R1+0x694], RZ ;  /* 0x000694ff01007387 */ /* 0x000fe80000100800 */
[----:B------:R-:W-:Y:S04]  /*b5d0*/  STL [R1+0x698], RZ ;  /* 0x000698ff01007387 */ /* 0x000fe80000100800 */
[----:B------:R-:W-:Y:S04]  /*b5e0*/  STL [R1+0x69c], RZ ;  /* 0x00069cff01007387 */ /* 0x000fe80000100800 */
[----:B------:R-:W-:Y:S01]  /*b5f0*/  STL [R1+0x680], RZ ;  /* 0x000680ff01007387 */ /* 0x000fe20000100800 */
[----:B------:R-:W-:Y:S01]  /*b600*/  IMAD.SHL.U32 R29, R14, 0x20, RZ ;  /* 0x000000200e1d7824 */ /* 0x000fe200078e00ff */
[----:B------:R-:W-:Y:S01]  /*b610*/  USHF.L.U32 UR5, UR5, 0x5, URZ ;  /* 0x0000000505057899 */ /* 0x000fe2000800063f */
[----:B------:R-:W-:-:S03]  /*b620*/  LOP3.LUT R4, R2, 0x10, RZ, 0x3c, !PT ;  /* 0x0000001002047812 */ /* 0x000fc600078e3cff */
[----:B------:R-:W-:Y:S01]  /*b630*/  SHF.R.S32.HI R0, RZ, 0x1f, R29 ;  /* 0x0000001fff007819 */ /* 0x000fe2000001141d */
[----:B------:R-:W-:Y:S01]  /*b640*/  USHF.R.S32.HI UR6, URZ, 0x1f, UR5 ;  /* 0x0000001f3f067899 */ /* 0x000fe20008011405 */
[C---:B------:R-:W-:Y:S02]  /*b650*/  LOP3.LUT R5, R2.reuse, 0x30, RZ, 0x3c, !PT ;  /* 0x0000003002057812 */ /* 0x040fe400078e3cff */
[----:B------:R-:W-:Y:S02]  /*b660*/  CS2R R20, SRZ ;  /* 0x0000000000147805 */ /* 0x000fe4000001ff00 */
[C---:B------:R-:W-:Y:S02]  /*b670*/  SHF.L.U64.HI R0, R29.reuse, 0x1, R0 ;  /* 0x000000011d007819 */ /* 0x040fe40000010200 */
[----:B------:R-:W-:Y:S02]  /*b680*/  CS2R R22, SRZ ;  /* 0x0000000000167805 */ /* 0x000fe4000001ff00 */
[C---:B------:R-:W-:Y:S01]  /*b690*/  LOP3.LUT R4, R2.reuse, 0x40, RZ, 0x3c, !PT ;  /* 0x0000004002047812 */ /* 0x040fe200078e3cff */
[----:B------:R-:W-:Y:S01]  /*b6a0*/  IMAD.SHL.U32 R29, R29, 0x2, RZ ;  /* 0x000000021d1d7824 */ /* 0x000fe200078e00ff */
[----:B------:R-:W-:-:S02]  /*b6b0*/  LOP3.LUT R5, R2, 0x60, RZ, 0x3c, !PT ;  /* 0x0000006002057812 */ /* 0x000fc400078e3cff */
[----:B------:R-:W-:Y:S01]  /*b6c0*/  LOP3.LUT R4, R2, 0x70, RZ, 0x3c, !PT ;  /* 0x0000007002047812 */ /* 0x000fe200078e3cff */
[----:B------:R-:W-:Y:S02]  /*b6d0*/  USHF.L.U32 UR7, UR5, 0x1, URZ ;  /* 0x0000000105077899 */ /* 0x000fe4000800063f */
[----:B------:R-:W-:Y:S01]  /*b6e0*/  USHF.L.U64.HI UR6, UR5, 0x1, UR6 ;  /* 0x0000000105067899 */ /* 0x000fe20008010206 */
[----:B--2---:R-:W-:-:S05]  /*b6f0*/  SHF.R.S32.HI R3, RZ, 0x5, R13 ;  /* 0x00000005ff037819 */ /* 0x004fca000001140d */
[----:B------:R1:W-:Y:S04]  /*b700*/  STL [R1+0x10f8], R3 ;  /* 0x0010f80301007387 */ /* 0x0003e80000100800 */
[----:B------:R0:W-:Y:S04]  /*b710*/  STL [R1+0x684], RZ ;  /* 0x000684ff01007387 */ /* 0x0001e80000100800 */
        /* <DEDUP_REMOVED lines=31> */
[----:B------:R0:W-:Y:S01]  /*b910*/  STL [R1+0x604], RZ ;  /* 0x000604ff01007387 */ /* 0x0001e20000100800 */
[----:B-1----:R-:W-:-:S03]  /*b920*/  LOP3.LUT R3, R2, 0x20, RZ, 0x3c, !PT ;  /* 0x0000002002037812 */ /* 0x002fc600078e3cff */
[----:B------:R0:W-:Y:S01]  /*b930*/  STL [R1+0x608], RZ ;  /* 0x000608ff01007387 */ /* 0x0001e20000100800 */
[----:B------:R-:W-:-:S03]  /*b940*/  LOP3.LUT R3, R2, 0x50, RZ, 0x3c, !PT ;  /* 0x0000005002037812 */ /* 0x000fc600078e3cff */
[----:B------:R0:W-:Y:S01]  /*b950*/  STL [R1+0x60c], RZ ;  /* 0x00060cff01007387 */ /* 0x0001e20000100800 */
[----:B---3--:R-:W-:-:S03]  /*b960*/  LOP3.LUT R3, R12, 0x40, RZ, 0x3c, !PT ;  /* 0x000000400c037812 */ /* 0x008fc600078e3cff */
        /* <DEDUP_REMOVED lines=8> */
[----:B------:R0:W-:Y:S02]  /*b9f0*/  STL [R1+0x110c], R3 ;  /* 0x00110c0301007387 */ /* 0x0001e40000100800 */
.L_x_1:
[----:B-1----:R-:W2:Y:S01]  /*ba00*/  LDL R5, [R1+0xb04] ;  /* 0x000b040001057983 */ /* 0x002ea20000100800 */
[----:B0-----:R-:W0:Y:S03]  /*ba10*/  LDC R3, c[0x0][0x230] ;  /* 0x00008c00ff037b82 */ /* 0x001e260000000800 */
[----:B--2---:R1:W-:Y:S04]  /*ba20*/  STL [R1+0x2630], R5 ;  /* 0x0026300501007387 */ /* 0x0043e80000100800 */
[----:B------:R-:W2:Y:S04]  /*ba30*/  LDL R4, [R1+0xb08] ;  /* 0x000b080001047983 */ /* 0x000ea80000100800 */
[----:B-1----:R-:W0:Y:S04]  /*ba40*/  LDL R5, [R1+0xb00] ;  /* 0x000b000001057983 */ /* 0x002e280000100800 */
[----:B------:R-:W-:Y:S04]  /*ba50*/  STL [R1+0x25c0], R26 ;  /* 0x0025c01a01007387 */ /* 0x000fe80000100800 */
        /* <DEDUP_REMOVED lines=13> */
[----:B------:R1:W-:Y:S04]  /*bb30*/  STL [R1+0x262c], R26 ;  /* 0x00262c1a01007387 */ /* 0x0003e80000100800 */
        /* <DEDUP_REMOVED lines=35> */
[----:B-----5:R-:W-:Y:S04]  /*bd70*/  STL [R1+0x2564], R19 ;  /* 0x0025641301007387 */ /* 0x020fe80000100800 */
        /* <DEDUP_REMOVED lines=55> */
[----:B------:R-:W-:Y:S04]  /*c0f0*/  STL.64 [R1+0x1d98], R22 ;  /* 0x001d981601007387 */ /* 0x000fe80000100a00 */
[----:B------:R-:W-:Y:S04]  /*c100*/  STL [R1+0x2484], R22 ;  /* 0x0024841601007387 */ /* 0x000fe80000100800 */
[----:B------:R-:W-:Y:S04]  /*c110*/  STL [R1+0x2418], R23 ;  /* 0x0024181701007387 */ /* 0x000fe80000100800 */
[----:B------:R-:W-:Y:S04]  /*c120*/  STL.64 [R1+0x1d90], R20 ;  /* 0x001d901401007387 */ /* 0x000fe80000100a00 */
[----:B------:R-:W-:Y:S04]  /*c130*/  STL [R1+0x24b0], R21 ;  /* 0x0024b01501007387 */ /* 0x000fe80000100800 */
[----:B------:R-:W-:Y:S04]  /*c140*/  STL [R1+0x1300], R0 ;  /* 0x0013000001007387 */ /* 0x000fe80000100800 */
[----:B------:R-:W-:Y:S04]  /*c150*/  STL [R1+0x2428], R0 ;  /* 0x0024280001007387 */ /* 0x000fe80000100800 */
[----:B------:R-:W-:Y:S04]  /*c160*/  STL [R1+0x242c], R0 ;  /* 0x00242c0001007387 */ /* 0x000fe80000100800 */
[----:B------:R-:W-:Y:S04]  /*c170*/  STL [R1+0x2430], R0 ;  /* 0x0024300001007387 */ /* 0x000fe80000100800 */
[----:B------:R-:W-:Y:S01]  /*c180*/  STL [R1+0x2434], R0 ;  /* 0x0024340001007387 */ /* 0x000fe20000100800 */
[----:B0-----:R-:W-:-:S03]  /*c190*/  IMAD R3, R5, -0x20, R3 ;  /* 0xffffffe005037824 */ /* 0x001fc600078e0203 */
[----:B------:R-:W-:Y:S04]  /*c1a0*/  STL [R1+0x2438], R0 ;  /* 0x0024380001007387 */ /* 0x000fe80000100800 */
[----:B------:R-:W-:Y:S04]  /*c1b0*/  STL [R1+0x243c], R0 ;  /* 0x00243c0001007387 */ /* 0x000fe80000100800 */
[----:B------:R-:W-:Y:S04]  /*c1c0*/  STL [R1+0x2440], R0 ;  /* 0x0024400001007387 */ /* 0x000fe80000100800 */
[----:B------:R-:W-:Y:S04]  /*c1d0*/  STL [R1+0x2444], R0 ;  /* 0x0024440001007387 */ /* 0x000fe80000100800 */
[----:B------:R-:W2:Y:S01]  /*c1e0*/  LDL.LU R5, [R1+0x2630] ;  /* 0x0026300001057983 */ /* 0x000ea20000300800 */
[----:B------:R-:W-:-:S02]  /*c1f0*/  ISETP.GT.AND P0, PT, R3, RZ, PT ;  /* 0x000000ff0300720c */ /* 0x000fc40003f04270 */
[----:B-1----:R-:W-:-:S11]  /*c200*/  PRMT R26, RZ, 0x7610, R26 ;  /* 0x00007610ff1a7816 */ /* 0x002fd6000000001a */
[----:B--2---:R-:W2:Y:S01]  /*c210*/  @P0 LDG.E.U16 R26, desc[UR8][R4.64] ;  /* 0x00000008041a0981 */ /* 0x004ea2000c1e1500 */
[----:B---3--:R-:W-:-:S03]  /*c220*/  PRMT R27, RZ, 0x7610, R27 ;  /* 0x00007610ff1b7816 */ /* 0x008fc6000000001b */
[----:B--2---:R0:W-:Y:S04]  /*c230*/  STL [R1+0x18], R26 ;  /* 0x0000181a01007387 */ /* 0x0041e80000100800 */
[----:B0-----:R-:W2:Y:S04]  /*c240*/  LDL.LU R26, [R1+0x262c] ;  /* 0x00262c00011a7983 */ /* 0x001ea80000300800 */
[----:B------:R-:W3:Y:S04]  /*c250*/  LDL.64 R4, [R1+0xad8] ;  /* 0x000ad80001047983 */ /* 0x000ee80000100a00 */
[----:B---3--:R-:W3:Y:S01]  /*c260*/  @P0 LDG.E.U16 R27, desc[UR8][R4.64] ;  /* 0x00000008041b0981 */ /* 0x008ee2000c1e1500 */
[----:B--2---:R-:W-:-:S03]  /*c270*/  PRMT R26, RZ, 0x7610, R26 ;  /* 0x00007610ff1a7816 */ /* 0x004fc6000000001a */
[----:B---3--:R0:W-:Y:S04]  /*c280*/  STL [R1+0x1c], R27 ;  /* 0x00001c1b01007387 */ /* 0x0081e80000100800 */
        /* <DEDUP_REMOVED lines=8> */
[----:B------:R-:W-:-:S03]  /*c310*/  ISETP.GT.AND P1, PT, R3, 0x1, PT ;  /* 0x000000010300780c */ /* 0x000fc60003f24270 */
[----:B---3--:R0:W-:Y:S04]  /*c320*/  STL [R1+0x24], R27 ;  /* 0x0000241b01007387 */ /* 0x0081e80000100800 */
[----:B0-----:R-:W3:Y:S04]  /*c330*/  LDL.LU R27, [R1+0x2620] ;  /* 0x00262000011b7983 */ /* 0x001ee80000300800 */
[----:B------:R-:W4:Y:S04]  /*c340*/  LDL R4, [R1+0xee8] ;  /* 0x000ee80001047983 */ /* 0x000f280000100800 */
[----:B------:R-:W4:Y:S01]  /*c350*/  LDL R5, [R1+0xeec] ;  /* 0x000eec0001057983 */ /* 0x000f220000100800 */
[----:B--2---:R-:W-:-:S02]  /*c360*/  PRMT R26, RZ, 0x7610, R26 ;  /* 0x00007610ff1a7816 */ /* 0x004fc4000000001a */
[----:B----4-:R-:W-:-:S04]  /*c370*/  @P1 LOP3.LUT R5, R5, R4, RZ, 0x3c, !PT ;  /* 0x0000000405051212 */ /* 0x010fc800078e3cff */
[----:B------:R-:W-:-:S04]  /*c380*/  @P1 LOP3.LUT R4, R5, R4, RZ, 0x3c, !PT ;  /* 0x0000000405041212 */ /* 0x000fc800078e3cff */
[----:B------:R-:W-:-:S05]  /*c390*/  @P1 LOP3.LUT R5, R5, R4, RZ, 0x3c, !PT ;  /* 0x0000000405051212 */ /* 0x000fca00078e3cff */
[----:B------:R-:W2:Y:S04]  /*c3a0*/  @P1 LDG.E.U16 R26, desc[UR8][R4.64] ;  /* 0x00000008041a1981 */ /* 0x000ea8000c1e1500 */
[----:B--2---:R0:W-:Y:S04]  /*c3b0*/  STL [R1+0x28], R26 ;  /* 0x0000281a01007387 */ /* 0x0041e80000100800 */
[----:B0-----:R-:W2:Y:S04]  /*c3c0*/  LDL.LU R26, [R1+0x261c] ;  /* 0x00261c00011a7983 */ /* 0x001ea80000300800 */
[----:B------:R-:W4:Y:S04]  /*c3d0*/  LDL R4, [R1+0xee0] ;  /* 0x000ee00001047983 */ /* 0x000f280000100800 */
[----:B------:R-:W4:Y:S01]  /*c3e0*/  LDL R5, [R1+0xee4] ;  /* 0x000ee40001057983 */ /* 0x000f220000100800 */
[----:B---3--:R-:W-:-:S02]  /*c3f0*/  PRMT R27, RZ, 0x7610, R27 ;  /* 0x00007610ff1b7816 */ /* 0x008fc4000000001b */
[----:B----4-:R-:W-:-:S04]  /*c400*/  @P1 LOP3.LUT R5, R5, R4, RZ, 0x3c, !PT ;  /* 0x0000000405051212 */ /* 0x010fc800078e3cff */
[----:B------:R-:W-:-:S04]  /*c410*/  @P1 LOP3.LUT R4, R5, R4, RZ, 0x3c, !PT ;  /* 0x0000000405041212 */ /* 0x000fc800078e3cff */
[----:B------:R-:W-:-:S05]  /*c420*/  @P1 LOP3.LUT R5, R5, R4, RZ, 0x3c, !PT ;  /* 0x0000000405051212 */ /* 0x000fca00078e3cff */
[----:B------:R-:W3:Y:S04]  /*c430*/  @P1 LDG.E.U16 R27, desc[UR8][R4.64] ;  /* 0x00000008041b1981 */ /* 0x000ee8000c1e1500 */
        /* <DEDUP_REMOVED lines=17> */
[----:B------:R-:W3:Y:S01]  /*c550*/  @P1 LDG.E.U16 R27, desc[UR8][R4.64] ;  /* 0x00000008041b1981 */ /* 0x000ee2000c1e1500 */
        /* <DEDUP_REMOVED lines=14> */
[----:B------:R-:W-:-:S02]  /*c640*/  PRMT R28, RZ, 0x7610, R28 ;  /* 0x00007610ff1c7816 */ /* 0x000fc4000000001c */
[----:B----4-:R-:W-:-:S04]  /*c650*/  @P0 LOP3.LUT R5, R5, R4, RZ, 0x3c, !PT ;  /* 0x0000000405050212 */ /* 0x010fc800078e3cff */
[----:B------:R-:W-:-:S04]  /*c660*/  @P0 LOP3.LUT R4, R5, R4, RZ, 0x3c, !PT ;  /* 0x0000000405040212 */ /* 0x000fc800078e3cff */
[----:B------:R-:W-:-:S05]  /*c670*/  @P0 LOP3.LUT R5, R5, R4, RZ, 0x3c, !PT ;  /* 0x0000000405050212 */ /* 0x000fca00078e3cff */
[----:B------:R-:W4:Y:S04]  /*c680*/  @P0 LDG.E.U16 R28, desc[UR8][R4.64] ;  /* 0x00000008041c0981 */ /* 0x000f28000c1e1500 */
[----:B------:R-:W3:Y:S04]  /*c690*/  LDL R4, [R1+0xeb8] ;  /* 0x000eb80001047983 */ /* 0x000ee80000100800 */
[----:B------:R-:W3:Y:S01]  /*c6a0*/  LDL R5, [R1+0xebc] ;  /* 0x000ebc0001057983 */ /* 0x000ee20000100800 */
[----:B------:R-:W-:-:S03]  /*c6b0*/  PRMT R29, RZ, 0x7610, R29 ;  /* 0x00007610ff1d7816 */ /* 0x000fc6000000001d */
[----:B----4-:R-:W-:Y:S01]  /*c6c0*/  STL [R1+0x2448], R28 ;  /* 0x0024481c01007387 */ /* 0x010fe20000100800 */
[----:B---3--:R-:W-:-:S04]  /*c6d0*/  @P0 LOP3.LUT R5, R5, R4, RZ, 0x3c, !PT ;  /* 0x0000000405050212 */ /* 0x008fc800078e3cff */
[----:B------:R-:W-:-:S04]  /*c6e0*/  @P0 LOP3.LUT R4, R5, R4, RZ, 0x3c, !PT ;  /* 0x0000000405040212 */ /* 0x000fc800078e3cff */
[----:B------:R-:W-:Y:S01]  /*c6f0*/  @P0 LOP3.LUT R5, R5, R4, RZ, 0x3c, !PT ;  /* 0x0000000405050212 */ /* 0x000fe200078e3cff */
[----:B------:R-:W-:Y:S04]  /*c700*/  STL [R1+0x244c], R28 ;  /* 0x00244c1c01007387 */ /* 0x000fe80000100800 */
[----:B------:R-:W3:Y:S04]  /*c710*/  @P0 LDG.E.U16 R29, desc[UR8][R4.64] ;  /* 0x00000008041d0981 */ /* 0x000ee8000c1e1500 */
[----:B------:R-:W4:Y:S04]  /*c720*/  LDL R4, [R1+0xeb0] ;  /* 0x000eb00001047983 */ /* 0x000f280000100800 */
[----:B------:R-:W4:Y:S01]  /*c730*/  LDL R5, [R1+0xeb4] ;  /* 0x000eb40001057983 */ /* 0x000f220000100800 */
[----:B------:R-:W-:-:S03]  /*c740*/  PRMT R23, RZ, 0x7610, R23 ;  /* 0x00007610ff177816 */ /* 0x000fc60000000017 */
[----:B---3--:R-:W-:Y:S01]  /*c750*/  STL [R1+0x2450], R29 ;  /* 0x0024501d01007387 */ /* 0x008fe20000100800 */
[----:B----4-:R-:W-:-:S04]  /*c760*/  @P0 LOP3.LUT R5, R5, R4, RZ, 0x3c, !PT ;  /* 0x0000000405050212 */ /* 0x010fc800078e3cff */
[----:B------:R-:W-:-:S04]  /*c770*/  @P0 LOP3.LUT R4, R5, R4, RZ, 0x3c, !PT ;  /* 0x0000000405040212 */ /* 0x000fc800078e3cff */
[----:B------:R-:W-:Y:S01]  /*c780*/  @P0 LOP3.LUT R5, R5, R4, RZ, 0x3c, !PT ;  /* 0x0000000405050212 */ /* 0x000fe200078e3cff */
[----:B------:R-:W-:Y:S04]  /*c790*/  STL [R1+0x2454], R29 ;  /* 0x0024541d01007387 */ /* 0x000fe80000100800 */
[----:B------:R0:W3:Y:S04]  /*c7a0*/  @P0 LDG.E.U16 R23, desc[UR8][R4.64] ;  /* 0x0000000804170981 */ /* 0x0000e8000c1e1500 */
[----:B------:R-:W0:Y:S04]  /*c7b0*/  LDL R4, [R1+0xea8] ;  /* 0x000ea80001047983 */ /* 0x000e280000100800 */
[----:B------:R-:W0:Y:S01]  /*c7c0*/  LDL R5, [R1+0xeac] ;  /* 0x000eac0001057983 */ /* 0x000e220000100800 */
[----:B------:R-:W-:-:S02]  /*c7d0*/  ISETP.GT.AND P1, PT, R3, 0x3, PT ;  /* 0x000000030300780c */ /* 0x000fc40003f24270 */
[----:B--2---:R-:W-:-:S11]  /*c7e0*/  PRMT R26, RZ, 0x7610, R26 ;  /* 0x00007610ff1a7816 */ /* 0x004fd6000000001a */
[----:B0-----:R-:W-:-:S04]  /*c7f0*/  @P1 LOP3.LUT R5, R5, R4, RZ, 0x3c, !PT ;  /* 0x0000000405051212 */ /* 0x001fc800078e3cff */
[----:B------:R-:W-:-:S04]  /*c800*/  @P1 LOP3.LUT R4, R5, R4, RZ, 0x3c, !PT ;  /* 0x0000000405041212 */ /* 0x000fc800078e3cff */
[----:B------:R-:W-:-:S05]  /*c810*/  @P1 LOP3.LUT R5, R5, R4, RZ, 0x3c, !PT ;  /* 0x0000000405051212 */ /* 0x000fca00078e3cff */
[----:B------:R-:W2:Y:S04]  /*c820*/  @P1 LDG.E.U16 R26, desc[UR8][R4.64] ;  /* 0x00000008041a1981 */ /* 0x000ea8000c1e1500 */
[----:B---3--:R-:W-:Y:S04]  /*c830*/  STL [R1+0x2458], R23 ;  /* 0x0024581701007387 */ /* 0x008fe80000100800 */
[----:B------:R-:W-:Y:S04]  /*c840*/  STL [R1+0x245c], R23 ;  /* 0x00245c1701007387 */ /* 0x000fe80000100800 */
[----:B--2---:R0:W-:Y:S04]  /*c850*/  STL [R1+0x9f4], R26 ;  /* 0x0009f41a01007387 */ /* 0x0041e80000100800 */
[----:B0-----:R-:W2:Y:S04]  /*c860*/  LDL.LU R26, [R1+0x2608] ;  /* 0x00260800011a7983 */ /* 0x001ea80000300800 */
[----:B------:R-:W3:Y:S04]  /*c870*/  LDL R4, [R1+0xea0] ;  /* 0x000ea00001047983 */ /* 0x000ee80000100800 */
[----:B------:R-:W3:Y:S01]  /*c880*/  LDL R5, [R1+0xea4] ;  /* 0x000ea40001057983 */ /* 0x000ee20000100800 */
[----:B------:R-:W-:-:S02]  /*c890*/  PRMT R27, RZ, 0x7610, R27 ;  /* 0x00007610ff1b7816 */ /* 0x000fc4000000001b */
[----:B---3--:R-:W-:-:S04]  /*c8a0*/  @P1 LOP3.LUT R5, R5, R4, RZ, 0x3c, !PT ;  /* 0x0000000405051212 */ /* 0x008fc800078e3cff */
        /* <DEDUP_REMOVED lines=179> */
[----:B------:R-:W4:Y:S04]  /*d3e0*/  LDL R4, [R1+0xe00] ;  /* 0x000e000001047983 */ /* 0x000f280000100800 */
[----:B------:R-:W4:Y:S01]  /*d3f0*/  LDL R5, [R1+0xe04] ;  /* 0x000e040001057983 */ /* 0x000f220000100800 */
[----:B---3--:R-:W-:-:S03]  /*d400*/  PRMT R27, RZ, 0x7610, R27 ;  /* 0x00007610ff1b7816 */ /* 0x008fc6000000001b */
[----:B--2---:R-:W-:Y:S01]  /*d410*/  STL [R1+0x2488], R26 ;  /* 0x0024881a01007387 */ /* 0x004fe20000100800 */
[----:B----4-:R-:W-:-:S04]  /*d420*/  @P0 LOP3.LUT R5, R5, R4, RZ, 0x3c, !PT ;  /* 0x0000000405050212 */ /* 0x010fc800078e3cff */
[----:B------:R-:W-:-:S04]  /*d430*/  @P0 LOP3.LUT R4, R5, R4, RZ, 0x3c, !PT ;  /* 0x0000000405040212 */ /* 0x000fc800078e3cff */
[----:B------:R-:W-:-:S05]  /*d440*/  @P0 LOP3.LUT R5, R5, R4, RZ, 0x3c, !PT ;  /* 0x0000000405050212 */ /* 0x000fca00078e3cff */
[----:B------:R0:W2:Y:S04]  /*d450*/  @P0 LDG.E.U16 R27, desc[UR8][R4.64] ;  /* 0x00000008041b0981 */ /* 0x0000a8000c1e1500 */
[----:B------:R-:W0:Y:S04]  /*d460*/  LDL R4, [R1+0xdf8] ;  /* 0x000df80001047983 */ /* 0x000e280000100800 */
[----:B------:R-:W0:Y:S01]  /*d470*/  LDL R5, [R1+0xdfc] ;  /* 0x000dfc0001057983 */ /* 0x000e220000100800 */
[----:B------:R-:W-:Y:S02]  /*d480*/  PRMT R14, RZ, 0x7610, R14 ;  /* 0x00007610ff0e7816 */ /* 0x000fe4000000000e */
[----:B0-----:R-:W-:-:S04]  /*d490*/  @P0 LOP3.LUT R5, R5, R4, RZ, 0x3c, !PT ;  /* 0x0000000405050212 */ /* 0x001fc800078e3cff */
[----:B------:R-:W-:-:S04]  /*d4a0*/  @P0 LOP3.LUT R4, R5, R4, RZ, 0x3c, !PT ;  /* 0x0000000405040212 */ /* 0x000fc800078e3cff */
[----:B------:R-:W-:-:S05]  /*d4b0*/  @P0 LOP3.LUT R5, R5, R4, RZ, 0x3c, !PT ;  /* 0x0000000405050212 */ /* 0x000fca00078e3cff */
[----:B------:R-:W3:Y:S04]  /*d4c0*/  @P0 LDG.E.U16 R14, desc[UR8][R4.64] ;  /* 0x00000008040e0981 */ /* 0x000ee8000c1e1500 */
[----:B--2---:R-:W-:Y:S04]  /*d4d0*/  STL [R1+0x248c], R27 ;  /* 0x00248c1b01007387 */ /* 0x004fe80000100800 */
[----:B---3--:R0:W-:Y:S04]  /*d4e0*/  STL [R1], R14 ;  /* 0x0000000e01007387 */ /* 0x0081e80000100800 */
        /* <DEDUP_REMOVED lines=8> */
[----:B------:R-:W4:Y:S04]  /*d570*/  LDL R4, [R1+0xde8] ;  /* 0x000de80001047983 */ /* 0x000f280000100800 */
[----:B------:R-:W4:Y:S01]  /*d580*/  LDL R5, [R1+0xdec] ;  /* 0x000dec0001057983 */ /* 0x000f220000100800 */
[----:B------:R-:W-:Y:S02]  /*d590*/  ISETP.GT.AND P1, PT, R3, 0x9, PT ;  /* 0x000000090300780c */ /* 0x000fe40003f24270 */
[----:B------:R-:W-:Y:S01]  /*d5a0*/  PRMT R23, RZ, 0x7610, R23 ;  /* 0x00007610ff177816 */ /* 0x000fe20000000017 */
[----:B---3--:R-:W-:Y:S10]  /*d5b0*/  STL [R1+0x2490], R22 ;  /* 0x0024901601007387 */ /* 0x008ff40000100800 */
[----:B----4-:R-:W-:-:S04]  /*d5c0*/  @P1 LOP3.LUT R5, R5, R4, RZ, 0x3c, !PT ;  /* 0x0000000405051212 */ /* 0x010fc800078e3cff */
[----:B------:R-:W-:-:S04]  /*d5d0*/  @P1 LOP3.LUT R4, R5, R4, RZ, 0x3c, !PT ;  /* 0x0000000405041212 */ /* 0x000fc800078e3cff */
[----:B------:R-:W-:-:S05]  /*d5e0*/  @P1 LOP3.LUT R5, R5, R4, RZ, 0x3c, !PT ;  /* 0x0000000405051212 */ /* 0x000fca00078e3cff */
        /* <DEDUP_REMOVED lines=199> */
[----:B------:R-:W-:-:S02]  /*e260*/  PRMT R16, RZ, 0x7610, R16 ;  /* 0x00007610ff107816 */ /* 0x000fc40000000010 */
[----:B----4-:R-:W-:-:S04]  /*e270*/  @P0 LOP3.LUT R5, R5, R4, RZ, 0x3c, !PT ;  /* 0x0000000405050212 */ /* 0x010fc800078e3cff */
[----:B------:R-:W-:-:S04]  /*e280*/  @P0 LOP3.LUT R4, R5, R4, RZ, 0x3c, !PT ;  /* 0x0000000405040212 */ /* 0x000fc800078e3cff */
[----:B------:R-:W-:-:S05]  /*e290*/  @P0 LOP3.LUT R5, R5, R4, RZ, 0x3c, !PT ;  /* 0x0000000405050212 */ /* 0x000fca00078e3cff */
[----:B------:R-:W4:Y:S04]  /*e2a0*/  @P0 LDG.E.U16 R16, desc[UR8][R4.64] ;  /* 0x0000000804100981 */ /* 0x000f28000c1e1500 */
[----:B----4-:R0:W-:Y:S04]  /*e2b0*/  STL [R1+0x988], R16 ;  /* 0x0009881001007387 */ /* 0x0101e80000100800 */
[----:B0-----:R-:W4:Y:S04]  /*e2c0*/  LDL.LU R16, [R1+0x256c] ;  /* 0x00256c0001107983 */ /* 0x001f280000300800 */
[----:B------:R-:W2:Y:S04]  /*e2d0*/  LDL R4, [R1+0xd30] ;  /* 0x000d300001047983 */ /* 0x000ea80000100800 */
[----:B------:R-:W2:Y:S01]  /*e2e0*/  LDL R5, [R1+0xd34] ;  /* 0x000d340001057983 */ /* 0x000ea20000100800 */
[----:B------:R-:W-:-:S02]  /*e2f0*/  PRMT R17, RZ, 0x7610, R17 ;  /* 0x00007610ff117816 */ /* 0x000fc40000000011 */
[----:B--2---:R-:W-:-:S04]  /*e300*/  @P0 LOP3.LUT R5, R5, R4, RZ, 0x3c, !PT ;  /* 0x0000000405050212 */ /* 0x004fc800078e3cff */
[----:B------:R-:W-:-:S04]  /*e310*/  @P0 LOP3.LUT R4, R5, R4, RZ, 0x3c, !PT ;  /* 0x0000000405040212 */ /* 0x000fc800078e3cff */
[----:B------:R-:W-:-:S05]  /*e320*/  @P0 LOP3.LUT R5, R5, R4, RZ, 0x3c, !PT ;  /* 0x0000000405050212 */ /* 0x000fca00078e3cff */
[----:B------:R-:W2:Y:S01]  /*e330*/  @P0 LDG.E.U16 R17, desc[UR8][R4.64] ;  /* 0x0000000804110981 */ /* 0x000ea2000c1e1500 */
[----:B------:R-:W-:-:S03]  /*e340*/  ISETP.GT.AND P1, PT, R3, 0xf, PT ;  /* 0x0000000f0300780c */ /* 0x000fc60003f24270 */
        /* <DEDUP_REMOVED lines=26> */
[----:B------:R-:W2:Y:S04]  /*e4f0*/  @P1 LDG.E.U16 R18, desc[UR8][R4.64] ;  /* 0x0000000804121981 */ /* 0x000ea8000c1e1500 */
        /* <DEDUP_REMOVED lines=18> */
[----:B------:R0:W4:Y:S04]  /*e620*/  @P0 LDG.E.U16 R14, desc[UR8][R4.64] ;  /* 0x00000008040e0981 */ /* 0x000128000c1e1500 */
[----:B------:R-:W0:Y:S04]  /*e630*/  LDL R4, [R1+0xd00] ;  /* 0x000d000001047983 */ /* 0x000e280000100800 */
[----:B------:R-:W0:Y:S01]  /*e640*/  LDL R5, [R1+0xd04] ;  /* 0x000d040001057983 */ /* 0x000e220000100800 */
[----:B------:R-:W-:Y:S02]  /*e650*/  PRMT R15, RZ, 0x7610, R15 ;  /* 0x00007610ff0f7816 */ /* 0x000fe4000000000f */
[----:B0-----:R-:W-:-:S04]  /*e660*/  @P0 LOP3.LUT R5, R5, R4, RZ, 0x3c, !PT ;  /* 0x0000000405050212 */ /* 0x001fc800078e3cff */
        /* <DEDUP_REMOVED lines=19> */
[----:B------:R-:W-:Y:S02]  /*e7a0*/  ISETP.GT.AND P1, PT, R3, 0x11, PT ;  /* 0x000000110300780c */ /* 0x000fe40003f24270 */
[----:B------:R-:W-:-:S11]  /*e7b0*/  PRMT R19, RZ, 0x7610, R19 ;  /* 0x00007610ff137816 */ /* 0x000fd60000000013 */
[----:B0-----:R-:W-:-:S04]  /*e7c0*/  @P1 LOP3.LUT R5, R5, R4, RZ, 0x3c, !PT ;  /* 0x0000000405051212 */ /* 0x001fc800078e3cff */
[----:B------:R-:W-:-:S04]  /*e7d0*/  @P1 LOP3.LUT R4, R5, R4, RZ, 0x3c, !PT ;  /* 0x0000000405041212 */ /* 0x000fc800078e3cff */
[----:B------:R-:W-:-:S05]  /*e7e0*/  @P1 LOP3.LUT R5, R5, R4, RZ, 0x3c, !PT ;  /* 0x0000000405051212 */ /* 0x000fca00078e3cff */
[----:B------:R-:W2:Y:S04]  /*e7f0*/  @P1 LDG.E.U16 R19, desc[UR8][R4.64] ;  /* 0x0000000804131981 */ /* 0x000ea8000c1e1500 */
[----:B------:R-:W3:Y:S04]  /*e800*/  LDL R4, [R1+0xce0] ;  /* 0x000ce00001047983 */ /* 0x000ee80000100800 */
[----:B------:R-:W3:Y:S01]  /*e810*/  LDL R5, [R1+0xce4] ;  /* 0x000ce40001057983 */ /* 0x000ee20000100800 */
[----:B------:R-:W-:-:S03]  /*e820*/  PRMT R25, RZ, 0x7610, R25 ;  /* 0x00007610ff197816 */ /* 0x000fc60000000019 */
[----:B--2---:R-:W-:Y:S01]  /*e830*/  STL [R1+0x2480], R19 ;  /* 0x0024801301007387 */ /* 0x004fe20000100800 */
[----:B---3--:R-:W-:-:S04]  /*e840*/  @P1 LOP3.LUT R5, R5, R4, RZ, 0x3c, !PT ;  /* 0x0000000405051212 */ /* 0x008fc800078e3cff */
        /* <DEDUP_REMOVED lines=9> */
[----:B------:R0:W3:Y:S04]  /*e8e0*/  @P1 LDG.E.U16 R18, desc[UR8][R4.64] ;  /* 0x0000000804121981 */ /* 0x0000e8000c1e1500 */
        /* <DEDUP_REMOVED lines=9> */
[----:B------:R-:W-:Y:S02]  /*e980*/  ISETP.GT.AND P0, PT, R3, 0x12, PT ;  /* 0x000000120300780c */ /* 0x000fe40003f04270 */
[----:B------:R-:W-:-:S11]  /*e990*/  PRMT R9, RZ, 0x7610, R9 ;  /* 0x00007610ff097816 */ /* 0x000fd60000000009 */
[----:B0-----:R-:W-:-:S04]  /*e9a0*/  @P0 LOP3.LUT R5, R5, R4, RZ, 0x3c, !PT ;  /* 0x0000000405050212 */ /* 0x001fc800078e3cff */
[----:B------:R-:W-:-:S04]  /*e9b0*/  @P0 LOP3.LUT R4, R5, R4, RZ, 0x3c, !PT ;  /* 0x0000000405040212 */ /* 0x000fc800078e3cff */
[----:B------:R-:W-:-:S05]  /*e9c0*/  @P0 LOP3.LUT R5, R5, R4, RZ, 0x3c, !PT ;  /* 0x0000000405050212 */ /* 0x000fca00078e3cff */
[----:B------:R-:W4:Y:S04]  /*e9d0*/  @P0 LDG.E.U16 R9, desc[UR8][R4.64] ;  /* 0x0000000804090981 */ /* 0x000f28000c1e1500 */
[----:B----4-:R0:W-:Y:S04]  /*e9e0*/  STL [R1+0x904], R9 ;  /* 0x0009040901007387 */ /* 0x0101e80000100800 */
[----:B0-----:R-:W4:Y:S04]  /*e9f0*/  LDL.LU R9, [R1+0x2554] ;  /* 0x0025540001097983 */ /* 0x001f280000300800 */
[----:B------:R-:W2:Y:S04]  /*ea00*/  LDL R4, [R1+0xcc0] ;  /* 0x000cc00001047983 */ /* 0x000ea80000100800 */
[----:B------:R-:W2:Y:S01]  /*ea10*/  LDL R5, [R1+0xcc4] ;  /* 0x000cc40001057983 */ /* 0x000ea20000100800 */
[----:B----4-:R-:W-:-:S02]  /*ea20*/  PRMT R9, RZ, 0x7610, R9 ;  /* 0x00007610ff097816 */ /* 0x010fc40000000009 */
[----:B--2---:R-:W-:-:S04]  /*ea30*/  @P0 LOP3.LUT R5, R5, R4, RZ, 0x3c, !PT ;  /* 0x0000000405050212 */ /* 0x004fc800078e3cff */
[----:B------:R-:W-:-:S04]  /*ea40*/  @P0 LOP3.LUT R4, R5, R4, RZ, 0x3c, !PT ;  /* 0x0000000405040212 */ /* 0x000fc800078e3cff */
[----:B------:R-:W-:-:S05]  /*ea50*/  @P0 LOP3.LUT R5, R5, R4, RZ, 0x3c, !PT ;  /* 0x0000000405050212 */ /* 0x000fca00078e3cff */
[----:B------:R-:W2:Y:S04]  /*ea60*/  @P0 LDG.E.U16 R9, desc[UR8][R4.64] ;  /* 0x0000000804090981 */ /* 0x000ea8000c1e1500 */
[----:B--2---:R0:W-:Y:S04]  /*ea70*/  STL [R1+0x908], R9 ;  /* 0x0009080901007387 */ /* 0x0041e80000100800 */
[----:B0-----:R-:W2:Y:S04]  /*ea80*/  LDL.LU R9, [R1+0x2550] ;  /* 0x0025500001097983 */ /* 0x001ea80000300800 */
        /* <DEDUP_REMOVED lines=15> */
[----:B------:R-:W2:Y:S01]  /*eb80*/  @P0 LDG.E.U16 R9, desc[UR8][R4.64] ;  /* 0x0000000804090981 */ /* 0x000ea2000c1e1500 */
[----:B------:R-:W-:-:S03]  /*eb90*/  ISETP.GT.AND P1, PT, R3, 0x13, PT ;  /* 0x000000130300780c */ /* 0x000fc60003f24270 */
        /* <DEDUP_REMOVED lines=183> */
[----:B------:R-:W4:Y:S01]  /*f710*/  @P1 LDG.E.U16 R13, desc[UR8][R4.64] ;  /* 0x00000008040d1981 */ /* 0x000f22000c1e1500 */
[----:B------:R-:W-:-:S03]  /*f720*/  ISETP.GT.AND P0, PT, R3, 0x18, PT ;  /* 0x000000180300780c */ /* 0x000fc60003f04270 */
        /* <DEDUP_REMOVED lines=47> */
[----:B--2---:R-:W-:Y:S02]  /*fa20*/  PRMT R12, RZ, 0x7610, R12 ;  /* 0x00007610ff0c7816 */ /* 0x004fe4000000000c */
[----:B0-----:R-:W-:-:S04]  /*fa30*/  @P1 LOP3.LUT R5, R5, R4, RZ, 0x3c, !PT ;  /* 0x0000000405051212 */ /* 0x001fc800078e3cff */
[----:B------:R-:W-:-:S04]  /*fa40*/  @P1 LOP3.LUT R4, R5, R4, RZ, 0x3c, !PT ;  /* 0x0000000405041212 */ /* 0x000fc800078e3cff */
[----:B------:R-:W-:-:S05]  /*fa50*/  @P1 LOP3.LUT R5, R5, R4, RZ, 0x3c, !PT ;  /* 0x0000000405051212 */ /* 0x000fca00078e3cff */
[----:B------:R0:W2:Y:S04]  /*fa60*/  @P1 LDG.E.U16 R12, desc[UR8][R4.64] ;  /* 0x00000008040c1981 */ /* 0x0000a8000c1e1500 */
[----:B------:R-:W0:Y:S04]  /*fa70*/  LDL R4, [R1+0xbd0] ;  /* 0x000bd00001047983 */ /* 0x000e280000100800 */
[----:B------:R-:W0:Y:S01]  /*fa80*/  LDL R5, [R1+0xbd4] ;  /* 0x000bd40001057983 */ /* 0x000e220000100800 */
[----:B----4-:R-:W-:Y:S02]  /*fa90*/  PRMT R13, RZ, 0x7610, R13 ;  /* 0x00007610ff0d7816 */ /* 0x010fe4000000000d */
        /* <DEDUP_REMOVED lines=11> */
[----:B------:R-:W3:Y:S04]  /*fb50*/  @P0 LDG.E.U16 R2, desc[UR8][R4.64] ;  /* 0x0000000804020981 */ /* 0x000ee8000c1e1500 */
[----:B---3--:R0:W-:Y:S04]  /*fb60*/  STL [R1+0xcc], R2 ;  /* 0x0000cc0201007387 */ /* 0x0081e80000100800 */
[----:B0-----:R-:W3:Y:S04]  /*fb70*/  LDL.LU R2, [R1+0x24f4] ;  /* 0x0024f40001027983 */ /* 0x001ee80000300800 */
[----:B------:R-:W2:Y:S04]  /*fb80*/  LDL R4, [R1+0xbc0] ;  /* 0x000bc00001047983 */ /* 0x000ea80000100800 */
[----:B------:R-:W2:Y:S01]  /*fb90*/  LDL R5, [R1+0xbc4] ;  /* 0x000bc40001057983 */ /* 0x000ea20000100800 */
[----:B---3--:R-:W-:-:S02]  /*fba0*/  PRMT R2, RZ, 0x7610, R2 ;  /* 0x00007610ff027816 */ /* 0x008fc40000000002 */
        /* <DEDUP_REMOVED lines=8> */
[----:B--2---:R-:W-:-:S02]  /*fc30*/  PRMT R2, RZ, 0x7610, R2 ;  /* 0x00007610ff027816 */ /* 0x004fc40000000002 */
[----:B---3--:R-:W-:-:S04]  /*fc40*/  @P0 LOP3.LUT R5, R5, R4, RZ, 0x3c, !PT ;  /* 0x0000000405050212 */ /* 0x008fc800078e3cff */
        /* <DEDUP_REMOVED lines=14> */
[----:B------:R-:W-:Y:S02]  /*fd30*/  ISETP.GT.AND P1, PT, R3, 0x1b, PT ;  /* 0x0000001b0300780c */ /* 0x000fe40003f24270 */
[----:B--2---:R-:W-:-:S11]  /*fd40*/  PRMT R2, RZ, 0x7610, R2 ;  /* 0x00007610ff027816 */ /* 0x004fd60000000002 */
[----:B0-----:R-:W-:-:S04]  /*fd50*/  @P1 LOP3.LUT R5, R5, R4, RZ, 0x3c, !PT ;  /* 0x0000000405051212 */ /* 0x001fc800078e3cff */
        /* <DEDUP_REMOVED lines=116> */
[----:B--2---:R-:W-:Y:S02]  /*104a0*/  PRMT R2, RZ, 0x7610, R2 ;  /* 0x00007610ff027816 */ /* 0x004fe40000000002 */
[----:B0-----:R-:W-:-:S04]  /*104b0*/  @P0 LOP3.LUT R5, R5, R4, RZ, 0x3c, !PT ;  /* 0x0000000405050212 */ /* 0x001fc800078e3cff */
[----:B------:R-:W-:-:S04]  /*104c0*/  @P0 LOP3.LUT R4, R5, R4, RZ, 0x3c, !PT ;  /* 0x0000000405040212 */ /* 0x000fc800078e3cff */
[----:B------:R-:W-:-:S05]  /*104d0*/  @P0 LOP3.LUT R5, R5, R4, RZ, 0x3c, !PT ;  /* 0x0000000405050212 */ /* 0x000fca00078e3cff */
[----:B------:R-:W2:Y:S04]  /*104e0*/  @P0 LDG.E.U16 R2, desc[UR8][R4.64] ;  /* 0x0000000804020981 */ /* 0x000ea8000c1e1500 */
[----:B----4-:R0:W-:Y:S04]  /*104f0*/  STL [R1+0x8d0], R28 ;  /* 0x0008d01c01007387 */ /* 0x0101e80000100800 */
[----:B0-----:R-:W4:Y:S04]  /*10500*/  LDL R28, [R1+0xb24] ;  /* 0x000b2400011c7983 */ /* 0x001f280000100800 */
        /* <DEDUP_REMOVED lines=21> */
[----:B--2---:R-:W-:Y:S01]  /*10660*/  PRMT R2, RZ, 0x7610, R2 ;  /* 0x00007610ff027816 */ /* 0x004fe20000000002 */
[----:B---3--:R0:W-:Y:S01]  /*10670*/  STL [R1+0xc4], R27 ;  /* 0x0000c41b01007387 */ /* 0x0081e20000100800 */
[----:B------:R-:W-:-:S03]  /*10680*/  PRMT R21, RZ, 0x7610, R21 ;  /* 0x00007610ff157816 */ /* 0x000fc60000000015 */
[----:B0-----:R-:W2:Y:S06]  /*10690*/  LDL R27, [R1+0x10d0] ;  /* 0x0010d000011b7983 */ /* 0x001eac0000100800 */
[----:B----4-:R-:W-:-:S04]  /*106a0*/  @P1 LOP3.LUT R5, R5, R4, RZ, 0x3c, !PT ;  /* 0x0000000405051212 */ /* 0x010fc800078e3cff */
[----:B------:R-:W-:-:S04]  /*106b0*/  @P1 LOP3.LUT R4, R5, R4, RZ, 0x3c, !PT ;  /* 0x0000000405041212 */ /* 0x000fc800078e3cff */
[----:B------:R-:W-:-:S05]  /*106c0*/  @P1 LOP3.LUT R5, R5, R4, RZ, 0x3c, !PT ;  /* 0x0000000405051212 */ /* 0x000fca00078e3cff */
[----:B------:R0:W3:Y:S04]  /*106d0*/  @P1 LDG.E.U16 R2, desc[UR8][R4.64] ;  /* 0x0000000804021981 */ /* 0x0000e8000c1e1500 */
[----:B------:R-:W4:Y:S01]  /*106e0*/  LDL R5, [R1+0xb20] ;  /* 0x000b200001057983 */ /* 0x000f220000100800 */
[----:B0-----:R-:W-:-:S05]  /*106f0*/  @P1 IMAD.MOV.U32 R4, RZ, RZ, R28 ;  /* 0x000000ffff041224 */ /* 0x001fca00078e001c */
[----:B----4-:R-:W4:Y:S04]  /*10700*/  @P1 LDG.E.U16 R21, desc[UR8][R4.64] ;  /* 0x0000000804151981 */ /* 0x010f28000c1e1500 */
[----:B---3--:R0:W-:Y:S04]  /*10710*/  STL [R1+0xc0], R2 ;  /* 0x0000c00201007387 */ /* 0x0081e80000100800 */
[----:B------:R-:W3:Y:S01]  /*10720*/  LDL R28, [R1+0xf04] ;  /* 0x000f0400011c7983 */ /* 0x000ee20000100800 */
[----:B0-----:R-:W0:Y:S02]  /*10730*/  S2R R2, SR_TID.X ;  /* 0x0000000000027919 */ /* 0x001e240000002100 */
[----:B0-----:R-:W-:-:S04]  /*10740*/  LOP3.LUT R2, R2, 0x1f, RZ, 0xc0, !PT ;  /* 0x0000001f02027812 */ /* 0x001fc800078ec0ff */
[----:B------:R-:W-:Y:S01]  /*10750*/  ISETP.GE.AND P0, PT, R2, R3, PT ;  /* 0x000000030200720c */ /* 0x000fe20003f06270 */
[----:B----4-:R0:W-:Y:S04]  /*10760*/  STL [R1+0xbc], R21 ;  /* 0x0000bc1501007387 */ /* 0x0101e80000100800 */
[----:B0-----:R-:W4:Y:S04]  /*10770*/  LDL.LU R21, [R1+0x24b0] ;  /* 0x0024b00001157983 */ /* 0x001f280000300800 */
[----:B------:R-:W2:Y:S04]  /*10780*/  LDL R4, [R1+0xb18] ;  /* 0x000b180001047983 */ /* 0x000ea80000100800 */
[----:B------:R-:W2:Y:S04]  /*10790*/  LDL R5, [R1+0xb1c] ;  /* 0x000b1c0001057983 */ /* 0x000ea80000100800 */
[----:B------:R-:W3:Y:S01]  /*107a0*/  LDL.LU R2, [R1+0x24ac] ;  /* 0x0024ac0001027983 */ /* 0x000ee20000300800 */
[----:B--2---:R-:W-:-:S04]  /*107b0*/  @P1 LOP3.LUT R5, R5, R4, RZ, 0x3c, !PT ;  /* 0x0000000405051212 */ /* 0x004fc800078e3cff */
[C---:B------:R-:W-:Y:S02]  /*107c0*/  @P1 LOP3.LUT R4, R5.reuse, R4, RZ, 0x3c, !PT ;  /* 0x0000000405041212 */ /* 0x040fe400078e3cff */
[----:B---3--:R-:W-:Y:S02]  /*107d0*/  PRMT R2, RZ, 0x7610, R2 ;  /* 0x00007610ff027816 */ /* 0x008fe40000000002 */
        /* <DEDUP_REMOVED lines=11> */
[----:B------:R-:W2:Y:S01]  /*10890*/  LDL R5, [R1+0x10c8] ;  /* 0x0010c80001057983 */ /* 0x000ea20000100800 */
[----:B----4-:R-:W-:Y:S01]  /*108a0*/  PRMT R21, RZ, 0x7610, R21 ;  /* 0x00007610ff157816 */ /* 0x010fe20000000015 */
[----:B0-----:R-:W-:Y:S01]  /*108b0*/  @!P0 IMAD.MOV.U32 R4, RZ, RZ, R27 ;  /* 0x000000ffff048224 */ /* 0x001fe200078e001b */
[----:B------:R-:W-:Y:S06]  /*108c0*/  BAR.SYNC.DEFER_BLOCKING 0x0 ;  /* 0x0000000000007b1d */ /* 0x000fec0000010000 */
[----:B---3--:R0:W-:Y:S04]  /*108d0*/  STL [R1+0xb4], R22 ;  /* 0x0000b41601007387 */ /* 0x0081e80000100800 */
[----:B0-----:R-:W3:Y:S04]  /*108e0*/  LDL.LU R22, [R1+0x18] ;  /* 0x0000180001167983 */ /* 0x001ee80000300800 */
[----:B------:R-:W4:Y:S04]  /*108f0*/  LDL.LU R27, [R1+0x1c] ;  /* 0x00001c00011b7983 */ /* 0x000f280000300800 */
[----:B--2---:R0:W2:Y:S04]  /*10900*/  @!P0 LDG.E.U16 R21, desc[UR8][R4.64] ;  /* 0x0000000804158981 */ /* 0x0040a8000c1e1500 */
[----:B------:R-:W3:Y:S01]  /*10910*/  LDL R5, [R1+0xb0c] ;  /* 0x000b0c0001057983 */ /* 0x000ee20000100800 */
[----:B------:R-:W-:Y:S01]  /*10920*/  PRMT R2, RZ, 0x7610, R2 ;  /* 0x00007610ff027816 */ /* 0x000fe20000000002 */
[----:B0-----:R-:W-:-:S05]  /*10930*/  @!P0 IMAD.MOV.U32 R4, RZ, RZ, R28 ;  /* 0x000000ffff048224 */ /* 0x001fca00078e001c */
[----:B---3--:R-:W3:Y:S04]  /*10940*/  @!P0 LDG.E.U16 R2, desc[UR8][R4.64] ;  /* 0x0000000804028981 */ /* 0x008ee8000c1e1500 */
[----:B--2---:R-:W-:Y:S04]  /*10950*/  STL [R1+0x23a4], R21 ;  /* 0x0023a41501007387 */ /* 0x004fe80000100800 */
[----:B------:R-:W2:Y:S04]  /*10960*/  LDL.LU R28, [R1+0x20] ;  /* 0x00002000011c7983 */ /* 0x000ea80000300800 */
[----:B---3--:R0:W-:Y:S04]  /*10970*/  STL [R1+0xac], R2 ;  /* 0x0000ac0201007387 */ /* 0x0081e80000100800 */
[----:B0-----:R-:W3:Y:S04]  /*10980*/  LDL.LU R2, [R1+0x24a4] ;  /* 0x0024a40001027983 */ /* 0x001ee80000300800 */
[----:B------:R-:W4:Y:S04]  /*10990*/  LDL R4, [R1+0xef4] ;  /* 0x000ef40001047983 */ /* 0x000f280000100800 */
[----:B------:R-:W4:Y:S01]  /*109a0*/  LDL R5, [R1+0x1050] ;  /* 0x0010500001057983 */ /* 0x000f220000100800 */
[----:B------:R-:W-:-:S02]  /*109b0*/  PRMT R26, RZ, 0x7610, R26 ;  /* 0x00007610ff1a7816 */ /* 0x000fc4000000001a */
[----:B----4-:R-:W-:-:S04]  /*109c0*/  @!P0 LOP3.LUT R5, R5, R4, RZ, 0x3c, !PT ;  /* 0x0000000405058212 */ /* 0x010fc800078e3cff */
[----:B------:R-:W-:-:S04]  /*109d0*/  @!P0 LOP3.LUT R4, R5, R4, RZ, 0x3c, !PT ;  /* 0x0000000405048212 */ /* 0x000fc800078e3cff */
[----:B------:R-:W-:-:S05]  /*109e0*/  @!P0 LOP3.LUT R5, R5, R4, RZ, 0x3c, !PT ;  /* 0x0000000405058212 */ /* 0x000fca00078e3cff */
[----:B------:R0:W4:Y:S04]  /*109f0*/  @!P0 LDG.E.U16 R26, desc[UR8][R4.64] ;  /* 0x00000008041a8981 */ /* 0x000128000c1e1500 */
[----:B------:R-:W0:Y:S04]  /*10a00*/  LDL R4, [R1+0x1034] ;  /* 0x0010340001047983 */ /* 0x000e280000100800 */
[----:B------:R-:W0:Y:S01]  /*10a10*/  LDL R5, [R1+0x1038] ;  /* 0x0010380001057983 */ /* 0x000e220000100800 */
[----:B---3--:R-:W-:Y:S02]  /*10a20*/  PRMT R2, RZ, 0x7610, R2 ;  /* 0x00007610ff027816 */ /* 0x008fe40000000002 */
[----:B0-----:R-:W-:-:S04]  /*10a30*/  @!P0 LOP3.LUT R5, R5, R4, RZ, 0x3c, !PT ;  /* 0x0000000405058212 */ /* 0x001fc800078e3cff */
[----:B------:R-:W-:-:S04]  /*10a40*/  @!P0 LOP3.LUT R4, R5, R4, RZ, 0x3c, !PT ;  /* 0x0000000405048212 */ /* 0x000fc800078e3cff */
[----:B------:R-:W-:-:S05]  /*10a50*/  @!P0 LOP3.LUT R5, R5, R4, RZ, 0x3c, !PT ;  /* 0x0000000405058212 */ /* 0x000fca00078e3cff */
[----:B------:R-:W3:Y:S04]  /*10a60*/  @!P0 LDG.E.U16 R2, desc[UR8][R4.64] ;  /* 0x0000000804028981 */ /* 0x000ee8000c1e1500 */
[----:B----4-:R0:W-:Y:S04]  /*10a70*/  STL [R1+0xa8], R26 ;  /* 0x0000a81a01007387 */ /* 0x0101e80000100800 */
[----:B0-----:R-:W4:Y:S04]  /*10a80*/  LDL.LU R26, [R1+0x24] ;  /* 0x00002400011a7983 */ /* 0x001f280000300800 */
[----:B---3--:R0:W-:Y:S04]  /*10a90*/  STL [R1+0xa4], R2 ;  /* 0x0000a40201007387 */ /* 0x0081e80000100800 */
[----:B0-----:R-:W3:Y:S04]  /*10aa0*/  LDL.LU R2, [R1+0x24a0] ;  /* 0x0024a00001027983 */ /* 0x001ee80000300800 */
[----:B------:R-:W2:Y:S04]  /*10ab0*/  LDL R4, [R1+0x1014] ;  /* 0x0010140001047983 */ /* 0x000ea80000100800 */
[----:B------:R-:W2:Y:S01]  /*10ac0*/  LDL R5, [R1+0x1018] ;  /* 0x0010180001057983 */ /* 0x000ea20000100800 */
[----:B---3--:R-:W-:-:S02]  /*10ad0*/  PRMT R2, RZ, 0x7610, R2 ;  /* 0x00007610ff027816 */ /* 0x008fc40000000002 */
[----:B--2---:R-:W-:-:S04]  /*10ae0*/  @!P0 LOP3.LUT R5, R5, R4, RZ, 0x3c, !PT ;  /* 0x0000000405058212 */ /* 0x004fc800078e3cff */
[----:B------:R-:W-:-:S04]  /*10af0*/  @!P0 LOP3.LUT R4, R5, R4, RZ, 0x3c, !PT ;  /* 0x0000000405048212 */ /* 0x000fc800078e3cff */
[----:B------:R-:W-:-:S05]  /*10b00*/  @!P0 LOP3.LUT R5, R5, R4, RZ, 0x3c, !PT ;  /* 0x0000000405058212 */ /* 0x000fca00078e3cff */
[----:B------:R-:W2:Y:S04]  /*10b10*/  @!P0 LDG.E.U16 R2, desc[UR8][R4.64] ;  /* 0x0000000804028981 */ /* 0x000ea8000c1e1500 */
[----:B--2---:R0:W-:Y:S04]  /*10b20*/  STL [R1+0xa0], R2 ;  /* 0x0000a00201007387 */ /* 0x0041e80000100800 */
[----:B0-----:R-:W2:Y:S04]  /*10b30*/  LDL.LU R2, [R1+0x249c] ;  /* 0x00249c0001027983 */ /* 0x001ea80000300800 */
[----:B------:R-:W3:Y:S04]  /*10b40*/  LDL R4, [R1+0xff4] ;  /* 0x000ff40001047983 */ /* 0x000ee80000100800 */
[----:B------:R-:W3:Y:S01]  /*10b50*/  LDL R5, [R1+0xff8] ;  /* 0x000ff80001057983 */ /* 0x000ee20000100800 */
[----:B--2---:R-:W-:-:S02]  /*10b60*/  PRMT R2, RZ, 0x7610, R2 ;  /* 0x00007610ff027816 */ /* 0x004fc40000000002 */
[----:B---3--:R-:W-:-:S04]  /*10b70*/  @!P0 LOP3.LUT R5, R5, R4, RZ, 0x3c, !PT ;  /* 0x0000000405058212 */ /* 0x008fc800078e3cff */
        /* <DEDUP_REMOVED lines=22> */
[----:B------:R-:W2:Y:S04]  /*10ce0*/  LDL R4, [R1+0xf94] ;  /* 0x000f940001047983 */ /* 0x000ea80000100800 */
[----:B------:R-:W2:Y:S01]  /*10cf0*/  LDL R5, [R1+0xf98] ;  /* 0x000f980001057983 */ /* 0x000ea20000100800 */
[----:B0-----:R-:W0:Y:S02]  /*10d00*/  S2R R2, SR_TID.X ;  /* 0x0000000000027919 */ /* 0x001e240000002100 */
[----:B0-----:R-:W-:-:S05]  /*10d10*/  LOP3.LUT R2, R2, 0x3f, RZ, 0xc0, !PT ;  /* 0x0000003f02027812 */ /* 0x001fca00078ec0ff */
[----:B------:R-:W-:-:S05]  /*10d20*/  IMAD.SHL.U32 R2, R2, 0x2, RZ ;  /* 0x0000000202027824 */ /* 0x000fca00078e00ff */
[----:B------:R0:W-:Y:S02]  /*10d30*/  STS.U16 [R2+UR4], R22 ;  /* 0x0000001602007988 */ /* 0x0001e40008000404 */
[----:B0-----:R-:W-:Y:S02]  /*10d40*/  PRMT R2, RZ, 0x7610, R2 ;  /* 0x00007610ff027816 */ /* 0x001fe40000000002 */
[----:B------:R-:W3:Y:S01]  /*10d50*/  LDL.LU R22, [R1+0x2490] ;  /* 0x0024900001167983 */ /* 0x000ee20000300800 */
[----:B--2---:R-:W-:-:S04]  /*10d60*/  @!P0 LOP3.LUT R5, R5, R4, RZ, 0x3c, !PT ;  /* 0x0000000405058212 */ /* 0x004fc800078e3cff */
        /* <DEDUP_REMOVED lines=9> */
[----:B------:R0:W-:Y:S02]  /*10e00*/  STS.U16 [R2+UR4+0x80], R27 ;  /* 0x0000801b02007988 */ /* 0x0001e40008000404 */
        /* <DEDUP_REMOVED lines=14> */
[----:B------:R-:W3:Y:S01]  /*10ef0*/  LDL R28, [R1+0x10ac] ;  /* 0x0010ac00011c7983 */ /* 0x000ee20000100800 */
        /* <DEDUP_REMOVED lines=10> */
[----:B----4-:R0:W-:Y:S02]  /*10fa0*/  STS.U16 [R2+UR4+0x180], R26 ;  /* 0x0001801a02007988 */ /* 0x0101e40008000404 */
[----:B0-----:R-:W-:Y:S02]  /*10fb0*/  PRMT R2, RZ, 0x7610, R2 ;  /* 0x00007610ff027816 */ /* 0x001fe40000000002 */
[----:B------:R-:W4:Y:S01]  /*10fc0*/  LDL.LU R26, [R1+0x2488] ;  /* 0x00248800011a7983 */ /* 0x000f220000300800 */
        /* <DEDUP_REMOVED lines=22> */
[----:B---3--:R0:W-:Y:S02]  /*11130*/  STS.U16 [R2+UR4+0x1080], R27 ;  /* 0x0010801b02007988 */ /* 0x0081e40008000404 */
[----:B0-----:R-:W-:Y:S02]  /*11140*/  PRMT R2, RZ, 0x7610, R2 ;  /* 0x00007610ff027816 */ /* 0x001fe40000000002 */
[----:B--2---:R-:W-:-:S04]  /*11150*/  @!P0 LOP3.LUT R5, R5, R4, RZ, 0x3c, !PT ;  /* 0x0000000405058212 */ /* 0x004fc800078e3cff */
[----:B------:R-:W-:-:S04]  /*11160*/  @!P0 LOP3.LUT R4, R5, R4, RZ, 0x3c, !PT ;  /* 0x0000000405048212 */ /* 0x000fc800078e3cff */
[----:B------:R-:W-:-:S05]  /*11170*/  @!P0 LOP3.LUT R5, R5, R4, RZ, 0x3c, !PT ;  /* 0x0000000405058212 */ /* 0x000fca00078e3cff */
[----:B------:R-:W2:Y:S04]  /*11180*/  @!P0 LDG.E.U16 R2, desc[UR8][R4.64] ;  /* 0x0000000804028981 */ /* 0x000ea8000c1e1500 */
[----:B--2---:R0:W-:Y:S04]  /*11190*/  STL [R1+0x7c], R2 ;  /* 0x00007c0201007387 */ /* 0x0041e80000100800 */
[----:B------:R-:W2:Y:S04]  /*111a0*/  LDL.LU R4, [R1] ;  /* 0x0000000001047983 */ /* 0x000ea80000300800 */
[----:B------:R-:W3:Y:S01]  /*111b0*/  LDL R5, [R1+0x1070] ;  /* 0x0010700001057983 */ /* 0x000ee20000100800 */
[----:B0-----:R-:W0:Y:S02]  /*111c0*/  S2R R2, SR_TID.X ;  /* 0x0000000000027919 */ /* 0x001e240000002100 */
[----:B0-----:R-:W-:-:S05]  /*111d0*/  LOP3.LUT R2, R2, 0x3f, RZ, 0xc0, !PT ;  /* 0x0000003f02027812 */ /* 0x001fca00078ec0ff */
[----:B------:R-:W-:-:S05]  /*111e0*/  IMAD.SHL.U32 R2, R2, 0x2, RZ ;  /* 0x0000000202027824 */ /* 0x000fca00078e00ff */
[----:B--2---:R0:W-:Y:S02]  /*111f0*/  STS.U16 [R2+UR4+0x1100], R4 ;  /* 0x0011000402007988 */ /* 0x0041e40008000404 */
[----:B0-----:R-:W-:Y:S01]  /*11200*/  PRMT R2, RZ, 0x7610, R2 ;  /* 0x00007610ff027816 */ /* 0x001fe20000000002 */
[----:B------:R-:W-:Y:S02]  /*11210*/  @!P0 IMAD.MOV.U32 R4, RZ, RZ, R28 ;  /* 0x000000ffff048224 */ /* 0x000fe400078e001c */
[----:B------:R-:W2:Y:S04]  /*11220*/  LDL R28, [R1+0x104c] ;  /* 0x00104c00011c7983 */ /* 0x000ea80000100800 */
[----:B---3--:R-:W3:Y:S04]  /*11230*/  @!P0 LDG.E.U16 R2, desc[UR8][R4.64] ;  /* 0x0000000804028981 */ /* 0x008ee8000c1e1500 */
[----:B---3--:R0:W-:Y:S04]  /*11240*/  STL [R1+0x78], R2 ;  /* 0x0000780201007387 */ /* 0x0081e80000100800 */
[----:B------:R-:W3:Y:S04]  /*11250*/  LDL R4, [R1+0x1090] ;  /* 0x0010900001047983 */ /* 0x000ee80000100800 */
[----:B------:R-:W3:Y:S01]  /*11260*/  LDL R5, [R1+0x10cc] ;  /* 0x0010cc0001057983 */ /* 0x000ee20000100800 */
[----:B0-----:R-:W0:Y:S02]  /*11270*/  S2R R2, SR_TID.X ;  /* 0x0000000000027919 */ /* 0x001e240000002100 */
[----:B0-----:R-:W-:-:S05]  /*11280*/  LOP3.LUT R2, R2, 0x3f, RZ, 0xc0, !PT ;  /* 0x0000003f02027812 */ /* 0x001fca00078ec0ff */
[----:B------:R-:W-:-:S05]  /*11290*/  IMAD.SHL.U32 R2, R2, 0x2, RZ ;  /* 0x0000000202027824 */ /* 0x000fca00078e00ff */
[----:B------:R0:W-:Y:S02]  /*112a0*/  STS.U16 [R2+UR4+0x1180], R22 ;  /* 0x0011801602007988 */ /* 0x0001e40008000404 */
[----:B0-----:R-:W-:Y:S02]  /*112b0*/  PRMT R2, RZ, 0x7610, R2 ;  /* 0x00007610ff027816 */ /* 0x001fe40000000002 */
[----:B------:R-:W4:Y:S01]  /*112c0*/  LDL.LU R22, [R1+0x2484] ;  /* 0x0024840001167983 */ /* 0x000f220000300800 */
[----:B---3--:R-:W-:-:S04]  /*112d0*/  @!P0 LOP3.LUT R5, R5, R4, RZ, 0x3c, !PT ;  /* 0x0000000405058212 */ /* 0x008fc800078e3cff */
[----:B------:R-:W-:-:S04]  /*112e0*/  @!P0 LOP3.LUT R4, R5, R4, RZ, 0x3c, !PT ;  /* 0x0000000405048212 */ /* 0x000fc800078e3cff */
[----:B------:R-:W-:-:S05]  /*112f0*/  @!P0 LOP3.LUT R5, R5, R4, RZ, 0x3c, !PT ;  /* 0x0000000405058212 */ /* 0x000fca00078e3cff */
[----:B------:R-:W3:Y:S04]  /*11300*/  @!P0 LDG.E.U16 R2, desc[UR8][R4.64] ;  /* 0x0000000804028981 */ /* 0x000ee8000c1e1500 */
        /* <DEDUP_REMOVED lines=8> */
[----:B---3--:R-:W-:-:S04]  /*11390*/  @!P0 LOP3.LUT R5, R5, R4, RZ, 0x3c, !PT ;  /* 0x0000000405058212 */ /* 0x008fc800078e3cff */
[----:B------:R-:W-:-:S04]  /*113a0*/  @!P0 LOP3.LUT R4, R5, R4, RZ, 0x3c, !PT ;  /* 0x0000000405048212 */ /* 0x000fc800078e3cff */
[----:B------:R-:W-:-:S05]  /*113b0*/  @!P0 LOP3.LUT R5, R5, R4, RZ, 0x3c, !PT ;  /* 0x0000000405058212 */ /* 0x000fca00078e3cff */
[----:B------:R-:W3:Y:S04]  /*113c0*/  @!P0 LDG.E.U16 R2, desc[UR8][R4.64] ;  /* 0x0000000804028981 */ /* 0x000ee8000c1e1500 */
[----:B---3--:R-:W-:Y:S04]  /*113d0*/  STL [R1+0x70], R2 ;  /* 0x0000700201007387 */ /* 0x008fe80000100800 */
[----:B------:R-:W3:Y:S04]  /*113e0*/  LDL R4, [R1+0xf00] ;  /* 0x000f000001047983 */ /* 0x000ee80000100800 */
[----:B------:R-:W3:Y:S01]  /*113f0*/  LDL R5, [R1+0x105c] ;  /* 0x00105c0001057983 */ /* 0x000ee20000100800 */
[----:B------:R-:W-:-:S02]  /*11400*/  PRMT R0, RZ, 0x7610, R0 ;  /* 0x00007610ff007816 */ /* 0x000fc40000000000 */
[----:B---3--:R-:W-:-:S04]  /*11410*/  @!P0 LOP3.LUT R5, R5, R4, RZ, 0x3c, !PT ;  /* 0x0000000405058212 */ /* 0x008fc800078e3cff */
[----:B------:R-:W-:-:S04]  /*11420*/  @!P0 LOP3.LUT R4, R5, R4, RZ, 0x3c, !PT ;  /* 0x0000000405048212 */ /* 0x000fc800078e3cff */
[----:B------:R-:W-:-:S05]  /*11430*/  @!P0 LOP3.LUT R5, R5, R4, RZ, 0x3c, !PT ;  /* 0x0000000405058212 */ /* 0x000fca00078e3cff */
[----:B------:R2:W3:Y:S04]  /*11440*/  @!P0 LDG.E.U16 R0, desc[UR8][R4.64] ;  /* 0x0000000804008981 */ /* 0x0004e8000c1e1500 */
[----:B------:R-:W4:Y:S01]  /*11450*/  LDL R5, [R1+0xef0] ;  /* 0x000ef00001057983 */ /* 0x000f220000100800 */
[----:B------:R-:W-:Y:S01]  /*11460*/  PRMT R29, RZ, 0x7610, R29 ;  /* 0x00007610ff1d7816 */ /* 0x000fe2000000001d */
[----:B--2---:R-:W-:Y:S02]  /*11470*/  @!P0 IMAD.MOV.U32 R4, RZ, RZ, R28 ;  /* 0x000000ffff048224 */ /* 0x004fe400078e001c */
[----:B---3--:R0:W-:Y:S04]  /*11480*/  STL [R1+0x6c], R0 ;  /* 0x00006c0001007387 */ /* 0x0081e80000100800 */
[----:B0-----:R-:W2:Y:S04]  /*11490*/  LDL.LU R0, [R1+0x28] ;  /* 0x0000280001007983 */ /* 0x001ea80000300800 */
[----:B------:R-:W3:Y:S04]  /*114a0*/  LDL.LU R28, [R1+0x2c] ;  /* 0x00002c00011c7983 */ /* 0x000ee80000300800 */
[----:B----4-:R-:W4:Y:S04]  /*114b0*/  @!P0 LDG.E.U16 R29, desc[UR8][R4.64] ;  /* 0x00000008041d8981 */ /* 0x010f28000c1e1500 */
[----:B------:R-:W2:Y:S04]  /*114c0*/  LDL R4, [R1+0x102c] ;  /* 0x00102c0001047983 */ /* 0x000ea80000100800 */
[----:B------:R-:W2:Y:S01]  /*114d0*/  LDL R5, [R1+0x1030] ;  /* 0x0010300001057983 */ /* 0x000ea20000100800 */
[----:B------:R-:W-:Y:S01]  /*114e0*/  PRMT R23, RZ, 0x7610, R23 ;  /* 0x00007610ff177816 */ /* 0x000fe20000000017 */
[----:B------:R-:W0:Y:S02]  /*114f0*/  S2R R2, SR_TID.X ;  /* 0x0000000000027919 */ /* 0x000e240000002100 */
[----:B----4-:R1:W-:Y:S04]  /*11500*/  STL [R1+0x68], R29 ;  /* 0x0000681d01007387 */ /* 0x0103e80000100800 */
[----:B-1----:R-:W4:Y:S01]  /*11510*/  LDL.LU R29, [R1+0x30] ;  /* 0x00003000011d7983 */ /* 0x002f220000300800 */
[----:B--2---:R-:W-:-:S04]  /*11520*/  @!P0 LOP3.LUT R5, R5, R4, RZ, 0x3c, !PT ;  /* 0x0000000405058212 */ /* 0x004fc800078e3cff */
[----:B------:R-:W-:-:S04]  /*11530*/  @!P0 LOP3.LUT R4, R5, R4, RZ, 0x3c, !PT ;  /* 0x0000000405048212 */ /* 0x000fc800078e3cff */
[----:B------:R-:W-:-:S05]  /*11540*/  @!P0 LOP3.LUT R5, R5, R4, RZ, 0x3c, !PT ;  /* 0x0000000405058212 */ /* 0x000fca00078e3cff */
[----:B------:R1:W2:Y:S04]  /*11550*/  @!P0 LDG.E.U16 R23, desc[UR8][R4.64] ;  /* 0x0000000804178981 */ /* 0x0002a8000c1e1500 */
[----:B------:R-:W1:Y:S04]  /*11560*/  LDL R4, [R1+0x100c] ;  /* 0x00100c0001047983 */ /* 0x000e680000100800 */
[----:B------:R-:W1:Y:S01]  /*11570*/  LDL R5, [R1+0x1010] ;  /* 0x0010100001057983 */ /* 0x000e620000100800 */
[----:B0-----:R-:W-:-:S05]  /*11580*/  LOP3.LUT R2, R2, 0x3f, RZ, 0xc0, !PT ;  /* 0x0000003f02027812 */ /* 0x001fca00078ec0ff */
[----:B------:R-:W-:-:S05]  /*11590*/  IMAD.SHL.U32 R2, R2, 0x2, RZ ;  /* 0x0000000202027824 */ /* 0x000fca00078e00ff */
[----:B------:R-:W-:Y:S04]  /*115a0*/  STS.U16 [R2+UR4+0x2080], R15 ;  /* 0x0020800f02007988 */ /* 0x000fe80008000404 */
[----:B------:R-:W-:Y:S04]  /*115b0*/  STS.U16 [R2+UR4+0x2100], R16 ;  /* 0x0021001002007988 */ /* 0x000fe80008000404 */
[----:B------:R-:W-:Y:S04]  /*115c0*/  STS.U16 [R2+UR4+0x2180], R17 ;  /* 0x0021801102007988 */ /* 0x000fe80008000404 */
[----:B------:R0:W-:Y:S02]  /*115d0*/  STS.U16 [R2+UR4+0x3000], R9 ;  /* 0x0030000902007988 */ /* 0x0001e40008000404 */
[----:B0-----:R-:W-:-:S02]  /*115e0*/  PRMT R2, RZ, 0x7610, R2 ;  /* 0x00007610ff027816 */ /* 0x001fc40000000002 */
[----:B-1----:R-:W-:-:S04]  /*115f0*/  @!P0 LOP3.LUT R5, R5, R4, RZ, 0x3c, !PT ;  /* 0x0000000405058212 */ /* 0x002fc800078e3cff */
[----:B------:R-:W-:-:S04]  /*11600*/  @!P0 LOP3.LUT R4, R5, R4, RZ, 0x3c, !PT ;  /* 0x0000000405048212 */ /* 0x000fc800078e3cff */
[----:B------:R-:W-:-:S05]  /*11610*/  @!P0 LOP3.LUT R5, R5, R4, RZ, 0x3c, !PT ;  /* 0x0000000405058212 */ /* 0x000fca00078e3cff */
[----:B------:R-:W3:Y:S04]  /*11620*/  @!P0 LDG.E.U16 R2, desc[UR8][R4.64] ;  /* 0x0000000804028981 */ /* 0x000ee8000c1e1500 */
[----:B--2---:R0:W-:Y:S04]  /*11630*/  STL [R1+0x64], R23 ;  /* 0x0000641701007387 */ /* 0x0041e80000100800 */
[----:B0-----:R-:W2:Y:S04]  /*11640*/  LDL.LU R23, [R1+0x34] ;  /* 0x0000340001177983 */ /* 0x001ea80000300800 */
        /* <DEDUP_REMOVED lines=12> */
[----:B---3--:R0:W-:Y:S04]  /*11710*/  STL [R1+0x5c], R2 ;  /* 0x00005c0201007387 */ /* 0x0081e80000100800 */
[----:B------:R-:W3:Y:S04]  /*11720*/  LDL R4, [R1+0xfcc] ;  /* 0x000fcc0001047983 */ /* 0x000ee80000100800 */
[----:B------:R-:W3:Y:S01]  /*11730*/  LDL R5, [R1+0xfd0] ;  /* 0x000fd00001057983 */ /* 0x000ee20000100800 */
[----:B------:R-:W-:-:S02]  /*11740*/  PRMT R22, RZ, 0x7610, R22 ;  /* 0x00007610ff167816 */ /* 0x000fc40000000016 */
[----:B---3--:R-:W-:-:S04]  /*11750*/  @!P0 LOP3.LUT R5, R5, R4, RZ, 0x3c, !PT ;  /* 0x0000000405058212 */ /* 0x008fc800078e3cff */
[----:B------:R-:W-:-:S04]  /*11760*/  @!P0 LOP3.LUT R4, R5, R4, RZ, 0x3c, !PT ;  /* 0x0000000405048212 */ /* 0x000fc800078e3cff */
[----:B------:R-:W-:-:S05]  /*11770*/  @!P0 LOP3.LUT R5, R5, R4, RZ, 0x3c, !PT ;  /* 0x0000000405058212 */ /* 0x000fca00078e3cff */
[----:B------:R1:W3:Y:S04]  /*11780*/  @!P0 LDG.E.U16 R22, desc[UR8][R4.64] ;  /* 0x0000000804168981 */ /* 0x0002e8000c1e1500 */
[----:B------:R-:W1:Y:S04]  /*11790*/  LDL R4, [R1+0xfac] ;  /* 0x000fac0001047983 */ /* 0x000e680000100800 */
[----:B------:R-:W1:Y:S01]  /*117a0*/  LDL R5, [R1+0xfb0] ;  /* 0x000fb00001057983 */ /* 0x000e620000100800 */
[----:B------:R-:W-:Y:S01]  /*117b0*/  PRMT R19, RZ, 0x7610, R19 ;  /* 0x00007610ff137816 */ /* 0x000fe20000000013 */
[----:B0-----:R-:W0:Y:S01]  /*117c0*/  S2R R2, SR_TID.X ;  /* 0x0000000000027919 */ /* 0x001e220000002100 */
[----:B-1----:R-:W-:-:S04]  /*117d0*/  @!P0 LOP3.LUT R5, R5, R4, RZ, 0x3c, !PT ;  /* 0x0000000405058212 */ /* 0x002fc800078e3cff */
[----:B------:R-:W-:-:S04]  /*117e0*/  @!P0 LOP3.LUT R4, R5, R4, RZ, 0x3c, !PT ;  /* 0x0000000405048212 */ /* 0x000fc800078e3cff */
[----:B------:R-:W-:-:S05]  /*117f0*/  @!P0 LOP3.LUT R5, R5, R4, RZ, 0x3c, !PT ;  /* 0x0000000405058212 */ /* 0x000fca00078e3cff */
[----:B------:R-:W4:Y:S01]  /*11800*/  @!P0 LDG.E.U16 R19, desc[UR8][R4.64] ;  /* 0x0000000804138981 */ /* 0x000f22000c1e1500 */
[----:B0-----:R-:W-:-:S03]  /*11810*/  LOP3.LUT R2, R2, 0x3f, RZ, 0xc0, !PT ;  /* 0x0000003f02027812 */ /* 0x001fc600078ec0ff */
[----:B---3--:R0:W-:Y:S02]  /*11820*/  STL [R1+0x58], R22 ;  /* 0x0000581601007387 */ /* 0x0081e40000100800 */
[----:B------:R-:W-:-:S05]  /*11830*/  IMAD.SHL.U32 R2, R2, 0x2, RZ ;  /* 0x0000000202027824 */ /* 0x000fca00078e00ff */
[----:B0-----:R-:W-:Y:S01]  /*11840*/  LOP3.LUT R22, R2, 0x10, RZ, 0x3c, !PT ;  /* 0x0000001002167812 */ /* 0x001fe200078e3cff */
[----:B------:R-:W-:Y:S04]  /*11850*/  STS.U16 [R2+UR4+0x3100], R7 ;  /* 0x0031000702007988 */ /* 0x000fe80008000404 */
[----:B------:R-:W-:Y:S04]  /*11860*/  STS.U16 [R2+UR4+0x3180], R6 ;  /* 0x0031800602007988 */ /* 0x000fe80008000404 */
[----:B------:R-:W-:Y:S04]  /*11870*/  STS.U16 [R22+UR4+0x200], R0 ;  /* 0x0002000016007988 */ /* 0x000fe80008000404 */
[----:B----4-:R0:W-:Y:S04]  /*11880*/  STL [R1+0x54], R19 ;  /* 0x0000541301007387 */ /* 0x0101e80000100800 */
[----:B0-----:R-:W3:Y:S04]  /*11890*/  LDL.LU R19, [R1+0x2480] ;  /* 0x0024800001137983 */ /* 0x001ee80000300800 */
[----:B------:R-:W4:Y:S04]  /*118a0*/  LDL R4, [R1+0xf8c] ;  /* 0x000f8c0001047983 */ /* 0x000f280000100800 */
[----:B------:R-:W4:Y:S04]  /*118b0*/  LDL R5, [R1+0xf90] ;  /* 0x000f900001057983 */ /* 0x000f280000100800 */
[----:B------:R-:W2:Y:S01]  /*118c0*/  LDL.LU R0, [R1+0x247c] ;  /* 0x00247c0001007983 */ /* 0x000ea20000300800 */
[----:B----4-:R-:W-:-:S04]  /*118d0*/  @!P0 LOP3.LUT R5, R5, R4, RZ, 0x3c, !PT ;  /* 0x0000000405058212 */ /* 0x010fc800078e3cff */
[C---:B------:R-:W-:Y:S02]  /*118e0*/  @!P0 LOP3.LUT R4, R5.reuse, R4, RZ, 0x3c, !PT ;  /* 0x0000000405048212 */ /* 0x040fe400078e3cff */
[----:B--2---:R-:W-:Y:S02]  /*118f0*/  PRMT R0, RZ, 0x7610, R0 ;  /* 0x00007610ff007816 */ /* 0x004fe40000000000 */
[----:B------:R-:W-:-:S05]  /*11900*/  @!P0 LOP3.LUT R5, R5, R4, RZ, 0x3c, !PT ;  /* 0x0000000405058212 */ /* 0x000fca00078e3cff */
[----:B------:R-:W2:Y:S04]  /*11910*/  @!P0 LDG.E.U16 R0, desc[UR8][R4.64] ;  /* 0x0000000804008981 */ /* 0x000ea8000c1e1500 */
[----:B------:R-:W-:Y:S04]  /*11920*/  STS.U16 [R22+UR4+0x280], R28 ;  /* 0x0002801c16007988 */ /* 0x000fe80008000404 */
[----:B--2---:R0:W-:Y:S04]  /*11930*/  STL [R1+0x50], R0 ;  /* 0x0000500001007387 */ /* 0x0041e80000100800 */
[----:B0-----:R-:W2:Y:S04]  /*11940*/  LDL.LU R0, [R1+0x2478] ;  /* 0x0024780001007983 */ /* 0x001ea80000300800 */
[----:B------:R-:W4:Y:S04]  /*11950*/  LDL R4, [R1+0xf6c] ;  /* 0x000f6c0001047983 */ /* 0x000f280000100800 */
[----:B------:R-:W4:Y:S04]  /*11960*/  LDL R5, [R1+0xf70] ;  /* 0x000f700001057983 */ /* 0x000f280000100800 */
[----:B------:R-:W3:Y:S01]  /*11970*/  LDL.LU R28, [R1+0x2474] ;  /* 0x00247400011c7983 */ /* 0x000ee20000300800 */
[----:B----4-:R-:W-:-:S04]  /*11980*/  @!P0 LOP3.LUT R5, R5, R4, RZ, 0x3c, !PT ;  /* 0x0000000405058212 */ /* 0x010fc800078e3cff */
[C---:B------:R-:W-:Y:S02]  /*11990*/  @!P0 LOP3.LUT R4, R5.reuse, R4, RZ, 0x3c, !PT ;  /* 0x0000000405048212 */ /* 0x040fe400078e3cff */
[----:B---3--:R-:W-:Y:S02]  /*119a0*/  PRMT R28, RZ, 0x7610, R28 ;  /* 0x00007610ff1c7816 */ /* 0x008fe4000000001c */
[----:B------:R-:W-:-:S05]  /*119b0*/  @!P0 LOP3.LUT R5, R5, R4, RZ, 0x3c, !PT ;  /* 0x0000000405058212 */ /* 0x000fca00078e3cff */
[----:B------:R-:W3:Y:S04]  /*119c0*/  @!P0 LDG.E.U16 R28, desc[UR8][R4.64] ;  /* 0x00000008041c8981 */ /* 0x000ee8000c1e1500 */
[----:B------:R-:W-:Y:S04]  /*119d0*/  STS.U16 [R22+UR4+0x300], R29 ;  /* 0x0003001d16007988 */ /* 0x000fe80008000404 */
[----:B---3--:R0:W-:Y:S04]  /*119e0*/  STL [R1+0x4c], R28 ;  /* 0x00004c1c01007387 */ /* 0x0081e80000100800 */
        /* <DEDUP_REMOVED lines=20> */
[----:B---3--:R0:W-:Y:S04]  /*11b30*/  STL [R1+0x44], R23 ;  /* 0x0000441701007387 */ /* 0x0081e80000100800 */
[----:B0-----:R-:W3:Y:S04]  /*11b40*/  LDL.LU R23, [R1+0x2460] ;  /* 0x0024600001177983 */ /* 0x001ee80000300800 */
[----:B------:R-:W4:Y:S04]  /*11b50*/  LDL R4, [R1+0xf18] ;  /* 0x000f180001047983 */ /* 0x000f280000100800 */
[----:B------:R-:W4:Y:S04]  /*11b60*/  LDL R5, [R1+0x1074] ;  /* 0x0010740001057983 */ /* 0x000f280000100800 */
[----:B---3--:R0:W-:Y:S04]  /*11b70*/  STS.U16 [R22+UR4+0x1200], R23 ;  /* 0x0012001716007988 */ /* 0x0081e80008000404 */
[----:B0-----:R-:W3:Y:S01]  /*11b80*/  LDL.LU R23, [R1+0x245c] ;  /* 0x00245c0001177983 */ /* 0x001ee20000300800 */
[----:B----4-:R-:W-:-:S04]  /*11b90*/  @!P0 LOP3.LUT R5, R5, R4, RZ, 0x3c, !PT ;  /* 0x0000000405058212 */ /* 0x010fc800078e3cff */
[----:B------:R-:W-:-:S04]  /*11ba0*/  @!P0 LOP3.LUT R4, R5, R4, RZ, 0x3c, !PT ;  /* 0x0000000405048212 */ /* 0x000fc800078e3cff */
[----:B------:R-:W-:Y:S02]  /*11bb0*/  @!P0 LOP3.LUT R5, R5, R4, RZ, 0x3c, !PT ;  /* 0x0000000405058212 */ /* 0x000fe400078e3cff */
[----:B---3--:R-:W-:-:S06]  /*11bc0*/  PRMT R23, RZ, 0x7610, R23 ;  /* 0x00007610ff177816 */ /* 0x008fcc0000000017 */
[----:B------:R-:W3:Y:S04]  /*11bd0*/  @!P0 LDG.E.U16 R23, desc[UR8][R4.64] ;  /* 0x0000000804178981 */ /* 0x000ee8000c1e1500 */
[----:B--2---:R-:W-:Y:S04]  /*11be0*/  STS.U16 [R22+UR4+0x1280], R29 ;  /* 0x0012801d16007988 */ /* 0x004fe80008000404 */
[----:B---3--:R0:W-:Y:S04]  /*11bf0*/  STL [R1+0x40], R23 ;  /* 0x0000401701007387 */ /* 0x0081e80000100800 */
[----:B0-----:R-:W2:Y:S04]  /*11c00*/  LDL.LU R23, [R1+0x2458] ;  /* 0x0024580001177983 */ /* 0x001ea80000300800 */
[----:B------:R-:W3:Y:S04]  /*11c10*/  LDL R4, [R1+0xf08] ;  /* 0x000f080001047983 */ /* 0x000ee80000100800 */
[----:B------:R-:W3:Y:S04]  /*11c20*/  LDL R5, [R1+0x1094] ;  /* 0x0010940001057983 */ /* 0x000ee80000100800 */
[----:B------:R-:W4:Y:S01]  /*11c30*/  LDL.LU R29, [R1+0x2454] ;  /* 0x00245400011d7983 */ /* 0x000f220000300800 */
[----:B---3--:R-:W-:-:S04]  /*11c40*/  @!P0 LOP3.LUT R5, R5, R4, RZ, 0x3c, !PT ;  /* 0x0000000405058212 */ /* 0x008fc800078e3cff */
[C---:B------:R-:W-:Y:S02]  /*11c50*/  @!P0 LOP3.LUT R4, R5.reuse, R4, RZ, 0x3c, !PT ;  /* 0x0000000405048212 */ /* 0x040fe400078e3cff */
[----:B----4-:R-:W-:Y:S02]  /*11c60*/  PRMT R29, RZ, 0x7610, R29 ;  /* 0x00007610ff1d7816 */ /* 0x010fe4000000001d */
        /* <DEDUP_REMOVED lines=27> */
[----:B------:R-:W4:Y:S01]  /*11e20*/  LDL R5, [R1+0x10d8] ;  /* 0x0010d80001057983 */ /* 0x000f220000100800 */
[----:B---3--:R-:W-:-:S02]  /*11e30*/  PRMT R0, RZ, 0x7610, R0 ;  /* 0x00007610ff007816 */ /* 0x008fc40000000000 */
[----:B----4-:R-:W-:-:S04]  /*11e40*/  @!P0 LOP3.LUT R5, R5, R4, RZ, 0x3c, !PT ;  /* 0x0000000405058212 */ /* 0x010fc800078e3cff */
[----:B------:R-:W-:-:S04]  /*11e50*/  @!P0 LOP3.LUT R4, R5, R4, RZ, 0x3c, !PT ;  /* 0x0000000405048212 */ /* 0x000fc800078e3cff */
        /* <DEDUP_REMOVED lines=55> */
[----:B------:R-:W4:Y:S04]  /*121d0*/  @!P0 LDG.E.U16 R2, desc[UR8][R4.64] ;  /* 0x0000000804028981 */ /* 0x000f28000c1e1500 */
[----:B----4-:R0:W-:Y:S04]  /*121e0*/  STL [R1+0x18], R2 ;  /* 0x0000180201007387 */ /* 0x0101e80000100800 */
[----:B------:R-:W4:Y:S04]  /*121f0*/  LDL R4, [R1+0xfa4] ;  /* 0x000fa40001047983 */ /* 0x000f280000100800 */
[----:B------:R-:W4:Y:S01]  /*12200*/  LDL R5, [R1+0xfa8] ;  /* 0x000fa80001057983 */ /* 0x000f220000100800 */
[----:B0-----:R-:W0:Y:S01]  /*12210*/  S2R R2, SR_TID.X ;  /* 0x0000000000027919 */ /* 0x001e220000002100 */
[----:B------:R-:W-:-:S02]  /*12220*/  PRMT R21, RZ, 0x7610, R21 ;  /* 0x00007610ff157816 */ /* 0x000fc40000000015 */
[----:B------:R-:W-:Y:S04]  /*12230*/  STS.U16 [R22+UR4+0x2200], R19 ;  /* 0x0022001316007988 */ /* 0x000fe80008000404 */
[----:B------:R-:W-:Y:S04]  /*12240*/  STS.U16 [R22+UR4+0x2280], R25 ;  /* 0x0022801916007988 */ /* 0x000fe80008000404 */
[----:B------:R-:W-:Y:S04]  /*12250*/  STS.U16 [R22+UR4+0x2300], R18 ;  /* 0x0023001216007988 */ /* 0x000fe80008000404 */
[----:B------:R-:W-:Y:S04]  /*12260*/  STS.U16 [R22+UR4+0x2380], R24 ;  /* 0x0023801816007988 */ /* 0x000fe80008000404 */
[----:B------:R-:W-:Y:S04]  /*12270*/  STS.U16 [R22+UR4+0x3200], R10 ;  /* 0x0032000a16007988 */ /* 0x000fe80008000404 */
[----:B------:R-:W-:Y:S01]  /*12280*/  STS.U16 [R22+UR4+0x3280], R11 ;  /* 0x0032800b16007988 */ /* 0x000fe20008000404 */
[----:B0-----:R-:W-:-:S03]  /*12290*/  LOP3.LUT R2, R2, 0x3f, RZ, 0xc0, !PT ;  /* 0x0000003f02027812 */ /* 0x001fc600078ec0ff */
[----:B------:R-:W-:Y:S02]  /*122a0*/  STS.U16 [R22+UR4+0x3300], R12 ;  /* 0x0033000c16007988 */ /* 0x000fe40008000404 */
[----:B------:R-:W-:Y:S02]  /*122b0*/  IMAD.SHL.U32 R2, R2, 0x2, RZ ;  /* 0x0000000202027824 */ /* 0x000fe400078e00ff */
[----:B------:R0:W-:Y:S03]  /*122c0*/  STS.U16 [R22+UR4+0x3380], R13 ;  /* 0x0033800d16007988 */ /* 0x0001e60008000404 */
[----:B0-----:R-:W-:Y:S02]  /*122d0*/  LOP3.LUT R22, R2, 0x20, RZ, 0x3c, !PT ;  /* 0x0000002002167812 */ /* 0x001fe400078e3cff */
[----:B------:R-:W2:Y:S01]  /*122e0*/  LDL.LU R2, [R1+0x9c4] ;  /* 0x0009c40001027983 */ /* 0x000ea20000300800 */
        /* <DEDUP_REMOVED lines=12> */
[----:B--2---:R1:W-:Y:S04]  /*123b0*/  STS.U16 [R22+UR4+0x400], R2 ;  /* 0x0004000216007988 */ /* 0x0043e80008000404 */
[----:B0-----:R-:W2:Y:S04]  /*123c0*/  LDL.LU R21, [R1+0x964] ;  /* 0x0009640001157983 */ /* 0x001ea80000300800 */
[----:B-1----:R-:W4:Y:S04]  /*123d0*/  LDL.LU R2, [R1+0x968] ;  /* 0x0009680001027983 */ /* 0x002f280000300800 */
[----:B------:R-:W2:Y:S04]  /*123e0*/  LDL R4, [R1+0xf64] ;  /* 0x000f640001047983 */ /* 0x000ea80000100800 */
[----:B------:R-:W2:Y:S04]  /*123f0*/  LDL R5, [R1+0xf68] ;  /* 0x000f680001057983 */ /* 0x000ea80000100800 */
[----:B------:R-:W-:Y:S04]  /*12400*/  STS.U16 [R22+UR4+0x480], R28 ;  /* 0x0004801c16007988 */ /* 0x000fe80008000404 */
[----:B---3--:R0:W-:Y:S04]  /*12410*/  STL [R1+0x23ac], R0 ;  /* 0x0023ac0001007387 */ /* 0x0081e80000100800 */
[----:B0-----:R-:W3:Y:S04]  /*12420*/  LDL.LU R0, [R1+0x96c] ;  /* 0x00096c0001007983 */ /* 0x001ee80000300800 */
[----:B------:R-:W4:Y:S01]  /*12430*/  LDL.LU R28, [R1+0x2424] ;  /* 0x00242400011c7983 */ /* 0x000f220000300800 */
[----:B--2---:R-:W-:-:S04]  /*12440*/  @!P0 LOP3.LUT R5, R5, R4, RZ, 0x3c, !PT ;  /* 0x0000000405058212 */ /* 0x004fc800078e3cff */
[----:B------:R-:W-:-:S04]  /*12450*/  @!P0 LOP3.LUT R4, R5, R4, RZ, 0x3c, !PT ;  /* 0x0000000405048212 */ /* 0x000fc800078e3cff */
[----:B------:R-:W-:Y:S02]  /*12460*/  @!P0 LOP3.LUT R5, R5, R4, RZ, 0x3c, !PT ;  /* 0x0000000405058212 */ /* 0x000fe400078e3cff */
[----:B----4-:R-:W-:-:S06]  /*12470*/  PRMT R28, RZ, 0x7610, R28 ;  /* 0x00007610ff1c7816 */ /* 0x010fcc000000001c */
[----:B------:R-:W2:Y:S04]  /*12480*/  @!P0 LDG.E.U16 R28, desc[UR8][R4.64] ;  /* 0x00000008041c8981 */ /* 0x000ea8000c1e1500 */
[----:B--2---:R0:W-:Y:S04]  /*12490*/  STL [R1+0xc], R28 ;  /* 0x00000c1c01007387 */ /* 0x0041e80000100800 */
[----:B0-----:R-:W2:Y:S04]  /*124a0*/  LDL.LU R28, [R1+0x2420] ;  /* 0x00242000011c7983 */ /* 0x001ea80000300800 */
[----:B------:R-:W4:Y:S04]  /*124b0*/  LDL R4, [R1+0xf44] ;  /* 0x000f440001047983 */ /* 0x000f280000100800 */
[----:B------:R-:W4:Y:S04]  /*124c0*/  LDL R5, [R1+0xf48] ;  /* 0x000f480001057983 */ /* 0x000f280000100800 */
[----:B------:R0:W-:Y:S04]  /*124d0*/  STS.U16 [R22+UR4+0x500], R29 ;  /* 0x0005001d16007988 */ /* 0x0001e80008000404 */
[----:B0-----:R-:W3:Y:S01]  /*124e0*/  LDL.LU R29, [R1+0x241c] ;  /* 0x00241c00011d7983 */ /* 0x001ee20000300800 */
[----:B--2---:R-:W-:-:S02]  /*124f0*/  PRMT R28, RZ, 0x7610, R28 ;  /* 0x00007610ff1c7816 */ /* 0x004fc4000000001c */
[----:B----4-:R-:W-:-:S04]  /*12500*/  @!P0 LOP3.LUT R5, R5, R4, RZ, 0x3c, !PT ;  /* 0x0000000405058212 */ /* 0x010fc800078e3cff */
[----:B------:R-:W-:-:S04]  /*12510*/  @!P0 LOP3.LUT R4, R5, R4, RZ, 0x3c, !PT ;  /* 0x0000000405048212 */ /* 0x000fc800078e3cff */
[----:B------:R-:W-:-:S05]  /*12520*/  @!P0 LOP3.LUT R5, R5, R4, RZ, 0x3c, !PT ;  /* 0x0000000405058212 */ /* 0x000fca00078e3cff */
[----:B------:R-:W2:Y:S04]  /*12530*/  @!P0 LDG.E.U16 R28, desc[UR8][R4.64] ;  /* 0x00000008041c8981 */ /* 0x000ea8000c1e1500 */
[----:B------:R-:W4:Y:S04]  /*12540*/  LDL R4, [R1+0xf24] ;  /* 0x000f240001047983 */ /* 0x000f280000100800 */
[----:B------:R-:W4:Y:S01]  /*12550*/  LDL R5, [R1+0xf28] ;  /* 0x000f280001057983 */ /* 0x000f220000100800 */
[----:B---3--:R-:W-:-:S03]  /*12560*/  PRMT R29, RZ, 0x7610, R29 ;  /* 0x00007610ff1d7816 */ /* 0x008fc6000000001d */
[----:B------:R0:W-:Y:S04]  /*12570*/  STS.U16 [R22+UR4+0x580], R23 ;  /* 0x0005801716007988 */ /* 0x0001e80008000404 */
[----:B--2---:R1:W-:Y:S04]  /*12580*/  STL [R1+0x23b0], R28 ;  /* 0x0023b01c01007387 */ /* 0x0043e80000100800 */
[----:B0-----:R-:W2:Y:S04]  /*12590*/  LDL.LU R23, [R1+0x2418] ;  /* 0x0024180001177983 */ /* 0x001ea80000300800 */
[----:B-1----:R-:W3:Y:S01]  /*125a0*/  LDL.LU R28, [R1+0x904] ;  /* 0x00090400011c7983 */ /* 0x002ee20000300800 */
[----:B----4-:R-:W-:-:S04]  /*125b0*/  @!P0 LOP3.LUT R5, R5, R4, RZ, 0x3c, !PT ;  /* 0x0000000405058212 */ /* 0x010fc800078e3cff */
[----:B------:R-:W-:-:S04]  /*125c0*/  @!P0 LOP3.LUT R4, R5, R4, RZ, 0x3c, !PT ;  /* 0x0000000405048212 */ /* 0x000fc800078e3cff */
[----:B------:R-:W-:-:S05]  /*125d0*/  @!P0 LOP3.LUT R5, R5, R4, RZ, 0x3c, !PT ;  /* 0x0000000405058212 */ /* 0x000fca00078e3cff */
[----:B------:R-:W4:Y:S04]  /*125e0*/  @!P0 LDG.E.U16 R29, desc[UR8][R4.64] ;  /* 0x00000008041d8981 */ /* 0x000f28000c1e1500 */
[----:B------:R-:W3:Y:S04]  /*125f0*/  LDL R4, [R1+0xf14] ;  /* 0x000f140001047983 */ /* 0x000ee80000100800 */
[----:B------:R-:W3:Y:S04]  /*12600*/  LDL R5, [R1+0x107c] ;  /* 0x00107c0001057983 */ /* 0x000ee80000100800 */
[----:B------:R-:W-:Y:S01]  /*12610*/  STS.U16 [R22+UR4+0x1400], R21 ;  /* 0x0014001516007988 */ /* 0x000fe20008000404 */
[----:B--2---:R-:W-:-:S03]  /*12620*/  PRMT R23, RZ, 0x7610, R23 ;  /* 0x00007610ff177816 */ /* 0x004fc60000000017 */
[----:B----4-:R0:W-:Y:S04]  /*12630*/  STL [R1+0x23b4], R29 ;  /* 0x0023b41d01007387 */ /* 0x0101e80000100800 */
[----:B0-----:R-:W2:Y:S01]  /*12640*/  LDL.LU R29, [R1+0x970] ;  /* 0x00097000011d7983 */ /* 0x001ea20000300800 */
[----:B---3--:R-:W-:-:S03]  /*12650*/  @!P0 LOP3.LUT R5, R5, R4, RZ, 0x3c, !PT ;  /* 0x0000000405058212 */ /* 0x008fc600078e3cff */
[----:B------:R-:W3:Y:S01]  /*12660*/  LDL.LU R21, [R1+0x908] ;  /* 0x0009080001157983 */ /* 0x000ee20000300800 */
[----:B------:R-:W-:-:S04]  /*12670*/  @!P0 LOP3.LUT R4, R5, R4, RZ, 0x3c, !PT ;  /* 0x0000000405048212 */ /* 0x000fc800078e3cff */
[----:B------:R-:W-:-:S05]  /*12680*/  @!P0 LOP3.LUT R5, R5, R4, RZ, 0x3c, !PT ;  /* 0x0000000405058212 */ /* 0x000fca00078e3cff */
[----:B------:R-:W4:Y:S04]  /*12690*/  @!P0 LDG.E.U16 R23, desc[UR8][R4.64] ;  /* 0x0000000804178981 */ /* 0x000f28000c1e1500 */
[----:B------:R-:W2:Y:S04]  /*126a0*/  LDL R4, [R1+0x1060] ;  /* 0x0010600001047983 */ /* 0x000ea80000100800 */
[----:B------:R-:W2:Y:S01]  /*126b0*/  LDL R5, [R1+0x109c] ;  /* 0x00109c0001057983 */ /* 0x000ea20000100800 */
[----:B------:R-:W-:-:S03]  /*126c0*/  PRMT R27, RZ, 0x7610, R27 ;  /* 0x00007610ff1b7816 */ /* 0x000fc6000000001b */
[----:B----4-:R0:W-:Y:S01]  /*126d0*/  STL [R1+0x23b8], R23 ;  /* 0x0023b81701007387 */ /* 0x0101e20000100800 */
[----:B------:R-:W-:-:S03]  /*126e0*/  PRMT R26, RZ, 0x7610, R26 ;  /* 0x00007610ff1a7816 */ /* 0x000fc6000000001a */
[----:B------:R-:W-:Y:S01]  /*126f0*/  STS.U16 [R22+UR4+0x1480], R2 ;  /* 0x0014800216007988 */ /* 0x000fe20008000404 */
[----:B--2---:R-:W-:-:S03]  /*12700*/  @!P0 LOP3.LUT R5, R5, R4, RZ, 0x3c, !PT ;  /* 0x0000000405058212 */ /* 0x004fc600078e3cff */
[----:B0-----:R-:W2:Y:S01]  /*12710*/  LDL R23, [R1+0x10e4] ;  /* 0x0010e40001177983 */ /* 0x001ea20000100800 */
[----:B------:R-:W-:-:S04]  /*12720*/  @!P0 LOP3.LUT R4, R5, R4, RZ, 0x3c, !PT ;  /* 0x0000000405048212 */ /* 0x000fc800078e3cff */
[----:B------:R-:W-:-:S05]  /*12730*/  @!P0 LOP3.LUT R5, R5, R4, RZ, 0x3c, !PT ;  /* 0x0000000405058212 */ /* 0x000fca00078e3cff */
[----:B------:R-:W4:Y:S04]  /*12740*/  @!P0 LDG.E.U16 R27, desc[UR8][R4.64] ;  /* 0x00000008041b8981 */ /* 0x000f28000c1e1500 */
[----:B------:R-:W3:Y:S04]  /*12750*/  LDL R4, [R1+0x1080] ;  /* 0x0010800001047983 */ /* 0x000ee80000100800 */
[----:B------:R-:W3:Y:S04]  /*12760*/  LDL R5, [R1+0x10bc] ;  /* 0x0010bc0001057983 */ /* 0x000ee80000100800 */
[----:B------:R0:W-:Y:S04]  /*12770*/  STS.U16 [R22+UR4+0x1500], R0 ;  /* 0x0015000016007988 */ /* 0x0001e80008000404 */
[----:B----4-:R1:W-:Y:S04]  /*12780*/  STL [R1+0x23bc], R27 ;  /* 0x0023bc1b01007387 */ /* 0x0103e80000100800 */
[----:B0-----:R-:W4:Y:S04]  /*12790*/  LDL R0, [R1+0x10d4] ;  /* 0x0010d40001007983 */ /* 0x001f280000100800 */
[----:B-1----:R-:W4:Y:S01]  /*127a0*/  LDL.LU R27, [R1+0x914] ;  /* 0x00091400011b7983 */ /* 0x002f220000300800 */
        /* <DEDUP_REMOVED lines=8> */
[----:B0-----:R-:W2:Y:S04]  /*12830*/  LDL R26, [R1+0x10c0] ;  /* 0x0010c000011a7983 */ /* 0x001ea80000100800 */
[----:B----4-:R0:W3:Y:S01]  /*12840*/  @!P0 LDG.E.U16 R25, desc[UR8][R4.64] ;  /* 0x0000000804198981 */ /* 0x0100e2000c1e1500 */
[----:B------:R-:W-:-:S03]  /*12850*/  PRMT R24, RZ, 0x7610, R24 ;  /* 0x00007610ff187816 */ /* 0x000fc60000000018 */
[----:B------:R1:W-:Y:S01]  /*12860*/  STS.U16 [R22+UR4+0x1580], R29 ;  /* 0x0015801d16007988 */ /* 0x0003e20008000404 */
[----:B0-----:R-:W-:-:S03]  /*12870*/  @!P0 IMAD.MOV.U32 R4, RZ, RZ, R0 ;  /* 0x000000ffff048224 */ /* 0x001fc600078e0000 */
[----:B-1----:R-:W4:Y:S04]  /*12880*/  LDL.LU R29, [R1+0xcc] ;  /* 0x0000cc00011d7983 */ /* 0x002f280000300800 */
[----:B------:R-:W-:Y:S01]  /*12890*/  STS.U16 [R22+UR4+0x2400], R28 ;  /* 0x0024001c16007988 */ /* 0x000fe20008000404 */
[----:B--2---:R-:W-:-:S03]  /*128a0*/  @!P0 IMAD.MOV.U32 R5, RZ, RZ, R26 ;  /* 0x000000ffff058224 */ /* 0x004fc600078e001a */
[----:B---3--:R0:W-:Y:S04]  /*128b0*/  STL [R1+0x23c4], R25 ;  /* 0x0023c41901007387 */ /* 0x0081e80000100800 */
[----:B------:R-:W2:Y:S04]  /*128c0*/  @!P0 LDG.E.U16 R24, desc[UR8][R4.64] ;  /* 0x0000000804188981 */ /* 0x000ea8000c1e1500 */
[----:B------:R-:W3:Y:S04]  /*128d0*/  LDL R23, [R1+0x1040] ;  /* 0x0010400001177983 */ /* 0x000ee80000100800 */
[----:B0-----:R-:W4:Y:S04]  /*128e0*/  LDL R25, [R1+0x1054] ;  /* 0x0010540001197983 */ /* 0x001f280000100800 */
[----:B------:R-:W3:Y:S04]  /*128f0*/  LDL.LU R28, [R1+0xd0] ;  /* 0x0000d000011c7983 */ /* 0x000ee80000300800 */
[----:B------:R-:W3:Y:S01]  /*12900*/  LDL R5, [R1+0xef8] ;  /* 0x000ef80001057983 */ /* 0x000ee20000100800 */
[----:B------:R-:W-:-:S03]  /*12910*/  PRMT R19, RZ, 0x7610, R19 ;  /* 0x00007610ff137816 */ /* 0x000fc60000000013 */
[----:B------:R0:W-:Y:S04]  /*12920*/  STS.U16 [R22+UR4+0x2480], R21 ;  /* 0x0024801516007988 */ /* 0x0001e80008000404 */
[----:B--2---:R1:W-:Y:S04]  /*12930*/  STL [R1+0x23c8], R24 ;  /* 0x0023c81801007387 */ /* 0x0043e80000100800 */
[----:B------:R-:W2:Y:S01]  /*12940*/  LDL R26, [R1+0x101c] ;  /* 0x00101c00011a7983 */ /* 0x000ea20000100800 */
[----:B----4-:R-:W-:-:S03]  /*12950*/  @!P0 IMAD.MOV.U32 R4, RZ, RZ, R25 ;  /* 0x000000ffff048224 */ /* 0x010fc600078e0019 */
[----:B------:R-:W4:Y:S04]  /*12960*/  LDL R0, [R1+0x1020] ;  /* 0x0010200001007983 */ /* 0x000f280000100800 */
[----:B0-----:R-:W2:Y:S04]  /*12970*/  LDL.LU R21, [R1+0xd8] ;  /* 0x0000d80001157983 */ /* 0x001ea80000300800 */
[----:B------:R-:W2:Y:S04]  /*12980*/  LDL R25, [R1+0xffc] ;  /* 0x000ffc0001197983 */ /* 0x000ea80000100800 */
[----:B-1----:R-:W2:Y:S04]  /*12990*/  LDL R24, [R1+0x1000] ;  /* 0x0010000001187983 */ /* 0x002ea80000100800 */
[----:B---3--:R-:W3:Y:S04]  /*129a0*/  @!P0 LDG.E.U16 R19, desc[UR8][R4.64] ;  /* 0x0000000804138981 */ /* 0x008ee8000c1e1500 */
[----:B------:R-:W4:Y:S04]  /*129b0*/  LDL.LU R4, [R1+0x910] ;  /* 0x0009100001047983 */ /* 0x000f280000300800 */
[----:B------:R-:W2:Y:S01]  /*129c0*/  LDL R5, [R1+0x103c] ;  /* 0x00103c0001057983 */ /* 0x000ea20000100800 */
[----:B------:R-:W-:-:S02]  /*129d0*/  PRMT R18, RZ, 0x7610, R18 ;  /* 0x00007610ff127816 */ /* 0x000fc40000000012 */
[----:B------:R-:W-:Y:S01]  /*129e0*/  PRMT R17, RZ, 0x7610, R17 ;  /* 0x00007610ff117816 */ /* 0x000fe20000000011 */
[----:B---3--:R0:W-:Y:S04]  /*129f0*/  STL [R1+0x23cc], R19 ;  /* 0x0023cc1301007387 */ /* 0x0081e80000100800 */
[----:B----4-:R1:W-:Y:S04]  /*12a00*/  STS.U16 [R22+UR4+0x2500], R4 ;  /* 0x0025000416007988 */ /* 0x0103e80008000404 */
[----:B0-----:R-:W3:Y:S01]  /*12a10*/  LDL R19, [R1+0xfe0] ;  /* 0x000fe00001137983 */ /* 0x001ee20000100800 */
[----:B-1----:R-:W-:-:S03]  /*12a20*/  @!P0 IMAD.MOV.U32 R4, RZ, RZ, R23 ;  /* 0x000000ffff048224 */ /* 0x002fc600078e0017 */
[----:B------:R-:W4:Y:S04]  /*12a30*/  LDL R23, [R1+0xfdc] ;  /* 0x000fdc0001177983 */ /* 0x000f280000100800 */
[----:B--2---:R0:W2:Y:S02]  /*12a40*/  @!P0 LDG.E.U16 R18, desc[UR8][R4.64] ;  /* 0x0000000804128981 */ /* 0x0040a4000c1e1500 */
[----:B0-----:R-:W-:Y:S02]  /*12a50*/  @!P0 IMAD.MOV.U32 R4, RZ, RZ, R0 ;  /* 0x000000ffff048224 */ /* 0x001fe400078e0000 */
[----:B------:R-:W-:-:S05]  /*12a60*/  @!P0 IMAD.MOV.U32 R5, RZ, RZ, R26 ;  /* 0x000000ffff058224 */ /* 0x000fca00078e001a */
[----:B------:R0:W2:Y:S01]  /*12a70*/  @!P0 LDG.E.U16 R17, desc[UR8][R4.64] ;  /* 0x0000000804118981 */ /* 0x0000a2000c1e1500 */
[----:B------:R-:W-:Y:S02]  /*12a80*/  PRMT R16, RZ, 0x7610, R16 ;  /* 0x00007610ff107816 */ /* 0x000fe40000000010 */
[----:B------:R-:W-:Y:S01]  /*12a90*/  PRMT R15, RZ, 0x7610, R15 ;  /* 0x00007610ff0f7816 */ /* 0x000fe2000000000f */
[----:B0-----:R-:W-:Y:S02]  /*12aa0*/  @!P0 IMAD.MOV.U32 R4, RZ, RZ, R24 ;  /* 0x000000ffff048224 */ /* 0x001fe400078e0018 */
[----:B------:R-:W-:-:S05]  /*12ab0*/  @!P0 IMAD.MOV.U32 R5, RZ, RZ, R25 ;  /* 0x000000ffff058224 */ /* 0x000fca00078e0019 */
[----:B------:R3:W2:Y:S02]  /*12ac0*/  @!P0 LDG.E.U16 R16, desc[UR8][R4.64] ;  /* 0x0000000804108981 */ /* 0x0006a4000c1e1500 */
[----:B---3--:R-:W-:Y:S02]  /*12ad0*/  @!P0 IMAD.MOV.U32 R4, RZ, RZ, R19 ;  /* 0x000000ffff048224 */ /* 0x008fe400078e0013 */
[----:B----4-:R-:W-:Y:S01]  /*12ae0*/  @!P0 IMAD.MOV.U32 R5, RZ, RZ, R23 ;  /* 0x000000ffff058224 */ /* 0x010fe200078e0017 */
[----:B--2---:R0:W-:Y:S04]  /*12af0*/  STL [R1+0x23d0], R18 ;  /* 0x0023d01201007387 */ /* 0x0041e80000100800 */
[----:B------:R-:W2:Y:S04]  /*12b00*/  LDL R0, [R1+0xfc0] ;  /* 0x000fc00001007983 */ /* 0x000ea80000100800 */
[----:B------:R2:W3:Y:S04]  /*12b10*/  @!P0 LDG.E.U16 R15, desc[UR8][R4.64] ;  /* 0x00000008040f8981 */ /* 0x0004e8000c1e1500 */
[----:B------:R-:W-:Y:S04]  /*12b20*/  STL [R1+0x23d4], R17 ;  /* 0x0023d41101007387 */ /* 0x000fe80000100800 */
[----:B0-----:R-:W4:Y:S04]  /*12b30*/  LDL R18, [R1+0xfbc] ;  /* 0x000fbc0001127983 */ /* 0x001f280000100800 */
[----:B------:R-:W4:Y:S04]  /*12b40*/  LDL.LU R26, [R1+0x9f4] ;  /* 0x0009f400011a7983 */ /* 0x000f280000300800 */
[----:B------:R0:W-:Y:S04]  /*12b50*/  STS.U16 [R22+UR4+0x2580], R27 ;  /* 0x0025801b16007988 */ /* 0x0001e80008000404 */
[----:B------:R1:W-:Y:S04]  /*12b60*/  STL [R1+0x23d8], R16 ;  /* 0x0023d81001007387 */ /* 0x0003e80000100800 */
[----:B0-----:R-:W4:Y:S04]  /*12b70*/  LDL.LU R27, [R1+0x9f8] ;  /* 0x0009f800011b7983 */ /* 0x001f280000300800 */
[----:B------:R-:W4:Y:S04]  /*12b80*/  LDL R17, [R1+0xf9c] ;  /* 0x000f9c0001117983 */ /* 0x000f280000100800 */
[----:B-1----:R-:W4:Y:S01]  /*12b90*/  LDL R16, [R1+0xfa0] ;  /* 0x000fa00001107983 */ /* 0x002f220000100800 */
[----:B------:R-:W-:Y:S01]  /*12ba0*/  PRMT R14, RZ, 0x7610, R14 ;  /* 0x00007610ff0e7816 */ /* 0x000fe2000000000e */
[----:B--2---:R-:W-:-:S02]  /*12bb0*/  @!P0 IMAD.MOV.U32 R4, RZ, RZ, R0 ;  /* 0x000000ffff048224 */ /* 0x004fc400078e0000 */
[----:B---3--:R0:W-:Y:S04]  /*12bc0*/  STL [R1+0x23dc], R15 ;  /* 0x0023dc0f01007387 */ /* 0x0081e80000100800 */
[----:B------:R-:W2:Y:S04]  /*12bd0*/  LDL.LU R23, [R1+0xa00] ;  /* 0x000a000001177983 */ /* 0x000ea80000300800 */
[----:B------:R-:W3:Y:S04]  /*12be0*/  LDL R19, [R1+0xf7c] ;  /* 0x000f7c0001137983 */ /* 0x000ee80000100800 */
[----:B0-----:R-:W2:Y:S01]  /*12bf0*/  LDL R15, [R1+0xf80] ;  /* 0x000f8000010f7983 */ /* 0x001ea20000100800 */
[----:B----4-:R-:W-:-:S05]  /*12c00*/  @!P0 IMAD.MOV.U32 R5, RZ, RZ, R18 ;  /* 0x000000ffff058224 */ /* 0x010fca00078e0012 */
[----:B------:R0:W4:Y:S01]  /*12c10*/  @!P0 LDG.E.U16 R14, desc[UR8][R4.64] ;  /* 0x00000008040e8981 */ /* 0x000122000c1e1500 */
[----:B------:R-:W-:Y:S02]  /*12c20*/  PRMT R13, RZ, 0x7610, R13 ;  /* 0x00007610ff0d7816 */ /* 0x000fe4000000000d */
[----:B------:R-:W-:Y:S01]  /*12c30*/  PRMT R12, RZ, 0x7610, R12 ;  /* 0x00007610ff0c7816 */ /* 0x000fe2000000000c */
[----:B------:R1:W-:Y:S04]  /*12c40*/  STS.U16 [R22+UR4+0x3400], R29 ;  /* 0x0034001d16007988 */ /* 0x0003e80008000404 */
[----:B-1----:R-:W4:Y:S01]  /*12c50*/  LDL.LU R29, [R1+0xa04] ;  /* 0x000a0400011d7983 */ /* 0x002f220000300800 */
[----:B0-----:R-:W-:Y:S02]  /*12c60*/  @!P0 IMAD.MOV.U32 R5, RZ, RZ, R17 ;  /* 0x000000ffff058224 */ /* 0x001fe400078e0011 */
[----:B------:R-:W-:-:S05]  /*12c70*/  @!P0 IMAD.MOV.U32 R4, RZ, RZ, R16 ;  /* 0x000000ffff048224 */ /* 0x000fca00078e0010 */
[----:B------:R3:W4:Y:S02]  /*12c80*/  @!P0 LDG.E.U16 R13, desc[UR8][R4.64] ;  /* 0x00000008040d8981 */ /* 0x000724000c1e1500 */
[----:B---3--:R-:W-:Y:S02]  /*12c90*/  @!P0 IMAD.MOV.U32 R5, RZ, RZ, R19 ;  /* 0x000000ffff058224 */ /* 0x008fe400078e0013 */
[----:B--2---:R-:W-:-:S05]  /*12ca0*/  @!P0 IMAD.MOV.U32 R4, RZ, RZ, R15 ;  /* 0x000000ffff048224 */ /* 0x004fca00078e000f */
[----:B------:R-:W2:Y:S04]  /*12cb0*/  @!P0 LDG.E.U16 R12, desc[UR8][R4.64] ;  /* 0x00000008040c8981 */ /* 0x000ea8000c1e1500 */
[----:B----4-:R-:W-:Y:S04]  /*12cc0*/  STL [R1+0x23e0], R14 ;  /* 0x0023e00e01007387 */ /* 0x010fe80000100800 */
[----:B------:R-:W3:Y:S04]  /*12cd0*/  LDL R0, [R1+0xf60] ;  /* 0x000f600001007983 */ /* 0x000ee80000100800 */
[----:B------:R-:W4:Y:S04]  /*12ce0*/  LDL R18, [R1+0xf5c] ;  /* 0x000f5c0001127983 */ /* 0x000f280000100800 */
[----:B------:R0:W-:Y:S04]  /*12cf0*/  STS.U16 [R22+UR4+0x3480], R28 ;  /* 0x0034801c16007988 */ /* 0x0001e80008000404 */
[----:B------:R1:W-:Y:S04]  /*12d00*/  STS.U16 [R22+UR4+0x3500], R21 ;  /* 0x0035001516007988 */ /* 0x0003e80008000404 */
[----:B0-----:R-:W4:Y:S04]  /*12d10*/  LDL.LU R28, [R1+0x9ac] ;  /* 0x0009ac00011c7983 */ /* 0x001f280000300800 */
[----:B------:R-:W-:Y:S04]  /*12d20*/  STL [R1+0x23e4], R22 ;  /* 0x0023e41601007387 */ /* 0x000fe80000100800 */
[----:B------:R-:W4:Y:S04]  /*12d30*/  LDL R17, [R1+0xf3c] ;  /* 0x000f3c0001117983 */ /* 0x000f280000100800 */
[----:B------:R-:W4:Y:S04]  /*12d40*/  LDL R16, [R1+0xf40] ;  /* 0x000f400001107983 */ /* 0x000f280000100800 */
[----:B-1----:R-:W4:Y:S04]  /*12d50*/  LDL.LU R21, [R1+0x9b0] ;  /* 0x0009b00001157983 */ /* 0x002f280000300800 */
[----:B------:R0:W-:Y:S04]  /*12d60*/  STL [R1+0x23e8], R13 ;  /* 0x0023e80d01007387 */ /* 0x0001e80000100800 */
[----:B------:R-:W4:Y:S04]  /*12d70*/  LDL R15, [R1+0xf20] ;  /* 0x000f2000010f7983 */ /* 0x000f280000100800 */
[----:B------:R-:W4:Y:S01]  /*12d80*/  LDL R14, [R1+0x1064] ;  /* 0x00106400010e7983 */ /* 0x000f220000100800 */
[----:B------:R-:W-:-:S03]  /*12d90*/  PRMT R11, RZ, 0x7610, R11 ;  /* 0x00007610ff0b7816 */ /* 0x000fc6000000000b */
[----:B--2---:R1:W-:Y:S04]  /*12da0*/  STL [R1+0x23ec], R12 ;  /* 0x0023ec0c01007387 */ /* 0x0043e80000100800 */
[----:B0-----:R-:W2:Y:S01]  /*12db0*/  LDL R13, [R1+0xf10] ;  /* 0x000f1000010d7983 */ /* 0x001ea20000100800 */
[----:B---3--:R-:W-:-:S03]  /*12dc0*/  @!P0 IMAD.MOV.U32 R4, RZ, RZ, R0 ;  /* 0x000000ffff048224 */ /* 0x008fc600078e0000 */
[----:B------:R-:W3:Y:S01]  /*12dd0*/  LDL R0, [R1+0x1084] ;  /* 0x0010840001007983 */ /* 0x000ee20000100800 */
[----:B----4-:R-:W-:-:S05]  /*12de0*/  @!P0 IMAD.MOV.U32 R5, RZ, RZ, R18 ;  /* 0x000000ffff058224 */ /* 0x010fca00078e0012 */
[----:B------:R0:W4:Y:S01]  /*12df0*/  @!P0 LDG.E.U16 R11, desc[UR8][R4.64] ;  /* 0x00000008040b8981 */ /* 0x000122000c1e1500 */
[----:B------:R-:W-:Y:S02]  /*12e00*/  PRMT R10, RZ, 0x7610, R10 ;  /* 0x00007610ff0a7816 */ /* 0x000fe4000000000a */
[----:B------:R-:W-:Y:S01]  /*12e10*/  PRMT R9, RZ, 0x7610, R9 ;  /* 0x00007610ff097816 */ /* 0x000fe20000000009 */
[----:B0-----:R-:W-:Y:S02]  /*12e20*/  @!P0 IMAD.MOV.U32 R4, RZ, RZ, R16 ;  /* 0x000000ffff048224 */ /* 0x001fe400078e0010 */
[----:B------:R-:W-:-:S05]  /*12e30*/  @!P0 IMAD.MOV.U32 R5, RZ, RZ, R17 ;  /* 0x000000ffff058224 */ /* 0x000fca00078e0011 */
[----:B------:R0:W4:Y:S01]  /*12e40*/  @!P0 LDG.E.U16 R10, desc[UR8][R4.64] ;  /* 0x00000008040a8981 */ /* 0x000122000c1e1500 */
[----:B------:R-:W-:Y:S01]  /*12e50*/  PRMT R8, RZ, 0x7610, R8 ;  /* 0x00007610ff087816 */ /* 0x000fe20000000008 */
[----:B0-----:R-:W-:Y:S02]  /*12e60*/  @!P0 IMAD.MOV.U32 R4, RZ, RZ, R14 ;  /* 0x000000ffff048224 */ /* 0x001fe400078e000e */
[----:B------:R-:W-:-:S05]  /*12e70*/  @!P0 IMAD.MOV.U32 R5, RZ, RZ, R15 ;  /* 0x000000ffff058224 */ /* 0x000fca00078e000f */
[----:B------:R2:W4:Y:S01]  /*12e80*/  @!P0 LDG.E.U16 R9, desc[UR8][R4.64] ;  /* 0x0000000804098981 */ /* 0x000522000c1e1500 */
[----:B------:R-:W0:Y:S01]  /*12e90*/  S2R R2, SR_TID.X ;  /* 0x0000000000027919 */ /* 0x000e220000002100 */
[----:B--2---:R-:W-:Y:S02]  /*12ea0*/  @!P0 IMAD.MOV.U32 R5, RZ, RZ, R13 ;  /* 0x000000ffff058224 */ /* 0x004fe400078e000d */
[----:B---3--:R-:W-:-:S05]  /*12eb0*/  @!P0 IMAD.MOV.U32 R4, RZ, RZ, R0 ;  /* 0x000000ffff048224 */ /* 0x008fca00078e0000 */
[----:B------:R-:W2:Y:S04]  /*12ec0*/  @!P0 LDG.E.U16 R8, desc[UR8][R4.64] ;  /* 0x0000000804088981 */ /* 0x000ea8000c1e1500 */
[----:B----4-:R3:W-:Y:S04]  /*12ed0*/  STL [R1+0x23f0], R11 ;  /* 0x0023f00b01007387 */ /* 0x0107e80000100800 */
[----:B-1----:R-:W4:Y:S04]  /*12ee0*/  LDL R12, [R1+0x1068] ;  /* 0x00106800010c7983 */ /* 0x002f280000100800 */
[----:B---3--:R-:W3:Y:S01]  /*12ef0*/  LDL R11, [R1+0x10a4] ;  /* 0x0010a400010b7983 */ /* 0x008ee20000100800 */
[----:B0-----:R-:W-:-:S03]  /*12f00*/  LOP3.LUT R2, R2, 0x3f, RZ, 0xc0, !PT ;  /* 0x0000003f02027812 */ /* 0x001fc600078ec0ff */
[----:B------:R0:W-:Y:S02]  /*12f10*/  STS.U16 [R22+UR4+0x3580], R20 ;  /* 0x0035801416007988 */ /* 0x0001e40008000404 */
[----:B------:R-:W-:-:S05]  /*12f20*/  IMAD.SHL.U32 R2, R2, 0x2, RZ ;  /* 0x0000000202027824 */ /* 0x000fca00078e00ff */
[----:B0-----:R-:W-:Y:S01]  /*12f30*/  LOP3.LUT R20, R2, 0x30, RZ, 0x3c, !PT ;  /* 0x0000003002147812 */ /* 0x001fe200078e3cff */
[----:B------:R-:W-:Y:S04]  /*12f40*/  STL [R1+0x23f4], R10 ;  /* 0x0023f40a01007387 */ /* 0x000fe80000100800 */
[----:B------:R-:W-:Y:S04]  /*12f50*/  STS.U16 [R20+UR4+0x600], R26 ;  /* 0x0006001a14007988 */ /* 0x000fe80008000404 */
[----:B------:R-:W-:Y:S04]  /*12f60*/  STS.U16 [R20+UR4+0x680], R27 ;  /* 0x0006801b14007988 */ /* 0x000fe80008000404 */
[----:B------:R-:W-:Y:S04]  /*12f70*/  STS.U16 [R20+UR4+0x700], R23 ;  /* 0x0007001714007988 */ /* 0x000fe80008000404 */
[----:B------:R-:W-:Y:S04]  /*12f80*/  STS.U16 [R20+UR4+0x780], R29 ;  /* 0x0007801d14007988 */ /* 0x000fe80008000404 */
[----:B------:R0:W-:Y:S04]  /*12f90*/  STS.U16 [R20+UR4+0x1600], R28 ;  /* 0x0016001c14007988 */ /* 0x0001e80008000404 */
[----:B------:R-:W-:Y:S04]  /*12fa0*/  STL [R1+0x23f8], R9 ;  /* 0x0023f80901007387 */ /* 0x000fe80000100800 */
[----:B------:R1:W-:Y:S04]  /*12fb0*/  STS.U16 [R20+UR4+0x1680], R21 ;  /* 0x0016801514007988 */ /* 0x0003e80008000404 */
[----:B0-----:R-:W4:Y:S04]  /*12fc0*/  LDL.LU R28, [R1+0x9b8] ;  /* 0x0009b800011c7983 */ /* 0x001f280000300800 */
[----:B------:R-:W4:Y:S01]  /*12fd0*/  LDL.LU R0, [R1+0x9bc] ;  /* 0x0009bc0001007983 */ /* 0x000f220000300800 */
[----:B------:R-:W-:-:S03]  /*12fe0*/  PRMT R7, RZ, 0x7610, R7 ;  /* 0x00007610ff077816 */ /* 0x000fc60000000007 */
[----:B--2---:R0:W-:Y:S04]  /*12ff0*/  STL [R1+0x23fc], R8 ;  /* 0x0023fc0801007387 */ /* 0x0041e80000100800 */
[----:B-1----:R-:W2:Y:S04]  /*13000*/  LDL R21, [R1+0x1088] ;  /* 0x0010880001157983 */ /* 0x002ea80000100800 */
[----:B------:R-:W2:Y:S04]  /*13010*/  LDL R10, [R1+0x10c4] ;  /* 0x0010c400010a7983 */ /* 0x000ea80000100800 */
[----:B------:R-:W2:Y:S04]  /*13020*/  LDL R9, [R1+0x10a8] ;  /* 0x0010a80001097983 */ /* 0x000ea80000100800 */
[----:B0-----:R-:W2:Y:S01]  /*13030*/  LDL R8, [R1+0x10e0] ;  /* 0x0010e00001087983 */ /* 0x001ea20000100800 */
[----:B---3--:R-:W-:-:S02]  /*13040*/  @!P0 IMAD.MOV.U32 R4, RZ, RZ, R11 ;  /* 0x000000ffff048224 */ /* 0x008fc400078e000b */
[----:B----4-:R-:W-:Y:S01]  /*13050*/  @!P0 IMAD.MOV.U32 R5, RZ, RZ, R12 ;  /* 0x000000ffff058224 */ /* 0x010fe200078e000c */
[----:B------:R-:W-:Y:S02]  /*13060*/  PRMT R6, RZ, 0x7610, R6 ;  /* 0x00007610ff067816 */ /* 0x000fe40000000006 */
[----:B------:R-:W-:Y:S01]  /*13070*/  PRMT R3, RZ, 0x7610, R3 ;  /* 0x00007610ff037816 */ /* 0x000fe20000000003 */
[----:B------:R-:W3:Y:S04]  /*13080*/  LDL.LU R11, [R1+0x960] ;  /* 0x00096000010b7983 */ /* 0x000ee80000300800 */
[----:B------:R2:W4:Y:S04]  /*13090*/  @!P0 LDG.E.U16 R7, desc[UR8][R4.64] ;  /* 0x0000000804078981 */ /* 0x000528000c1e1500 */
[----:B------:R-:W3:Y:S04]  /*130a0*/  LDL.LU R12, [R1+0x95c] ;  /* 0x00095c00010c7983 */ /* 0x000ee80000300800 */
        /* <DEDUP_REMOVED lines=14> */
[----:B------:R0:W-:Y:S01]  /*13190*/  STS.U16 [R20+UR4+0x1700], R28 ;  /* 0x0017001c14007988 */ /* 0x0001e20008000404 */
[----:B--2---:R-:W-:-:S02]  /*131a0*/  @!P0 IMAD.MOV.U32 R5, RZ, RZ, R21 ;  /* 0x000000ffff058224 */ /* 0x004fc400078e0015 */
[----:B------:R-:W-:-:S05]  /*131b0*/  @!P0 IMAD.MOV.U32 R4, RZ, RZ, R10 ;  /* 0x000000ffff048224 */ /* 0x000fca00078e000a */
[----:B------:R1:W2:Y:S02]  /*131c0*/  @!P0 LDG.E.U16 R6, desc[UR8][R4.64] ;  /* 0x0000000804068981 */ /* 0x0002a4000c1e1500 */
[----:B-1----:R-:W-:Y:S02]  /*131d0*/  @!P0 IMAD.MOV.U32 R4, RZ, RZ, R8 ;  /* 0x000000ffff048224 */ /* 0x002fe400078e0008 */
[----:B------:R-:W-:-:S05]  /*131e0*/  @!P0 IMAD.MOV.U32 R5, RZ, RZ, R9 ;  /* 0x000000ffff058224 */ /* 0x000fca00078e0009 */
[----:B------:R1:W2:Y:S04]  /*131f0*/  @!P0 LDG.E.U16 R3, desc[UR8][R4.64] ;  /* 0x0000000804038981 */ /* 0x0002a8000c1e1500 */
[----:B----4-:R-:W-:Y:S04]  /*13200*/  STL [R1+0x2400], R7 ;  /* 0x0024000701007387 */ /* 0x010fe80000100800 */
[----:B0-----:R-:W4:Y:S04]  /*13210*/  LDL.LU R28, [R1+0x950] ;  /* 0x00095000011c7983 */ /* 0x001f280000300800 */
[----:B------:R-:W4:Y:S04]  /*13220*/  LDL.LU R21, [R1+0x94c] ;  /* 0x00094c0001157983 */ /* 0x000f280000300800 */
[----:B------:R0:W-:Y:S01]  /*13230*/  STS.U16 [R20+UR4+0x1780], R0 ;  /* 0x0017800014007988 */ /* 0x0001e20008000404 */
[----:B-1----:R-:W-:-:S03]  /*13240*/  LOP3.LUT R5, R2, 0x40, RZ, 0x3c, !PT ;  /* 0x0000004002057812 */ /* 0x002fc600078e3cff */
[----:B---3--:R-:W-:Y:S04]  /*13250*/  STS.U16 [R20+UR4+0x2600], R11 ;  /* 0x0026000b14007988 */ /* 0x008fe80008000404 */
[----:B------:R-:W-:Y:S04]  /*13260*/  STS.U16 [R20+UR4+0x2680], R12 ;  /* 0x0026800c14007988 */ /* 0x000fe80008000404 */
        /* <DEDUP_REMOVED lines=14> */
[----:B--2---:R-:W-:Y:S04]  /*13350*/  STL [R1+0x2404], R6 ;  /* 0x0024040601007387 */ /* 0x004fe80000100800 */
[----:B0-----:R-:W2:Y:S04]  /*13360*/  LDL.LU R0, [R1+0x948] ;  /* 0x0009480001007983 */ /* 0x001ea80000300800 */
[----:B------:R-:W-:Y:S04]  /*13370*/  STL [R1+0x2408], R3 ;  /* 0x0024080301007387 */ /* 0x000fe80000100800 */
[----:B------:R0:W-:Y:S04]  /*13380*/  STL [R1+0x240c], R20 ;  /* 0x00240c1401007387 */ /* 0x0001e80000100800 */
[----:B------:R-:W3:Y:S04]  /*13390*/  LDL.LU R2, [R1+0x944] ;  /* 0x0009440001027983 */ /* 0x000ee80000300800 */
[----:B----4-:R1:W-:Y:S04]  /*133a0*/  STS.U16 [R5+UR4+0x2800], R28 ;  /* 0x0028001c05007988 */ /* 0x0103e80008000404 */
[----:B------:R4:W-:Y:S04]  /*133b0*/  STS.U16 [R5+UR4+0x2880], R21 ;  /* 0x0028801505007988 */ /* 0x0009e80008000404 */
[----:B0-----:R-:W3:Y:S04]  /*133c0*/  LDL.LU R20, [R1+0x8f0] ;  /* 0x0008f00001147983 */ /* 0x001ee80000300800 */
[----:B------:R-:W3:Y:S04]  /*133d0*/  LDL.LU R3, [R1+0x8ec] ;  /* 0x0008ec0001037983 */ /* 0x000ee80000300800 */
[----:B------:R-:W3:Y:S04]  /*133e0*/  LDL.LU R4, [R1+0x8e8] ;  /* 0x0008e80001047983 */ /* 0x000ee80000300800 */
[----:B-1----:R-:W3:Y:S04]  /*133f0*/  LDL.LU R28, [R1+0x8e4] ;  /* 0x0008e400011c7983 */ /* 0x002ee80000300800 */
[----:B----4-:R-:W4:Y:S04]  /*13400*/  LDL.LU R21, [R1+0xa10] ;  /* 0x000a100001157983 */ /* 0x010f280000300800 */
        /* <DEDUP_REMOVED lines=21> */
[----:B--2---:R0:W-:Y:S04]  /*13560*/  STS.U16 [R5+UR4+0x2900], R0 ;  /* 0x0029000005007988 */ /* 0x0041e80008000404 */
[----:B0-----:R-:W2:Y:S04]  /*13570*/  LDL.LU R0, [R1+0x988] ;  /* 0x0009880001007983 */ /* 0x001ea80000300800 */
[----:B---3--:R0:W-:Y:S02]  /*13580*/  STS.U16 [R5+UR4+0x2980], R2 ;  /* 0x0029800205007988 */ /* 0x0081e40008000404 */
[----:B0-----:R-:W0:Y:S02]  /*13590*/  S2R R2, SR_TID.X ;  /* 0x0000000000027919 */ /* 0x001e240000002100 */
[----:B------:R-:W-:Y:S04]  /*135a0*/  STS.U16 [R5+UR4+0x3800], R20 ;  /* 0x0038001405007988 */ /* 0x000fe80008000404 */
[----:B------:R-:W-:Y:S04]  /*135b0*/  STS.U16 [R5+UR4+0x3880], R3 ;  /* 0x0038800305007988 */ /* 0x000fe80008000404 */
[----:B------:R-:W-:Y:S04]  /*135c0*/  STS.U16 [R5+UR4+0x3900], R4 ;  /* 0x0039000405007988 */ /* 0x000fe80008000404 */
[----:B------:R1:W-:Y:S04]  /*135d0*/  STS.U16 [R5+UR4+0x3980], R28 ;  /* 0x0039801c05007988 */ /* 0x0003e80008000404 */
[----:B-1----:R-:W3:Y:S01]  /*135e0*/  LDL.LU R28, [R1+0x984] ;  /* 0x00098400011c7983 */ /* 0x002ee20000300800 */
[----:B0-----:R-:W-:-:S05]  /*135f0*/  LOP3.LUT R2, R2, 0x3f, RZ, 0xc0, !PT ;  /* 0x0000003f02027812 */ /* 0x001fca00078ec0ff */
[----:B------:R-:W-:-:S05]  /*13600*/  IMAD.SHL.U32 R2, R2, 0x2, RZ ;  /* 0x0000000202027824 */ /* 0x000fca00078e00ff */
[C---:B------:R-:W-:Y:S02]  /*13610*/  LOP3.LUT R3, R2.reuse, 0x50, RZ, 0x3c, !PT ;  /* 0x0000005002037812 */ /* 0x040fe400078e3cff */
[----:B------:R-:W-:-:S03]  /*13620*/  LOP3.LUT R4, R2, 0x60, RZ, 0x3c, !PT ;  /* 0x0000006002047812 */ /* 0x000fc600078e3cff */
[----:B----4-:R0:W-:Y:S04]  /*13630*/  STS.U16 [R3+UR4+0xa00], R21 ;  /* 0x000a001503007988 */ /* 0x0101e80008000404 */
[----:B0-----:R-:W4:Y:S04]  /*13640*/  LDL.LU R21, [R1+0x930] ;  /* 0x0009300001157983 */ /* 0x001f280000300800 */
[----:B------:R-:W2:Y:S04]  /*13650*/  LDL.LU R2, [R1+0x928] ;  /* 0x0009280001027983 */ /* 0x000ea80000300800 */
        /* <DEDUP_REMOVED lines=21> */
[----:B--2---:R0:W-:Y:S04]  /*137b0*/  STL [R1+0x2414], R2 ;  /* 0x0024140201007387 */ /* 0x0041e80000100800 */
[----:B0-----:R-:W2:Y:S04]  /*137c0*/  LDL.LU R2, [R1+0x92c] ;  /* 0x00092c0001027983 */ /* 0x001ea80000300800 */
[----:B------:R0:W-:Y:S04]  /*137d0*/  STS.U16 [R4+UR4+0x1d00], R0 ;  /* 0x001d000004007988 */ /* 0x0001e80008000404 */
[----:B------:R-:W2:Y:S04]  /*137e0*/  LDL.LU R20, [R1+0x924] ;  /* 0x0009240001147983 */ /* 0x000ea80000300800 */
[----:B---3--:R-:W-:Y:S04]  /*137f0*/  STS.U16 [R4+UR4+0x1d80], R28 ;  /* 0x001d801c04007988 */ /* 0x008fe80008000404 */
[----:B----4-:R1:W-:Y:S04]  /*13800*/  STS.U16 [R4+UR4+0x2c00], R21 ;  /* 0x002c001504007988 */ /* 0x0103e80008000404 */
[----:B0-----:R-:W3:Y:S04]  /*13810*/  LDL.LU R0, [R1+0x8d0] ;  /* 0x0008d00001007983 */ /* 0x001ee80000300800 */
[----:B------:R-:W4:Y:S04]  /*13820*/  LDL.LU R3, [R1+0xd4] ;  /* 0x0000d40001037983 */ /* 0x000f280000300800 */
[----:B------:R-:W4:Y:S04]  /*13830*/  LDL.LU R5, [R1+0xc8] ;  /* 0x0000c80001057983 */ /* 0x000f280000300800 */
[----:B-1----:R-:W4:Y:S04]  /*13840*/  LDL.LU R21, [R1+0xc4] ;  /* 0x0000c40001157983 */ /* 0x002f280000300800 */
        /* <DEDUP_REMOVED lines=24> */
[----:B--2---:R-:W-:Y:S04]  /*139d0*/  STS.U16 [R4+UR4+0x2d00], R2 ;  /* 0x002d000204007988 */ /* 0x004fe80008000404 */
[----:B------:R-:W-:Y:S04]  /*139e0*/  STS.U16 [R4+UR4+0x2d80], R20 ;  /* 0x002d801404007988 */ /* 0x000fe80008000404 */
[----:B---3--:R0:W-:Y:S04]  /*139f0*/  STS.U16 [R4+UR4+0x3c00], R0 ;  /* 0x003c000004007988 */ /* 0x0081e80008000404 */
[----:B----4-:R-:W-:Y:S04]  /*13a00*/  STS.U16 [R4+UR4+0x3c80], R3 ;  /* 0x003c800304007988 */ /* 0x010fe80008000404 */
[----:B------:R-:W-:Y:S04]  /*13a10*/  STS.U16 [R4+UR4+0x3d00], R5 ;  /* 0x003d000504007988 */ /* 0x000fe80008000404 */
[----:B------:R1:W-:Y:S04]  /*13a20*/  STS.U16 [R4+UR4+0x3d80], R21 ;  /* 0x003d801504007988 */ /* 0x0003e80008000404 */
[----:B0-----:R-:W2:Y:S04]  /*13a30*/  LDL.LU R0, [R1+0x94] ;  /* 0x0000940001007983 */ /* 0x001ea80000300800 */
[----:B-1----:R-:W3:Y:S04]  /*13a40*/  LDL.LU R21, [R1+0x90] ;  /* 0x0000900001157983 */ /* 0x002ee80000300800 */
[----:B------:R-:W4:Y:S01]  /*13a50*/  LDL.LU R20, [R1+0x88] ;  /* 0x0000880001147983 */ /* 0x000f220000300800 */
[----:B------:R-:W0:Y:S02]  /*13a60*/  S2R R2, SR_TID.X ;  /* 0x0000000000027919 */ /* 0x000e240000002100 */
[----:B0-----:R-:W-:-:S05]  /*13a70*/  LOP3.LUT R2, R2, 0x3f, RZ, 0xc0, !PT ;  /* 0x0000003f02027812 */ /* 0x001fca00078ec0ff */
[----:B------:R-:W-:-:S05]  /*13a80*/  IMAD.SHL.U32 R2, R2, 0x2, RZ ;  /* 0x0000000202027824 */ /* 0x000fca00078e00ff */
[C---:B------:R-:W-:Y:S01]  /*13a90*/  LOP3.LUT R3, R2.reuse, 0x70, RZ, 0x3c, !PT ;  /* 0x0000007002037812 */ /* 0x040fe200078e3cff */
[----:B----4-:R0:W-:Y:S04]  /*13aa0*/  STL [R1+0x2410], R20 ;  /* 0x0024101401007387 */ /* 0x0101e80000100800 */
[----:B0-----:R-:W4:Y:S04]  /*13ab0*/  LDL.LU R20, [R1+0x8c] ;  /* 0x00008c0001147983 */ /* 0x001f280000300800 */
        /* <DEDUP_REMOVED lines=15> */
[----:B------:R0:W-:Y:S04]  /*13bb0*/  STS.U16 [R3+UR4+0x3f80], R24 ;  /* 0x003f801803007988 */ /* 0x0001e80008000404 */
[----:B------:R-:W4:Y:S04]  /*13bc0*/  LDL.LU R5, [R1+0x84] ;  /* 0x0000840001057983 */ /* 0x000f280000300800 */
[----:B------:R1:W-:Y:S04]  /*13bd0*/  STS.U16 [R2+UR4+0x4400], R27 ;  /* 0x0044001b02007988 */ /* 0x0003e80008000404 */
[----:B0-----:R-:W4:Y:S04]  /*13be0*/  LDL.LU R3, [R1+0x80] ;  /* 0x0000800001037983 */ /* 0x001f280000300800 */
        /* <DEDUP_REMOVED lines=16> */
[----:B------:R0:W-:Y:S04]  /*13cf0*/  STS.U16 [R2+UR4+0x4000], R25 ;  /* 0x0040001902007988 */ /* 0x0001e80008000404 */
[----:B------:R-:W4:Y:S04]  /*13d00*/  LDL.LU R24, [R1+0x3c] ;  /* 0x00003c0001187983 */ /* 0x000f280000300800 */
[----:B------:R1:W-:Y:S04]  /*13d10*/  STS.U16 [R2+UR4+0x4200], R26 ;  /* 0x0042001a02007988 */ /* 0x0003e80008000404 */
[----:B------:R3:W-:Y:S04]  /*13d20*/  STS.U16 [R2+UR4+0x4600], R23 ;  /* 0x0046001702007988 */ /* 0x0007e80008000404 */
[----:B------:R3:W-:Y:S04]  /*13d30*/  STS.U16 [R2+UR4+0x4800], R29 ;  /* 0x0048001d02007988 */ /* 0x0007e80008000404 */
[----:B------:R3:W-:Y:S04]  /*13d40*/  STS.U16 [R2+UR4+0x4a00], R28 ;  /* 0x004a001c02007988 */ /* 0x0007e80008000404 */
[----:B--2---:R2:W-:Y:S04]  /*13d50*/  STS.U16 [R2+UR4+0x4c00], R0 ;  /* 0x004c000002007988 */ /* 0x0045e80008000404 */
[----:B0-----:R-:W4:Y:S04]  /*13d60*/  LDL.LU R25, [R1+0x38] ;  /* 0x0000380001197983 */ /* 0x001f280000300800 */
[----:B-1----:R-:W4:Y:S04]  /*13d70*/  LDL.LU R26, [R1+0x34] ;  /* 0x00003400011a7983 */ /* 0x002f280000300800 */
[----:B---3--:R-:W3:Y:S04]  /*13d80*/  LDL.LU R23, [R1+0x30] ;  /* 0x0000300001177983 */ /* 0x008ee80000300800 */
[----:B------:R-:W3:Y:S04]  /*13d90*/  LDL.LU R29, [R1+0x2c] ;  /* 0x00002c00011d7983 */ /* 0x000ee80000300800 */
[----:B------:R-:W3:Y:S04]  /*13da0*/  LDL.LU R28, [R1+0x28] ;  /* 0x00002800011c7983 */ /* 0x000ee80000300800 */
[----:B------:R0:W-:Y:S04]  /*13db0*/  STS.U16 [R2+UR4+0x4e00], R21 ;  /* 0x004e001502007988 */ /* 0x0001e80008000404 */
[----:B--2---:R-:W2:Y:S04]  /*13dc0*/  LDL.LU R0, [R1+0x24] ;  /* 0x0000240001007983 */ /* 0x004ea80000300800 */
[----:B0-----:R-:W2:Y:S04]  /*13dd0*/  LDL.LU R21, [R1+0x20] ;  /* 0x0000200001157983 */ /* 0x001ea80000300800 */
[----:B------:R-:W2:Y:S04]  /*13de0*/  LDL.LU R4, [R1+0x18] ;  /* 0x0000180001047983 */ /* 0x000ea80000300800 */
[----:B----4-:R0:W-:Y:S04]  /*13df0*/  STS.U16 [R2+UR4+0x5000], R20 ;  /* 0x0050001402007988 */ /* 0x0101e80008000404 */
[----:B0-----:R-:W4:Y:S04]  /*13e00*/  LDL.LU R20, [R1+0x2410] ;  /* 0x0024100001147983 */ /* 0x001f280000300800 */
[----:B------:R-:W-:Y:S04]  /*13e10*/  STS.U16 [R2+UR4+0x5400], R5 ;  /* 0x0054000502007988 */ /* 0x000fe80008000404 */
[----:B------:R-:W-:Y:S04]  /*13e20*/  STS.U16 [R2+UR4+0x5600], R3 ;  /* 0x0056000302007988 */ /* 0x000fe80008000404 */
[----:B------:R0:W-:Y:S04]  /*13e30*/  STS.U16 [R2+UR4+0x5a00], R27 ;  /* 0x005a001b02007988 */ /* 0x0001e80008000404 */
[----:B------:R-:W-:Y:S04]  /*13e40*/  STS.U16 [R2+UR4+0x5800], R6 ;  /* 0x0058000602007988 */ /* 0x000fe80008000404 */
[----:B------:R-:W-:Y:S04]  /*13e50*/  STS.U16 [R2+UR4+0x5c00], R7 ;  /* 0x005c000702007988 */ /* 0x000fe80008000404 */
[----:B------:R-:W-:Y:S01]  /*13e60*/  STS.U16 [R2+UR4+0x5e00], R8 ;  /* 0x005e000802007988 */ /* 0x000fe20008000404 */
[----:B0-----:R-:W-:-:S03]  /*13e70*/  LOP3.LUT R27, R2, 0x10, RZ, 0x3c, !PT ;  /* 0x00000010021b7812 */ /* 0x001fc600078e3cff */
[----:B----4-:R0:W-:Y:S04]  /*13e80*/  STS.U16 [R2+UR4+0x5200], R20 ;  /* 0x0052001402007988 */ /* 0x0101e80008000404 */
[----:B------:R1:W-:Y:S04]  /*13e90*/  STS.U16 [R27+UR4+0x4080], R9 ;  /* 0x004080091b007988 */ /* 0x0003e80008000404 */
[----:B------:R4:W-:Y:S04]  /*13ea0*/  STS.U16 [R27+UR4+0x4280], R10 ;  /* 0x0042800a1b007988 */ /* 0x0009e80008000404 */
[----:B0-----:R-:W2:Y:S04]  /*13eb0*/  LDL.LU R20, [R1+0x240c] ;  /* 0x00240c0001147983 */ /* 0x001ea80000300800 */
[----:B------:R-:W2:Y:S04]  /*13ec0*/  LDL.LU R5, [R1+0xc] ;  /* 0x00000c0001057983 */ /* 0x000ea80000300800 */
[----:B------:R-:W2:Y:S04]  /*13ed0*/  LDL.LU R3, [R1+0x2408] ;  /* 0x0024080001037983 */ /* 0x000ea80000300800 */
[----:B------:R-:W2:Y:S04]  /*13ee0*/  LDL.LU R6, [R1+0x2404] ;  /* 0x0024040001067983 */ /* 0x000ea80000300800 */
[----:B------:R-:W2:Y:S04]  /*13ef0*/  LDL.LU R7, [R1+0x2400] ;  /* 0x0024000001077983 */ /* 0x000ea80000300800 */
[----:B------:R-:W2:Y:S04]  /*13f00*/  LDL.LU R8, [R1+0x23fc] ;  /* 0x0023fc0001087983 */ /* 0x000ea80000300800 */
[----:B------:R-:W2:Y:S04]  /*13f10*/  LDL.LU R2, [R1+0x1c] ;  /* 0x00001c0001027983 */ /* 0x000ea80000300800 */
[----:B-1----:R-:W2:Y:S04]  /*13f20*/  LDL.LU R9, [R1+0x23f8] ;  /* 0x0023f80001097983 */ /* 0x002ea80000300800 */
[----:B----4-:R-:W4:Y:S04]  /*13f30*/  LDL.LU R10, [R1+0x23f4] ;  /* 0x0023f400010a7983 */ /* 0x010f280000300800 */
[----:B------:R0:W-:Y:S04]  /*13f40*/  STS.U16 [R27+UR4+0x4480], R11 ;  /* 0x0044800b1b007988 */ /* 0x0001e80008000404 */
[----:B------:R1:W-:Y:S04]  /*13f50*/  STS.U16 [R27+UR4+0x4680], R12 ;  /* 0x0046800c1b007988 */ /* 0x0003e80008000404 */
[----:B------:R3:W-:Y:S04]  /*13f60*/  STS.U16 [R27+UR4+0x4880], R13 ;  /* 0x0048800d1b007988 */ /* 0x0007e80008000404 */
[----:B------:R3:W-:Y:S04]  /*13f70*/  STS.U16 [R27+UR4+0x4a80], R22 ;  /* 0x004a80161b007988 */ /* 0x0007e80008000404 */
[----:B0-----:R-:W4:Y:S04]  /*13f80*/  LDL.LU R11, [R1+0x23f0] ;  /* 0x0023f000010b7983 */ /* 0x001f280000300800 */
[----:B-1----:R-:W4:Y:S04]  /*13f90*/  LDL.LU R12, [R1+0x23ec] ;  /* 0x0023ec00010c7983 */ /* 0x002f280000300800 */
[----:B---3--:R-:W3:Y:S04]  /*13fa0*/  LDL.LU R13, [R1+0x23e8] ;  /* 0x0023e800010d7983 */ /* 0x008ee80000300800 */
[----:B------:R-:W2:Y:S04]  /*13fb0*/  LDL.LU R22, [R1+0x23e4] ;  /* 0x0023e40001167983 */ /* 0x000ea80000300800 */
[----:B------:R0:W-:Y:S04]  /*13fc0*/  STS.U16 [R27+UR4+0x4c80], R14 ;  /* 0x004c800e1b007988 */ /* 0x0001e80008000404 */
[----:B------:R1:W-:Y:S04]  /*13fd0*/  STS.U16 [R27+UR4+0x4e80], R15 ;  /* 0x004e800f1b007988 */ /* 0x0003e80008000404 */
[----:B------:R1:W-:Y:S04]  /*13fe0*/  STS.U16 [R27+UR4+0x5080], R16 ;  /* 0x005080101b007988 */ /* 0x0003e80008000404 */
[----:B------:R1:W-:Y:S04]  /*13ff0*/  STS.U16 [R27+UR4+0x5280], R17 ;  /* 0x005280111b007988 */ /* 0x0003e80008000404 */
[----:B------:R1:W-:Y:S04]  /*14000*/  STS.U16 [R27+UR4+0x5480], R18 ;  /* 0x005480121b007988 */ /* 0x0003e80008000404 */
[----:B------:R1:W-:Y:S04]  /*14010*/  STS.U16 [R27+UR4+0x5680], R19 ;  /* 0x005680131b007988 */ /* 0x0003e80008000404 */
[----:B0-----:R-:W4:Y:S04]  /*14020*/  LDL.LU R14, [R1+0x23e0] ;  /* 0x0023e000010e7983 */ /* 0x001f280000300800 */
[----:B-1----:R-:W3:Y:S04]  /*14030*/  LDL.LU R15, [R1+0x23dc] ;  /* 0x0023dc00010f7983 */ /* 0x002ee80000300800 */
[----:B------:R-:W4:Y:S04]  /*14040*/  LDL.LU R16, [R1+0x23d8] ;  /* 0x0023d80001107983 */ /* 0x000f280000300800 */
[----:B------:R-:W3:Y:S04]  /*14050*/  LDL.LU R17, [R1+0x23d4] ;  /* 0x0023d40001117983 */ /* 0x000ee80000300800 */
[----:B------:R-:W4:Y:S04]  /*14060*/  LDL.LU R18, [R1+0x23d0] ;  /* 0x0023d00001127983 */ /* 0x000f280000300800 */
[----:B------:R-:W3:Y:S04]  /*14070*/  LDL.LU R19, [R1+0x23cc] ;  /* 0x0023cc0001137983 */ /* 0x000ee80000300800 */
        /* <DEDUP_REMOVED lines=9> */
[----:B--2---:R0:W-:Y:S04]  /*14110*/  STS.U16 [R22+UR4+0x4100], R29 ;  /* 0x0041001d16007988 */ /* 0x0041e80008000404 */
[----:B------:R1:W-:Y:S04]  /*14120*/  STS.U16 [R22+UR4+0x4300], R28 ;  /* 0x0043001c16007988 */ /* 0x0003e80008000404 */
[----:B------:R2:W-:Y:S04]  /*14130*/  STS.U16 [R22+UR4+0x4500], R0 ;  /* 0x0045000016007988 */ /* 0x0005e80008000404 */
[----:B------:R2:W-:Y:S04]  /*14140*/  STS.U16 [R22+UR4+0x4700], R21 ;  /* 0x0047001516007988 */ /* 0x0005e80008000404 */
[----:B0-----:R-:W3:Y:S04]  /*14150*/  LDL.LU R29, [R1+0x23b4] ;  /* 0x0023b400011d7983 */ /* 0x001ee80000300800 */
[----:B-1----:R-:W4:Y:S04]  /*14160*/  LDL.LU R28, [R1+0x23b0] ;  /* 0x0023b000011c7983 */ /* 0x002f280000300800 */
[----:B--2---:R-:W2:Y:S04]  /*14170*/  LDL.LU R0, [R1+0x23ac] ;  /* 0x0023ac0001007983 */ /* 0x004ea80000300800 */
[----:B------:R-:W3:Y:S04]  /*14180*/  LDL.LU R21, [R1+0x23a8] ;  /* 0x0023a80001157983 */ /* 0x000ee80000300800 */
[----:B------:R-:W-:Y:S04]  /*14190*/  STS.U16 [R22+UR4+0x4900], R2 ;  /* 0x0049000216007988 */ /* 0x000fe80008000404 */
[----:B------:R-:W-:Y:S04]  /*141a0*/  STS.U16 [R22+UR4+0x4b00], R4 ;  /* 0x004b000416007988 */ /* 0x000fe80008000404 */
[----:B---3--:R0:W-:Y:S04]  /*141b0*/  STS.U16 [R22+UR4+0x4d00], R21 ;  /* 0x004d001516007988 */ /* 0x0081e80008000404 */
[----:B0-----:R-:W3:Y:S04]  /*141c0*/  LDL.LU R21, [R1+0x23a4] ;  /* 0x0023a40001157983 */ /* 0x001ee80000300800 */
[----:B--2---:R0:W-:Y:S04]  /*141d0*/  STS.U16 [R22+UR4+0x4f00], R0 ;  /* 0x004f000016007988 */ /* 0x0041e80008000404 */
[----:B------:R-:W-:Y:S04]  /*141e0*/  STS.U16 [R22+UR4+0x5100], R5 ;  /* 0x0051000516007988 */ /* 0x000fe80008000404 */
[----:B----4-:R1:W-:Y:S04]  /*141f0*/  STS.U16 [R22+UR4+0x5300], R28 ;  /* 0x0053001c16007988 */ /* 0x0103e80008000404 */
[----:B0-----:R-:W2:Y:S04]  /*14200*/  LDL R0, [R1+0xae8] ;  /* 0x000ae80001007983 */ /* 0x001ea80000100800 */
[----:B-1----:R-:W4:Y:S04]  /*14210*/  LDL.LU R28, [R1+0x23a0] ;  /* 0x0023a000011c7983 */ /* 0x002f280000300800 */
[----:B------:R0:W-:Y:S04]  /*14220*/  STS.U16 [R22+UR4+0x5500], R29 ;  /* 0x0055001d16007988 */ /* 0x0001e80008000404 */
[----:B------:R-:W-:Y:S04]  /*14230*/  STS.U16 [R22+UR4+0x5700], R23 ;  /* 0x0057001716007988 */ /* 0x000fe80008000404 */
[----:B------:R-:W-:Y:S04]  /*14240*/  STS.U16 [R22+UR4+0x5900], R27 ;  /* 0x0059001b16007988 */ /* 0x000fe80008000404 */
[----:B------:R-:W-:Y:S04]  /*14250*/  STS.U16 [R22+UR4+0x5b00], R26 ;  /* 0x005b001a16007988 */ /* 0x000fe80008000404 */
[----:B------:R-:W-:Y:S04]  /*14260*/  STS.U16 [R22+UR4+0x5d00], R25 ;  /* 0x005d001916007988 */ /* 0x000fe80008000404 */
[----:B------:R-:W-:Y:S04]  /*14270*/  STS.U16 [R22+UR4+0x5f00], R24 ;  /* 0x005f001816007988 */ /* 0x000fe80008000404 */
[----:B0-----:R-:W2:Y:S04]  /*14280*/  LDL R29, [R1+0x110c] ;  /* 0x00110c00011d7983 */ /* 0x001ea80000100800 */
        /* <DEDUP_REMOVED lines=15> */
[----:B------:R-:W-:Y:S01]  /*14380*/  STS.U16 [R20+UR4+0x5d80], R3 ;  /* 0x005d800314007988 */ /* 0x000fe20008000404 */
[----:B------:R-:W-:Y:S06]  /*14390*/  BAR.SYNC.DEFER_BLOCKING 0x0 ;  /* 0x0000000000007b1d */ /* 0x000fec0000010000 */
[----:B----4-:R-:W0:Y:S04]  /*143a0*/  LDSM.16.M88.4 R4, [R28+UR4+0x4000] ;  /* 0x004000041c04783b */ /* 0x010e280008000200 */
[----:B------:R-:W1:Y:S04]  /*143b0*/  LDSM.16.M88.4 R8, [R28+UR4+0x4200] ;  /* 0x004200041c08783b */ /* 0x000e680008000200 */
[----:B--2---:R2:W-:Y:S04]  /*143c0*/  LDSM.16.MT88.4 R12, [R0+UR4] ;  /* 0x00000004000c783b */ /* 0x0045e80008004200 */
[----:B------:R-:W3:Y:S04]  /*143d0*/  LDSM.16.M88.4 R16, [R28+UR4+0x4400] ;  /* 0x004400041c10783b */ /* 0x000ee80008000200 */
[----:B------:R-:W-:Y:S04]  /*143e0*/  LDSM.16.M88.4 R20, [R28+UR4+0x4800] ;  /* 0x004800041c14783b */ /* 0x000fe80008000200 */
[----:B------:R-:W-:Y:S04]  /*143f0*/  LDSM.16.M88.4 R24, [R28+UR4+0x5400] ;  /* 0x005400041c18783b */ /* 0x000fe80008000200 */
[----:B0-----:R0:W-:Y:S04]  /*14400*/  STL.64 [R1+0xd0], R4 ;  /* 0x0000d00401007387 */ /* 0x0011e80000100a00 */
[----:B------:R-:W-:Y:S01]  /*14410*/  STL.64 [R1+0xd8], R6 ;  /* 0x0000d80601007387 */ /* 0x000fe20000100a00 */
[----:B------:R-:W-:-:S02]  /*14420*/  IMAD.MOV.U32 R2, RZ, RZ, R4 ;  /* 0x000000ffff027224 */ /* 0x000fc400078e0004 */
[----:B--2---:R-:W-:Y:S01]  /*14430*/  IMAD.MOV.U32 R0, RZ, RZ, R5 ;  /* 0x000000ffff007224 */ /* 0x004fe200078e0005 */
[----:B-1----:R-:W-:Y:S04]  /*14440*/  STL.64 [R1+0xc0], R8 ;  /* 0x0000c00801007387 */ /* 0x002fe80000100a00 */
[----:B------:R-:W-:Y:S01]  /*14450*/  STL.64 [R1+0xc8], R10 ;  /* 0x0000c80a01007387 */ /* 0x000fe20000100a00 */
[----:B0-----:R-:W-:Y:S02]  /*14460*/  IMAD.MOV.U32 R5, RZ, RZ, R8 ;  /* 0x000000ffff057224 */ /* 0x001fe400078e0008 */
[----:B------:R-:W-:Y:S02]  /*14470*/  IMAD.MOV.U32 R4, RZ, RZ, R9 ;  /* 0x000000ffff047224 */ /* 0x000fe400078e0009 */
[----:B------:R-:W0:Y:S04]  /*14480*/  LDSM.16.M88.4 R8, [R28+UR4+0x4600] ;  /* 0x004600041c08783b */ /* 0x000e280008000200 */
[----:B---3--:R-:W-:Y:S04]  /*14490*/  STL.64 [R1+0xb0], R16 ;  /* 0x0000b01001007387 */ /* 0x008fe80000100a00 */
[----:B------:R-:W-:Y:S04]  /*144a0*/  STL.64 [R1+0xb8], R18 ;  /* 0x0000b81201007387 */ /* 0x000fe80000100a00 */
[----:B------:R-:W-:Y:S04]  /*144b0*/  LDSM.16.M88.4 R16, [R28+UR4+0x4a00] ;  /* 0x004a00041c10783b */ /* 0x000fe80008000200 */
[----:B0-----:R-:W-:Y:S04]  /*144c0*/  STL.64 [R1+0xa0], R8 ;  /* 0x0000a00801007387 */ /* 0x001fe80000100a00 */
[----:B------:R-:W-:Y:S04]  /*144d0*/  STL.64 [R1+0xa8], R10 ;  /* 0x0000a80a01007387 */ /* 0x000fe80000100a00 */
[----:B------:R-:W0:Y:S04]  /*144e0*/  LDSM.16.M88.4 R8, [R28+UR4+0x4c00] ;  /* 0x004c00041c08783b */ /* 0x000e280008000200 */
[----:B------:R-:W-:Y:S04]  /*144f0*/  STL.64 [R1+0x90], R20 ;  /* 0x0000901401007387 */ /* 0x000fe80000100a00 */
[----:B------:R-:W-:Y:S04]  /*14500*/  STL.64 [R1+0x98], R22 ;  /* 0x0000981601007387 */ /* 0x000fe80000100a00 */
[----:B------:R-:W1:Y:S04]  /*14510*/  LDSM.16.M88.4 R20, [R28+UR4+0x4e00] ;  /* 0x004e00041c14783b */ /* 0x000e680008000200 */
[----:B0-----:R-:W-:Y:S04]  /*14520*/  STL.64 [R1+0x70], R8 ;  /* 0x0000700801007387 */ /* 0x001fe80000100a00 */
[----:B------:R-:W-:Y:S04]  /*14530*/  STL.64 [R1+0x80], R16 ;  /* 0x0000801001007387 */ /* 0x000fe80000100a00 */
[----:B------:R-:W-:Y:S04]  /*14540*/  STL.64 [R1+0x88], R18 ;  /* 0x0000881201007387 */ /* 0x000fe80000100a00 */
[----:B------:R-:W0:Y:S04]  /*14550*/  LDSM.16.M88.4 R16, [R28+UR4+0x5000] ;  /* 0x005000041c10783b */ /* 0x000e280008000200 */
[----:B------:R-:W-:Y:S01]  /*14560*/  STL.64 [R1+0x78], R10 ;  /* 0x0000780a01007387 */ /* 0x000fe20000100a00 */
[----:B------:R-:W-:-:S03]  /*14570*/  IMAD.MOV.U32 R3, RZ, RZ, R9 ;  /* 0x000000ffff037224 */ /* 0x000fc600078e0009 */
[----:B------:R-:W2:Y:S04]  /*14580*/  LDSM.16.M88.4 R8, [R28+UR4+0x5200] ;  /* 0x005200041c08783b */ /* 0x000ea80008000200 */
[----:B-1----:R-:W-:Y:S04]  /*14590*/  STL.64 [R1+0x60], R20 ;  /* 0x0000601401007387 */ /* 0x002fe80000100a00 */
[----:B------:R-:W-:Y:S04]  /*145a0*/  STL.64 [R1+0x68], R22 ;  /* 0x0000681601007387 */ /* 0x000fe80000100a00 */
[----:B------:R-:W-:Y:S04]  /*145b0*/  LDSM.16.M88.4 R20, [R28+UR4+0x5a00] ;  /* 0x005a00041c14783b */ /* 0x000fe80008000200 */
[----:B0-----:R-:W-:Y:S04]  /*145c0*/  STL.64 [R1+0x50], R16 ;  /* 0x0000501001007387 */ /* 0x001fe80000100a00 */
[----:B------:R-:W-:Y:S04]  /*145d0*/  STL.64 [R1+0x58], R18 ;  /* 0x0000581201007387 */ /* 0x000fe80000100a00 */
[----:B------:R-:W0:Y:S04]  /*145e0*/  LDSM.16.M88.4 R16, [R28+UR4+0x5600] ;  /* 0x005600041c10783b */ /* 0x000e280008000200 */
[----:B--2---:R-:W-:Y:S04]  /*145f0*/  STL.64 [R1+0x40], R8 ;  /* 0x0000400801007387 */ /* 0x004fe80000100a00 */
[----:B------:R-:W-:Y:S04]  /*14600*/  STL.64 [R1+0x48], R10 ;  /* 0x0000480a01007387 */ /* 0x000fe80000100a00 */
[----:B------:R-:W1:Y:S04]  /*14610*/  LDSM.16.M88.4 R8, [R28+UR4+0x5800] ;  /* 0x005800041c08783b */ /* 0x000e680008000200 */
[----:B0-----:R-:W-:Y:S04]  /*14620*/  STL.64 [R1+0x20], R16 ;  /* 0x0000201001007387 */ /* 0x001fe80000100a00 */
[----:B------:R-:W-:Y:S04]  /*14630*/  STL.64 [R1+0x28], R18 ;  /* 0x0000281201007387 */ /* 0x000fe80000100a00 */
[----:B------:R-:W-:Y:S04]  /*14640*/  STL.64 [R1+0x38], R26 ;  /* 0x0000381a01007387 */ /* 0x000fe80000100a00 */
[----:B-1----:R-:W-:Y:S04]  /*14650*/  STL.64 [R1+0x10], R8 ;  /* 0x0000100801007387 */ /* 0x002fe80000100a00 */
[----:B------:R-:W-:Y:S04]  /*14660*/  STL.64 [R1+0x18], R10 ;  /* 0x0000180a01007387 */ /* 0x000fe80000100a00 */
[----:B------:R0:W-:Y:S04]  /*14670*/  STL.64 [R1+0x2350], R24 ;  /* 0x0023501801007387 */ /* 0x0001e80000100a00 */
[----:B------:R-:W-:Y:S04]  /*14680*/  LDSM.16.M88.4 R8, [R28+UR4+0x5e00] ;  /* 0x005e00041c08783b */ /* 0x000fe80008000200 */
[----:B------:R-:W-:Y:S04]  /*14690*/  LDSM.16.MT88.4 R16, [R29+UR4] ;  /* 0x000000041d10783b */ /* 0x000fe80008004200 */
[----:B0-----:R-:W2:Y:S04]  /*146a0*/  LDL.LU.64 R24, [R1+0x5d0] ;  /* 0x0005d00001187983 */ /* 0x001ea80000300a00 */
[----:B------:R-:W3:Y:S04]  /*146b0*/  LDL.LU.64 R26, [R1+0x5d8] ;  /* 0x0005d800011a7983 */ /* 0x000ee80000300a00 */
[----:B---3--:R-:W-:Y:S04]  /*146c0*/  STL.64 [R1+0x2360], R26 ;  /* 0x0023601a01007387 */ /* 0x008fe80000100a00 */
[----:B--2---:R0:W-:Y:S04]  /*146d0*/  STL.64 [R1+0x2358], R24 ;  /* 0x0023581801007387 */ /* 0x0041e80000100a00 */
[----:B0-----:R-:W2:Y:S04]  /*146e0*/  LDL.64 R24, [R1+0xb0] ;  /* 0x0000b00001187983 */ /* 0x001ea80000100a00 */
[----:B--2---:R0:W-:Y:S02]  /*146f0*/  STL.64 [R1+0x2370], R24 ;  /* 0x0023701801007387 */ /* 0x0041e40000100a00 */
[----:B0-----:R-:W-:-:S02]  /*14700*/  IMAD.MOV.U32 R24, RZ, RZ, R5 ;  /* 0x000000ffff187224 */ /* 0x001fc400078e0005 */
[----:B------:R-:W-:Y:S02]  /*14710*/  IMAD.MOV.U32 R25, RZ, RZ, R4 ;  /* 0x000000ffff197224 */ /* 0x000fe400078e0004 */
[----:B------:R-:W0:Y:S04]  /*14720*/  LDSM.16.M88.4 R4, [R28+UR4+0x5c00] ;  /* 0x005c00041c04783b */ /* 0x000e280008000200 */
[----:B------:R-:W-:Y:S04]  /*14730*/  STL.64 [R1+0x2388], R24 ;  /* 0x0023881801007387 */ /* 0x000fe80000100a00 */
[----:B0-----:R-:W-:Y:S04]  /*14740*/  STL [R1+0x1a84], R6 ;  /* 0x001a840601007387 */ /* 0x001fe80000100800 */
[----:B------:R-:W-:Y:S04]  /*14750*/  STL.64 [R1], R20 ;  /* 0x0000001401007387 */ /* 0x000fe80000100a00 */
[----:B------:R-:W-:Y:S04]  /*14760*/  STL.64 [R1+0x8], R22 ;  /* 0x0000081601007387 */ /* 0x000fe80000100a00 */
[----:B------:R0:W-:Y:S04]  /*14770*/  STL.64 [R1+0x22f0], R20 ;  /* 0x0022f01401007387 */ /* 0x0001e80000100a00 */
[----:B0-----:R-:W2:Y:S04]  /*14780*/  LDL.64 R20, [R1+0x40] ;  /* 0x0000400001147983 */ /* 0x001ea80000100a00 */
[----:B--2---:R0:W-:Y:S04]  /*14790*/  STL.64 [R1+0x2308], R20 ;  /* 0x0023081401007387 */ /* 0x0041e80000100a00 */
[----:B0-----:R-:W2:Y:S04]  /*147a0*/  LDL.64 R20, [R1+0x90] ;  /* 0x0000900001147983 */ /* 0x001ea80000100a00 */
[----:B--2---:R0:W-:Y:S04]  /*147b0*/  STL.64 [R1+0x2368], R20 ;  /* 0x0023681401007387 */ /* 0x0041e80000100a00 */
[----:B0-----:R-:W2:Y:S04]  /*147c0*/  LDL.LU.64 R20, [R1+0x5e0] ;  /* 0x0005e00001147983 */ /* 0x001ea80000300a00 */
[----:B------:R-:W3:Y:S04]  /*147d0*/  LDL.LU.64 R22, [R1+0x5e8] ;  /* 0x0005e80001167983 */ /* 0x000ee80000300a00 */
[----:B---3--:R-:W-:Y:S04]  /*147e0*/  STL.64 [R1+0x2380], R22 ;  /* 0x0023801601007387 */ /* 0x008fe80000100a00 */
[----:B--2---:R0:W-:Y:S04]  /*147f0*/  STL.64 [R1+0x2378], R20 ;  /* 0x0023781401007387 */ /* 0x0041e80000100a00 */
[----:B0-----:R-:W2:Y:S04]  /*14800*/  LDL.LU.64 R20, [R1+0x790] ;  /* 0x0007900001147983 */ /* 0x001ea80000300a00 */
[----:B------:R-:W3:Y:S01]  /*14810*/  LDL.LU.64 R22, [R1+0x798] ;  /* 0x0007980001167983 */ /* 0x000ee20000300a00 */
[----:B------:R-:W-:-:S02]  /*14820*/  IMAD.MOV.U32 R24, RZ, RZ, R2 ;  /* 0x000000ffff187224 */ /* 0x000fc400078e0002 */
[----:B------:R-:W-:Y:S01]  /*14830*/  IMAD.MOV.U32 R25, RZ, RZ, R0 ;  /* 0x000000ffff197224 */ /* 0x000fe200078e0000 */
[----:B---3--:R-:W-:Y:S04]  /*14840*/  STL.64 [R1+0x2398], R22 ;  /* 0x0023981601007387 */ /* 0x008fe80000100a00 */
[----:B--2---:R0:W-:Y:S04]  /*14850*/  STL.64 [R1+0x2390], R20 ;  /* 0x0023901401007387 */ /* 0x0041e80000100a00 */
[----:B0-----:R-:W2:Y:S04]  /*14860*/  LDL.LU.64 R20, [R1+0x8b0] ;  /* 0x0008b00001147983 */ /* 0x001ea80000300a00 */
[----:B------:R-:W2:Y:S04]  /*14870*/  LDL.LU.64 R22, [R1+0x8b8] ;  /* 0x0008b80001167983 */ /* 0x000ea80000300a00 */
[----:B------:R-:W-:Y:S04]  /*14880*/  STL [R1+0x1a80], R7 ;  /* 0x001a800701007387 */ /* 0x000fe80000100800 */
[----:B------:R-:W-:Y:S04]  /*14890*/  STL [R1+0x1b6c], R10 ;  /* 0x001b6c0a01007387 */ /* 0x000fe80000100800 */
[----:B------:R-:W-:Y:S04]  /*148a0*/  STL [R1+0x1b68], R11 ;  /* 0x001b680b01007387 */ /* 0x000fe80000100800 */
[----:B------:R0:W-:Y:S04]  /*148b0*/  STL.64 [R1+0x2338], R8 ;  /* 0x0023380801007387 */ /* 0x0001e80000100a00 */
[----:B0-----:R-:W3:Y:S04]  /*148c0*/  LDL.LU.64 R8, [R1+0x5c0] ;  /* 0x0005c00001087983 */ /* 0x001ee80000300a00 */
[----:B------:R-:W3:Y:S04]  /*148d0*/  LDL.LU.64 R10, [R1+0x5c8] ;  /* 0x0005c800010a7983 */ /* 0x000ee80000300a00 */
[----:B------:R0:W-:Y:S04]  /*148e0*/  STL [R1+0x1110], R28 ;  /* 0x0011101c01007387 */ /* 0x0001e80000100800 */
[----:B0-----:R-:W4:Y:S01]  /*148f0*/  LDL R28, [R1+0xae8] ;  /* 0x000ae800011c7983 */ /* 0x001f220000100800 */
[C---:B--2---:R-:W-:Y:S03]  /*14900*/  HMMA.16816.F32.BF16 R24, R12.reuse, R24, R20 ;  /* 0x000000180c18723c */ /* 0x044fe60000041814 */
[----:B----4-:R-:W-:Y:S04]  /*14910*/  STL [R1+0x2274], R28 ;  /* 0x0022741c01007387 */ /* 0x010fe80000100800 */
[----:B------:R-:W-:Y:S04]  /*14920*/  STL [R1+0x2288], R16 ;  /* 0x0022881001007387 */ /* 0x000fe80000100800 */
[----:B------:R0:W-:Y:S04]  /*14930*/  STL [R1+0x2284], R17 ;  /* 0x0022841101007387 */ /* 0x0001e80000100800 */
[----:B------:R-:W-:Y:S04]  /*14940*/  STL [R1+0x2280], R18 ;  /* 0x0022801201007387 */ /* 0x000fe80000100800 */
[----:B------:R-:W-:Y:S04]  /*14950*/  STL [R1+0x227c], R19 ;  /* 0x00227c1301007387 */ /* 0x000fe80000100800 */
[----:B0-----:R-:W2:Y:S04]  /*14960*/  LDL.64 R16, [R1+0xa0] ;  /* 0x0000a00001107983 */ /* 0x001ea80000100a00 */
[----:B------:R-:W-:Y:S04]  /*14970*/  STL [R1+0x2278], R29 ;  /* 0x0022781d01007387 */ /* 0x000fe80000100800 */
[----:B------:R-:W4:Y:S04]  /*14980*/  LDL.LU.64 R22, [R1+0x2398] ;  /* 0x0023980001167983 */ /* 0x000f280000300a00 */
[----:B------:R-:W4:Y:S04]  /*14990*/  LDL.LU.64 R20, [R1+0x2390] ;  /* 0x0023900001147983 */ /* 0x000f280000300a00 */
[----:B------:R0:W-:Y:S04]  /*149a0*/  STL.64 [R1+0x8b0], R24 ;  /* 0x0008b01801007387 */ /* 0x0001e80000100a00 */
[----:B------:R4:W-:Y:S04]  /*149b0*/  STL.64 [R1+0x8b8], R26 ;  /* 0x0008b81a01007387 */ /* 0x0009e80000100a00 */
[----:B0-----:R-:W4:Y:S02]  /*149c0*/  LDL.LU.64 R24, [R1+0x2388] ;  /* 0x0023880001187983 */ /* 0x001f240000300a00 */
[----:B----4-:R-:W-:Y:S02]  /*149d0*/  HMMA.16816.F32.BF16 R24, R12, R24, R20 ;  /* 0x000000180c18723c */ /* 0x010fe40000041814 */
[----:B------:R-:W4:Y:S04]  /*149e0*/  LDL.LU.64 R22, [R1+0x2380] ;  /* 0x0023800001167983 */ /* 0x000f280000300a00 */
[----:B------:R-:W4:-:S15]  /*149f0*/  LDL.LU.64 R20, [R1+0x2378] ;  /* 0x0023780001147983 */ /* 0x000f1e0000300a00 */
[----:B------:R-:W-:-:S02]  /*14a00*/  NOP ;  /* 0x0000000000007918 */ /* 0x000fc40000000000 */
[----:B------:R0:W-:Y:S04]  /*14a10*/  STL.64 [R1+0x790], R24 ;  /* 0x0007901801007387 */ /* 0x0001e80000100a00 */
[----:B------:R-:W-:Y:S04]  /*14a20*/  STL.64 [R1+0x798], R26 ;  /* 0x0007981a01007387 */ /* 0x000fe80000100a00 */
[----:B0-----:R-:W4:Y:S02]  /*14a30*/  LDL.LU.64 R24, [R1+0x2370] ;  /* 0x0023700001187983 */ /* 0x001f240000300a00 */
[----:B----4-:R-:W-:Y:S06]  /*14a40*/  HMMA.16816.F32.BF16 R20, R12, R24, R20 ;  /* 0x000000180c14723c */ /* 0x010fec0000041814 */
[----:B------:R-:W-:-:S02]  /*14a50*/  IMAD.MOV.U32 R2, RZ, RZ, R24 ;  /* 0x000000ffff027224 */ /* 0x000fc400078e0018 */
[----:B------:R-:W-:-:S15]  /*14a60*/  IMAD.MOV.U32 R0, RZ, RZ, R25 ;  /* 0x000000ffff007224 */ /* 0x000fde00078e0019 */
[----:B------:R0:W-:Y:S04]  /*14a70*/  STL.64 [R1+0x5e0], R20 ;  /* 0x0005e01401007387 */ /* 0x0001e80000100a00 */
[----:B------:R-:W-:Y:S04]  /*14a80*/  STL.64 [R1+0x5e8], R22 ;  /* 0x0005e81601007387 */ /* 0x000fe80000100a00 */
[----:B0-----:R-:W3:Y:S04]  /*14a90*/  LDL.LU.64 R20, [R1+0x2368] ;  /* 0x0023680001147983 */ /* 0x001ee80000300a00 */
[----:B------:R-:W4:Y:S04]  /*14aa0*/  LDL.LU.64 R26, [R1+0x2360] ;  /* 0x00236000011a7983 */ /* 0x000f280000300a00 */
[----:B------:R-:W4:Y:S01]  /*14ab0*/  LDL.LU.64 R24, [R1+0x2358] ;  /* 0x0023580001187983 */ /* 0x000f220000300a00 */
[----:B--2---:R-:W-:-:S03]  /*14ac0*/  IMAD.MOV.U32 R7, RZ, RZ, R17 ;  /* 0x000000ffff077224 */ /* 0x004fc600078e0011 */
[----:B------:R-:W-:Y:S01]  /*14ad0*/  STL [R1+0x228c], R2 ;  /* 0x00228c0201007387 */ /* 0x000fe20000100800 */
[----:B----4-:R-:W-:-:S15]  /*14ae0*/  HMMA.16816.F32.BF16 R24, R12, R16, R24 ;  /* 0x000000100c18723c */ /* 0x010fde0000041818 */
[----:B------:R-:W-:-:S08]  /*14af0*/  NOP ;  /* 0x0000000000007918 */ /* 0x000fd00000000000 */
[----:B------:R0:W-:Y:S04]  /*14b00*/  STL.64 [R1+0x5d0], R24 ;  /* 0x0005d01801007387 */ /* 0x0001e80000100a00 */
[----:B------:R-:W-:Y:S04]  /*14b10*/  STL.64 [R1+0x5d8], R26 ;  /* 0x0005d81a01007387 */ /* 0x000fe80000100a00 */
[----:B0-----:R-:W2:Y:S04]  /*14b20*/  LDL.LU.64 R24, [R1+0x2350] ;  /* 0x0023500001187983 */ /* 0x001ea80000300a00 */
[----:B------:R-:W-:Y:S04]  /*14b30*/  STL [R1+0x22d8], R7 ;  /* 0x0022d80701007387 */ /* 0x000fe80000100800 */
[----:B------:R3:W-:Y:S02]  /*14b40*/  STL.64 [R1+0x22d0], R4 ;  /* 0x0022d00401007387 */ /* 0x0007e40000100a00 */
[----:B---3--:R-:W-:Y:S01]  /*14b50*/  HMMA.16816.F32.BF16 R4, R12, R20, R8 ;  /* 0x000000140c04723c */ /* 0x008fe20000041808 */
[----:B------:R-:W-:-:S15]  /*14b60*/  IMAD.MOV.U32 R26, RZ, RZ, R16 ;  /* 0x000000ffff1a7224 */ /* 0x000fde00078e0010 */
[----:B------:R-:W-:-:S07]  /*14b70*/  NOP ;  /* 0x0000000000007918 */ /* 0x000fce0000000000 */
[----:B------:R-:W-:Y:S04]  /*14b80*/  STL.64 [R1+0x5c0], R4 ;  /* 0x0005c00401007387 */ /* 0x000fe80000100a00 */
[----:B------:R-:W-:Y:S04]  /*14b90*/  STL.64 [R1+0x5c8], R6 ;  /* 0x0005c80601007387 */ /* 0x000fe80000100a00 */
[----:B------:R-:W3:Y:S04]  /*14ba0*/  LDL.LU.64 R16, [R1+0x5b0] ;  /* 0x0005b00001107983 */ /* 0x000ee80000300a00 */
[----:B------:R-:W3:Y:S04]  /*14bb0*/  LDL.LU.64 R18, [R1+0x5b8] ;  /* 0x0005b80001127983 */ /* 0x000ee80000300a00 */
[----:B------:R-:W4:Y:S04]  /*14bc0*/  LDL.LU.64 R8, [R1+0x5a0] ;  /* 0x0005a00001087983 */ /* 0x000f280000300a00 */
[----:B------:R-:W2:Y:S01]  /*14bd0*/  LDL.LU.64 R10, [R1+0x5a8] ;  /* 0x0005a800010a7983 */ /* 0x000ea20000300a00 */
[----:B------:R-:W-:-:S03]  /*14be0*/  IMAD.MOV.U32 R27, RZ, RZ, R21 ;  /* 0x000000ffff1b7224 */ /* 0x000fc600078e0015 */
[----:B--2---:R-:W-:Y:S04]  /*14bf0*/  STL.64 [R1+0x2348], R10 ;  /* 0x0023480a01007387 */ /* 0x004fe80000100a00 */
[----:B----4-:R0:W-:Y:S04]  /*14c00*/  STL.64 [R1+0x2340], R8 ;  /* 0x0023400801007387 */ /* 0x0101e80000100a00 */
[----:B0-----:R-:W3:Y:S04]  /*14c10*/  LDL.64 R8, [R1+0x80] ;  /* 0x0000800001087983 */ /* 0x001ee80000100a00 */
[----:B------:R-:W-:Y:S04]  /*14c20*/  STL.64 [R1+0x2318], R26 ;  /* 0x0023181a01007387 */ /* 0x000fe80000100a00 */
[----:B------:R0:W-:Y:S04]  /*14c30*/  STL.64 [R1+0x2310], R24 ;  /* 0x0023101801007387 */ /* 0x0001e80000100a00 */
[----:B0-----:R-:W2:Y:S01]  /*14c40*/  LDL.64 R24, [R1+0x60] ;  /* 0x0000600001187983 */ /* 0x001ea20000100a00 */
[----:B------:R-:W-:-:S03]  /*14c50*/  IMAD.MOV.U32 R28, RZ, RZ, R20 ;  /* 0x000000ffff1c7224 */ /* 0x000fc600078e0014 */
[----:B--2---:R0:W-:Y:S04]  /*14c60*/  STL.64 [R1+0x2330], R24 ;  /* 0x0023301801007387 */ /* 0x0041e80000100a00 */
[----:B0-----:R-:W2:Y:S04]  /*14c70*/  LDL R24, [R1+0x70] ;  /* 0x0000700001187983 */ /* 0x001ea80000100800 */
[----:B------:R-:W4:Y:S04]  /*14c80*/  LDL.LU.64 R20, [R1+0x580] ;  /* 0x0005800001147983 */ /* 0x000f280000300a00 */
[----:B------:R-:W2:Y:S01]  /*14c90*/  LDL.LU.64 R22, [R1+0x588] ;  /* 0x0005880001167983 */ /* 0x000ea20000300a00 */
[----:B---3--:R-:W-:Y:S06]  /*14ca0*/  HMMA.16816.F32.BF16 R16, R12, R8, R16 ;  /* 0x000000080c10723c */ /* 0x008fec0000041810 */
[----:B------:R-:W-:Y:S01]  /*14cb0*/  IMAD.MOV.U32 R29, RZ, RZ, R9 ;  /* 0x000000ffff1d7224 */ /* 0x000fe200078e0009 */
[----:B--2---:R-:W-:Y:S04]  /*14cc0*/  STL.64 [R1+0x2328], R22 ;  /* 0x0023281601007387 */ /* 0x004fe80000100a00 */
[----:B----4-:R0:W-:Y:S04]  /*14cd0*/  STL.64 [R1+0x2320], R20 ;  /* 0x0023201401007387 */ /* 0x0101e80000100a00 */
[----:B0-----:R-:W2:Y:S04]  /*14ce0*/  LDL.LU.64 R20, [R1+0x590] ;  /* 0x0005900001147983 */ /* 0x001ea80000300a00 */
[----:B------:R-:W2:Y:S04]  /*14cf0*/  LDL.LU.64 R22, [R1+0x598] ;  /* 0x0005980001167983 */ /* 0x000ea80000300a00 */
[----:B------:R-:W3:Y:S04]  /*14d00*/  LDL.LU.64 R4, [R1+0x570] ;  /* 0x0005700001047983 */ /* 0x000ee80000300a00 */
[----:B------:R-:W3:Y:S04]  /*14d10*/  LDL.LU.64 R6, [R1+0x578] ;  /* 0x0005780001067983 */ /* 0x000ee80000300a00 */
[----:B------:R-:W-:Y:S04]  /*14d20*/  STL.64 [R1+0x5b0], R16 ;  /* 0x0005b01001007387 */ /* 0x000fe80000100a00 */
[----:B------:R0:W-:Y:S04]  /*14d30*/  STL.64 [R1+0x5b8], R18 ;  /* 0x0005b81201007387 */ /* 0x0001e80000100a00 */
[----:B------:R-:W4:Y:S01]  /*14d40*/  LDL.LU.64 R10, [R1+0x2348] ;  /* 0x00234800010a7983 */ /* 0x000f220000300a00 */
[----:B0-----:R-:W-:-:S03]  /*14d50*/  IMAD.MOV.U32 R19, RZ, RZ, R8 ;  /* 0x000000ffff137224 */ /* 0x001fc600078e0008 */
[----:B------:R-:W4:Y:S01]  /*14d60*/  LDL.LU.64 R8, [R1+0x2340] ;  /* 0x0023400001087983 */ /* 0x000f220000300a00 */
[----:B------:R-:W-:-:S07]  /*14d70*/  IMAD.MOV.U32 R25, RZ, RZ, R3 ;  /* 0x000000ffff197224 */ /* 0x000fce00078e0003 */
[----:B----4-:R-:W-:Y:S01]  /*14d80*/  HMMA.16816.F32.BF16 R24, R12, R24, R8 ;  /* 0x000000180c18723c */ /* 0x010fe20000041808 */
[----:B------:R-:W4:-:S15]  /*14d90*/  LDL.LU.64 R8, [R1+0x2338] ;  /* 0x0023380001087983 */ /* 0x000f1e0000300a00 */
[----:B------:R-:W-:-:S07]  /*14da0*/  NOP ;  /* 0x0000000000007918 */ /* 0x000fce0000000000 */
[----:B------:R0:W-:Y:S04]  /*14db0*/  STL.64 [R1+0x5a0], R24 ;  /* 0x0005a01801007387 */ /* 0x0001e80000100a00 */
[----:B0-----:R-:W2:Y:S01]  /*14dc0*/  LDL.LU.64 R24, [R1+0x2330] ;  /* 0x0023300001187983 */ /* 0x001ea20000300a00 */
[----:B------:R-:W-:Y:S02]  /*14dd0*/  IMAD.MOV.U32 R11, RZ, RZ, R27 ;  /* 0x000000ffff0b7224 */ /* 0x000fe400078e001b */
[----:B------:R-:W-:-:S03]  /*14de0*/  IMAD.MOV.U32 R10, RZ, RZ, R26 ;  /* 0x000000ffff0a7224 */ /* 0x000fc600078e001a */
[----:B------:R0:W-:Y:S04]  /*14df0*/  STL [R1+0x1ca4], R11 ;  /* 0x001ca40b01007387 */ /* 0x0001e80000100800 */
[----:B------:R1:W-:Y:S01]  /*14e00*/  STL [R1+0x1ca0], R10 ;  /* 0x001ca00a01007387 */ /* 0x0003e20000100800 */
[----:B--2---:R-:W-:Y:S06]  /*14e10*/  HMMA.16816.F32.BF16 R20, R12, R24, R20 ;  /* 0x000000180c14723c */ /* 0x004fec0000041814 */
[----:B0-----:R-:W-:-:S02]  /*14e20*/  IMAD.MOV.U32 R11, RZ, RZ, R24 ;  /* 0x000000ffff0b7224 */ /* 0x001fc400078e0018 */
[----:B-1----:R-:W-:-:S15]  /*14e30*/  IMAD.MOV.U32 R10, RZ, RZ, R25 ;  /* 0x000000ffff0a7224 */ /* 0x002fde00078e0019 */
[----:B------:R-:W-:Y:S04]  /*14e40*/  STL.64 [R1+0x590], R20 ;  /* 0x0005901401007387 */ /* 0x000fe80000100a00 */
[----:B------:R0:W-:Y:S04]  /*14e50*/  STL.64 [R1+0x598], R22 ;  /* 0x0005981601007387 */ /* 0x0001e80000100a00 */
[----:B0-----:R-:W2:Y:S04]  /*14e60*/  LDL.LU.64 R22, [R1+0x2328] ;  /* 0x0023280001167983 */ /* 0x001ea80000300a00 */
[----:B------:R-:W2:Y:S04]  /*14e70*/  LDL.LU.64 R20, [R1+0x2320] ;  /* 0x0023200001147983 */ /* 0x000ea80000300a00 */
[----:B------:R-:W3:Y:S04]  /*14e80*/  LDL.LU.64 R26, [R1+0x2318] ;  /* 0x00231800011a7983 */ /* 0x000ee80000300a00 */
[----:B------:R-:W3:Y:S04]  /*14e90*/  LDL.LU.64 R24, [R1+0x2310] ;  /* 0x0023100001187983 */ /* 0x000ee80000300a00 */
[----:B------:R-:W-:Y:S04]  /*14ea0*/  STL.64 [R1+0x22a8], R10 ;  /* 0x0022a80a01007387 */ /* 0x000fe80000100a00 */
[----:B----4-:R0:W-:Y:S04]  /*14eb0*/  STL.64 [R1+0x22a0], R8 ;  /* 0x0022a00801007387 */ /* 0x0101e80000100a00 */
[----:B0-----:R-:W2:Y:S02]  /*14ec0*/  LDL.64 R8, [R1+0x50] ;  /* 0x0000500001087983 */ /* 0x001ea40000100a00 */
[----:B--2---:R-:W-:-:S15]  /*14ed0*/  HMMA.16816.F32.BF16 R20, R12, R8, R20 ;  /* 0x000000080c14723c */ /* 0x004fde0000041814 */
[----:B------:R-:W-:-:S08]  /*14ee0*/  NOP ;  /* 0x0000000000007918 */ /* 0x000fd00000000000 */
[----:B------:R0:W-:Y:S04]  /*14ef0*/  STL.64 [R1+0x580], R20 ;  /* 0x0005801401007387 */ /* 0x0001e80000100a00 */
[----:B------:R1:W-:Y:S04]  /*14f00*/  STL.64 [R1+0x588], R22 ;  /* 0x0005881601007387 */ /* 0x0003e80000100a00 */
[----:B0-----:R-:W3:Y:S02]  /*14f10*/  LDL.LU.64 R20, [R1+0x2308] ;  /* 0x0023080001147983 */ /* 0x001ee40000300a00 */
[----:B---3--:R-:W-:Y:S06]  /*14f20*/  HMMA.16816.F32.BF16 R4, R12, R20, R4 ;  /* 0x000000140c04723c */ /* 0x008fec0000041804 */
[----:B------:R-:W-:-:S02]  /*14f30*/  IMAD.MOV.U32 R17, RZ, RZ, R20 ;  /* 0x000000ffff117224 */ /* 0x000fc400078e0014 */
[----:B------:R-:W-:-:S15]  /*14f40*/  IMAD.MOV.U32 R18, RZ, RZ, R21 ;  /* 0x000000ffff127224 */ /* 0x000fde00078e0015 */
[----:B------:R-:W-:Y:S04]  /*14f50*/  STL.64 [R1+0x570], R4 ;  /* 0x0005700401007387 */ /* 0x000fe80000100a00 */
[----:B------:R-:W-:Y:S04]  /*14f60*/  STL.64 [R1+0x578], R6 ;  /* 0x0005780601007387 */ /* 0x000fe80000100a00 */
[----:B------:R-:W2:Y:S04]  /*14f70*/  LDL.LU.64 R20, [R1+0x550] ;  /* 0x0005500001147983 */ /* 0x000ea80000300a00 */
[----:B-1----:R-:W3:Y:S04]  /*14f80*/  LDL.LU.64 R22, [R1+0x558] ;  /* 0x0005580001167983 */ /* 0x002ee80000300a00 */
[----:B---3--:R-:W-:Y:S04]  /*14f90*/  STL.64 [R1+0x2300], R22 ;  /* 0x0023001601007387 */ /* 0x008fe80000100a00 */
[----:B--2---:R0:W-:Y:S04]  /*14fa0*/  STL.64 [R1+0x22f8], R20 ;  /* 0x0022f81401007387 */ /* 0x0041e80000100a00 */
[----:B0-----:R-:W2:Y:S04]  /*14fb0*/  LDL.LU.64 R20, [R1+0x560] ;  /* 0x0005600001147983 */ /* 0x001ea80000300a00 */
[----:B------:R-:W2:Y:S04]  /*14fc0*/  LDL.LU.64 R22, [R1+0x568] ;  /* 0x0005680001167983 */ /* 0x000ea80000300a00 */
[----:B------:R-:W3:Y:S04]  /*14fd0*/  LDL.LU.64 R4, [R1+0x540] ;  /* 0x0005400001047983 */ /* 0x000ee80000300a00 */
[----:B------:R-:W4:Y:S01]  /*14fe0*/  LDL.LU.64 R6, [R1+0x548] ;  /* 0x0005480001067983 */ /* 0x000f220000300a00 */
[----:B------:R-:W-:-:S02]  /*14ff0*/  IMAD.MOV.U32 R2, RZ, RZ, R8 ;  /* 0x000000ffff027224 */ /* 0x000fc400078e0008 */
[----:B------:R-:W-:Y:S01]  /*15000*/  IMAD.MOV.U32 R16, RZ, RZ, R9 ;  /* 0x000000ffff107224 */ /* 0x000fe200078e0009 */
[----:B----4-:R-:W-:Y:S04]  /*15010*/  STL.64 [R1+0x22e8], R6 ;  /* 0x0022e80601007387 */ /* 0x010fe80000100a00 */
[----:B---3--:R0:W-:Y:S04]  /*15020*/  STL.64 [R1+0x22e0], R4 ;  /* 0x0022e00401007387 */ /* 0x0081e80000100a00 */
[----:B0-----:R-:W3:Y:S04]  /*15030*/  LDL.64 R4, [R1+0x20] ;  /* 0x0000200001047983 */ /* 0x001ee80000100a00 */
[----:B------:R-:W4:Y:S04]  /*15040*/  LDL.LU.64 R8, [R1+0x520] ;  /* 0x0005200001087983 */ /* 0x000f280000300a00 */
[----:B------:R-:W3:Y:S01]  /*15050*/  LDL.LU.64 R10, [R1+0x528] ;  /* 0x00052800010a7983 */ /* 0x000ee20000300a00 */
[C---:B--2---:R-:W-:Y:S03]  /*15060*/  HMMA.16816.F32.BF16 R20, R12.reuse, R24, R20 ;  /* 0x000000180c14723c */ /* 0x044fe60000041814 */
[----:B---3--:R-:W-:Y:S04]  /*15070*/  STL.64 [R1+0x22b8], R10 ;  /* 0x0022b80a01007387 */ /* 0x008fe80000100a00 */
[----:B----4-:R0:W-:Y:S04]  /*15080*/  STL.64 [R1+0x22b0], R8 ;  /* 0x0022b00801007387 */ /* 0x0101e80000100a00 */
[----:B0-----:R-:W2:Y:S04]  /*15090*/  LDL.LU.64 R8, [R1+0x530] ;  /* 0x0005300001087983 */ /* 0x001ea80000300a00 */
[----:B------:R-:W3:Y:S04]  /*150a0*/  LDL.LU.64 R10, [R1+0x538] ;  /* 0x00053800010a7983 */ /* 0x000ee80000300a00 */
[----:B---3--:R-:W-:Y:S04]  /*150b0*/  STL.64 [R1+0x22c8], R10 ;  /* 0x0022c80a01007387 */ /* 0x008fe80000100a00 */
[----:B--2---:R0:W-:Y:S04]  /*150c0*/  STL.64 [R1+0x22c0], R8 ;  /* 0x0022c00801007387 */ /* 0x0041e80000100a00 */
[----:B0-----:R-:W2:Y:S04]  /*150d0*/  LDL.64 R8, [R1+0x10] ;  /* 0x0000100001087983 */ /* 0x001ea80000100a00 */
[----:B------:R-:W-:Y:S04]  /*150e0*/  STL.64 [R1+0x2298], R18 ;  /* 0x0022981201007387 */ /* 0x000fe80000100a00 */
[----:B------:R0:W-:Y:S04]  /*150f0*/  STL.64 [R1+0x2290], R16 ;  /* 0x0022901001007387 */ /* 0x0001e80000100a00 */
[----:B0-----:R-:W3:Y:S04]  /*15100*/  LDL.LU.64 R16, [R1+0x4d0] ;  /* 0x0004d00001107983 */ /* 0x001ee80000300a00 */
[----:B------:R-:W3:Y:S04]  /*15110*/  LDL.LU.64 R18, [R1+0x4d8] ;  /* 0x0004d80001127983 */ /* 0x000ee80000300a00 */
[----:B------:R-:W-:Y:S04]  /*15120*/  STL.64 [R1+0x560], R20 ;  /* 0x0005601401007387 */ /* 0x000fe80000100a00 */
[----:B------:R0:W-:Y:S04]  /*15130*/  STL.64 [R1+0x568], R22 ;  /* 0x0005681601007387 */ /* 0x0001e80000100a00 */
[----:B0-----:R-:W4:Y:S04]  /*15140*/  LDL.LU.64 R22, [R1+0x2300] ;  /* 0x0023000001167983 */ /* 0x001f280000300a00 */
[----:B------:R-:W4:Y:S04]  /*15150*/  LDL.LU.64 R20, [R1+0x22f8] ;  /* 0x0022f80001147983 */ /* 0x000f280000300a00 */
[----:B------:R-:W-:Y:S01]  /*15160*/  STL.64 [R1+0x21e0], R24 ;  /* 0x0021e01801007387 */ /* 0x000fe20000100a00 */
[----:B----4-:R-:W-:-:S15]  /*15170*/  HMMA.16816.F32.BF16 R20, R12, R4, R20 ;  /* 0x000000040c14723c */ /* 0x010fde0000041814 */
[----:B------:R-:W-:-:S08]  /*15180*/  NOP ;  /* 0x0000000000007918 */ /* 0x000fd00000000000 */
[----:B------:R0:W-:Y:S04]  /*15190*/  STL.64 [R1+0x550], R20 ;  /* 0x0005501401007387 */ /* 0x0001e80000100a00 */
[----:B------:R1:W-:Y:S04]  /*151a0*/  STL.64 [R1+0x558], R22 ;  /* 0x0005581601007387 */ /* 0x0003e80000100a00 */
[----:B0-----:R-:W4:Y:S01]  /*151b0*/  LDL.LU.64 R20, [R1+0x22f0] ;  /* 0x0022f00001147983 */ /* 0x001f220000300a00 */
[----:B-1----:R-:W-:Y:S02]  /*151c0*/  IMAD.MOV.U32 R23, RZ, RZ, R4 ;  /* 0x000000ffff177224 */ /* 0x002fe400078e0004 */
[----:B------:R-:W-:Y:S01]  /*151d0*/  IMAD.MOV.U32 R22, RZ, RZ, R5 ;  /* 0x000000ffff167224 */ /* 0x000fe200078e0005 */
[----:B------:R-:W3:Y:S04]  /*151e0*/  LDL.LU.64 R6, [R1+0x22e8] ;  /* 0x0022e80001067983 */ /* 0x000ee80000300a00 */
[----:B------:R-:W3:Y:S01]  /*151f0*/  LDL.LU.64 R4, [R1+0x22e0] ;  /* 0x0022e00001047983 */ /* 0x000ee20000300a00 */
[----:B--2---:R-:W-:Y:S01]  /*15200*/  IMAD.MOV.U32 R3, RZ, RZ, R9 ;  /* 0x000000ffff037224 */ /* 0x004fe200078e0009 */
[----:B---3--:R-:W-:-:S15]  /*15210*/  HMMA.16816.F32.BF16 R4, R12, R8, R4 ;  /* 0x000000080c04723c */ /* 0x008fde0000041804 */
[----:B------:R-:W-:-:S08]  /*15220*/  NOP ;  /* 0x0000000000007918 */ /* 0x000fd00000000000 */
[----:B------:R-:W-:Y:S04]  /*15230*/  STL.64 [R1+0x540], R4 ;  /* 0x0005400401007387 */ /* 0x000fe80000100a00 */
[----:B------:R0:W-:Y:S04]  /*15240*/  STL.64 [R1+0x548], R6 ;  /* 0x0005480601007387 */ /* 0x0001e80000100a00 */
[----:B0-----:R-:W2:Y:S04]  /*15250*/  LDL.LU R7, [R1+0x22d8] ;  /* 0x0022d80001077983 */ /* 0x001ea80000300800 */
[----:B------:R-:W3:Y:S01]  /*15260*/  LDL.LU.64 R4, [R1+0x22d0] ;  /* 0x0022d00001047983 */ /* 0x000ee20000300a00 */
[----:B------:R-:W-:-:S03]  /*15270*/  IMAD.MOV.U32 R6, RZ, RZ, R8 ;  /* 0x000000ffff067224 */ /* 0x000fc600078e0008 */
[----:B------:R-:W4:Y:S04]  /*15280*/  LDL.LU.64 R10, [R1+0x22c8] ;  /* 0x0022c800010a7983 */ /* 0x000f280000300a00 */
[----:B------:R-:W4:Y:S02]  /*15290*/  LDL.LU.64 R8, [R1+0x22c0] ;  /* 0x0022c00001087983 */ /* 0x000f240000300a00 */
[----:B----4-:R-:W-:-:S15]  /*152a0*/  HMMA.16816.F32.BF16 R8, R12, R20, R8 ;  /* 0x000000140c08723c */ /* 0x010fde0000041808 */
[----:B------:R-:W-:-:S08]  /*152b0*/  NOP ;  /* 0x0000000000007918 */ /* 0x000fd00000000000 */
[----:B------:R-:W-:Y:S04]  /*152c0*/  STL.64 [R1+0x530], R8 ;  /* 0x0005300801007387 */ /* 0x000fe80000100a00 */
[----:B------:R0:W-:Y:S04]  /*152d0*/  STL.64 [R1+0x538], R10 ;  /* 0x0005380a01007387 */ /* 0x0001e80000100a00 */
[----:B0-----:R-:W3:Y:S04]  /*152e0*/  LDL.LU.64 R10, [R1+0x22b8] ;  /* 0x0022b800010a7983 */ /* 0x001ee80000300a00 */
[----:B------:R-:W3:Y:S04]  /*152f0*/  LDL.LU.64 R8, [R1+0x22b0] ;  /* 0x0022b00001087983 */ /* 0x000ee80000300a00 */
[----:B------:R-:W-:Y:S01]  /*15300*/  STL.64 [R1+0x2208], R20 ;  /* 0x0022081401007387 */ /* 0x000fe20000100a00 */
[----:B---3--:R-:W-:-:S15]  /*15310*/  HMMA.16816.F32.BF16 R8, R12, R4, R8 ;  /* 0x000000040c08723c */ /* 0x008fde0000041808 */
[----:B------:R-:W-:-:S08]  /*15320*/  NOP ;  /* 0x0000000000007918 */ /* 0x000fd00000000000 */
[----:B------:R-:W-:Y:S04]  /*15330*/  STL.64 [R1+0x520], R8 ;  /* 0x0005200801007387 */ /* 0x000fe80000100a00 */
[----:B------:R0:W-:Y:S04]  /*15340*/  STL.64 [R1+0x528], R10 ;  /* 0x0005280a01007387 */ /* 0x0001e80000100a00 */
[----:B0-----:R-:W3:Y:S04]  /*15350*/  LDL.LU.64 R10, [R1+0x22a8] ;  /* 0x0022a800010a7983 */ /* 0x001ee80000300a00 */
[----:B------:R-:W4:Y:S04]  /*15360*/  LDL.LU.64 R8, [R1+0x22a0] ;  /* 0x0022a00001087983 */ /* 0x000f280000300a00 */
[----:B------:R0:W-:Y:S01]  /*15370*/  STL.64 [R1+0x21a0], R4 ;  /* 0x0021a00401007387 */ /* 0x0001e20000100a00 */
[----:B----4-:R-:W-:Y:S03]  /*15380*/  HMMA.16816.F32.BF16 R12, R12, R8, R16 ;  /* 0x000000080c0c723c */ /* 0x010fe60000041810 */
[----:B------:R-:W4:Y:S04]  /*15390*/  LDL.LU.64 R18, [R1+0x2298] ;  /* 0x0022980001127983 */ /* 0x000f280000300a00 */
[----:B------:R-:W2:Y:S01]  /*153a0*/  LDL.LU.64 R16, [R1+0x2290] ;  /* 0x0022900001107983 */ /* 0x000ea20000300a00 */
[----:B------:R-:W-:-:S03]  /*153b0*/  IMAD.MOV.U32 R24, RZ, RZ, R2 ;  /* 0x000000ffff187224 */ /* 0x000fc600078e0002 */
[----:B------:R-:W3:-:S12]  /*153c0*/  LDL.LU R2, [R1+0x228c] ;  /* 0x00228c0001027983 */ /* 0x000ed80000300800 */
[----:B------:R-:W-:Y:S04]  /*153d0*/  STL.64 [R1+0x4d0], R12 ;  /* 0x0004d00c01007387 */ /* 0x000fe80000100a00 */
[----:B------:R-:W-:Y:S01]  /*153e0*/  STL.64 [R1+0x4d8], R14 ;  /* 0x0004d80e01007387 */ /* 0x000fe20000100a00 */
[----:B--2---:R-:W-:-:S03]  /*153f0*/  IMAD.MOV.U32 R25, RZ, RZ, R16 ;  /* 0x000000ffff197224 */ /* 0x004fc600078e0010 */
[----:B------:R-:W2:Y:S04]  /*15400*/  LDL.LU R16, [R1+0x2288] ;  /* 0x0022880001107983 */ /* 0x000ea80000300800 */
[----:B0-----:R-:W2:Y:S04]  /*15410*/  LDL.64 R4, [R1+0xc0] ;  /* 0x0000c00001047983 */ /* 0x001ea80000100a00 */
[----:B------:R-:W-:Y:S04]  /*15420*/  STL.64 [R1+0x21f0], R24 ;  /* 0x0021f01801007387 */ /* 0x000fe80000100a00 */
[----:B------:R0:W-:Y:S02]  /*15430*/  STL.64 [R1+0x2198], R8 ;  /* 0x0021980801007387 */ /* 0x0001e40000100a00 */
[----:B0-----:R-:W-:-:S02]  /*15440*/  IMAD.MOV.U32 R8, RZ, RZ, R17 ;  /* 0x000000ffff087224 */ /* 0x001fc400078e0011 */
[----:B----4-:R-:W-:Y:S01]  /*15450*/  IMAD.MOV.U32 R9, RZ, RZ, R18 ;  /* 0x000000ffff097224 */ /* 0x010fe200078e0012 */
[----:B------:R-:W2:Y:S04]  /*15460*/  LDL.LU R17, [R1+0x2284] ;  /* 0x0022840001117983 */ /* 0x000ea80000300800 */
[----:B------:R-:W2:Y:S04]  /*15470*/  LDL.LU R18, [R1+0x2280] ;  /* 0x0022800001127983 */ /* 0x000ea80000300800 */
[----:B------:R-:W4:Y:S04]  /*15480*/  LDL.64 R20, [R1+0x70] ;  /* 0x0000700001147983 */ /* 0x000f280000100a00 */
[----:B----4-:R0:W-:Y:S02]  /*15490*/  STL.64 [R1+0x2218], R20 ;  /* 0x0022181401007387 */ /* 0x0101e40000100a00 */
[----:B0-----:R-:W-:-:S02]  /*154a0*/  IMAD.MOV.U32 R20, RZ, RZ, R19 ;  /* 0x000000ffff147224 */ /* 0x001fc400078e0013 */
[----:B------:R-:W-:Y:S01]  /*154b0*/  IMAD.MOV.U32 R21, RZ, RZ, R29 ;  /* 0x000000ffff157224 */ /* 0x000fe200078e001d */
[----:B------:R-:W2:Y:S04]  /*154c0*/  LDL.LU R19, [R1+0x227c] ;  /* 0x00227c0001137983 */ /* 0x000ea80000300800 */
[----:B------:R-:W4:Y:S04]  /*154d0*/  LDL.LU R29, [R1+0x2278] ;  /* 0x00227800011d7983 */ /* 0x000f280000300800 */
[----:B------:R0:W-:Y:S02]  /*154e0*/  STL.64 [R1+0x2230], R20 ;  /* 0x0022301401007387 */ /* 0x0001e40000100a00 */
[----:B0-----:R-:W-:-:S02]  /*154f0*/  IMAD.MOV.U32 R20, RZ, RZ, R28 ;  /* 0x000000ffff147224 */ /* 0x001fc400078e001c */
[----:B------:R-:W2:Y:S01]  /*15500*/  LDL.LU R28, [R1+0x2274] ;  /* 0x00227400011c7983 */ /* 0x000ea20000300800 */
[----:B------:R-:W-:Y:S02]  /*15510*/  IMAD.MOV.U32 R21, RZ, RZ, R27 ;  /* 0x000000ffff157224 */ /* 0x000fe400078e001b */
[----:B---3--:R-:W-:Y:S02]  /*15520*/  IMAD.MOV.U32 R24, RZ, RZ, R11 ;  /* 0x000000ffff187224 */ /* 0x008fe400078e000b */
[----:B------:R-:W-:Y:S01]  /*15530*/  IMAD.MOV.U32 R25, RZ, RZ, R10 ;  /* 0x000000ffff197224 */ /* 0x000fe200078e000a */
[----:B------:R0:W-:Y:S04]  /*15540*/  STL.64 [R1+0x2248], R20 ;  /* 0x0022481401007387 */ /* 0x0001e80000100a00 */
[----:B------:R-:W-:Y:S01]  /*15550*/  STL.64 [R1+0x2268], R22 ;  /* 0x0022681601007387 */ /* 0x000fe20000100a00 */
[----:B0-----:R-:W-:-:S02]  /*15560*/  IMAD.MOV.U32 R20, RZ, RZ, R26 ;  /* 0x000000ffff147224 */ /* 0x001fc400078e001a */
[----:B------:R-:W-:-:S05]  /*15570*/  IMAD.MOV.U32 R21, RZ, RZ, R7 ;  /* 0x000000ffff157224 */ /* 0x000fca00078e0007 */
[----:B------:R-:W-:Y:S04]  /*15580*/  STL.64 [R1+0x2260], R20 ;  /* 0x0022601401007387 */ /* 0x000fe80000100a00 */
[----:B------:R0:W-:Y:S04]  /*15590*/  STL.64 [R1+0x2210], R24 ;  /* 0x0022101801007387 */ /* 0x0001e80000100a00 */
[----:B0-----:R-:W3:Y:S04]  /*155a0*/  LDL.LU.64 R24, [R1+0x1d0] ;  /* 0x0001d00001187983 */ /* 0x001ee80000300a00 */
[----:B------:R-:W3:Y:S04]  /*155b0*/  LDL.LU.64 R26, [R1+0x1d8] ;  /* 0x0001d800011a7983 */ /* 0x000ee80000300a00 */
[----:B------:R0:W-:Y:S04]  /*155c0*/  STL.64 [R1+0x21e8], R8 ;  /* 0x0021e80801007387 */ /* 0x0001e80000100a00 */
[----:B0-----:R-:W4:Y:S04]  /*155d0*/  LDL.64 R8, [R1+0xd0] ;  /* 0x0000d00001087983 */ /* 0x001f280000100a00 */
[----:B--2---:R-:W0:Y:S04]  /*155e0*/  LDSM.16.MT88.4 R12, [R28+UR4+0x80] ;  /* 0x000080041c0c783b */ /* 0x004e280008004200 */
[----:B0-----:R-:W-:Y:S04]  /*155f0*/  STL.64 [R1+0x21b0], R14 ;  /* 0x0021b00e01007387 */ /* 0x001fe80000100a00 */
[----:B------:R0:W-:Y:S02]  /*15600*/  STL.64 [R1+0x21a8], R12 ;  /* 0x0021a80c01007387 */ /* 0x0001e40000100a00 */
[----:B0-----:R-:W-:-:S02]  /*15610*/  IMAD.MOV.U32 R12, RZ, RZ, R6 ;  /* 0x000000ffff0c7224 */ /* 0x001fc400078e0006 */
[----:B------:R-:W-:-:S05]  /*15620*/  IMAD.MOV.U32 R13, RZ, RZ, R3 ;  /* 0x000000ffff0d7224 */ /* 0x000fca00078e0003 */
[----:B------:R0:W-:Y:S04]  /*15630*/  STL.64 [R1+0x21c8], R12 ;  /* 0x0021c80c01007387 */ /* 0x0001e80000100a00 */
[----:B0-----:R-:W2:Y:S04]  /*15640*/  LDL.LU.64 R12, [R1+0x1e0] ;  /* 0x0001e000010c7983 */ /* 0x001ea80000300a00 */
[----:B------:R-:W2:Y:S01]  /*15650*/  LDL.LU.64 R14, [R1+0x1e8] ;  /* 0x0001e800010e7983 */ /* 0x000ea20000300a00 */
[----:B------:R-:W-:Y:S02]  /*15660*/  IMAD.MOV.U32 R20, RZ, RZ, R2 ;  /* 0x000000ffff147224 */ /* 0x000fe400078e0002 */
[----:B------:R-:W-:-:S02]  /*15670*/  IMAD.MOV.U32 R21, RZ, RZ, R0 ;  /* 0x000000ffff157224 */ /* 0x000fc400078e0000 */
[----:B----4-:R-:W-:Y:S02]  /*15680*/  IMAD.MOV.U32 R2, RZ, RZ, R8 ;  /* 0x000000ffff027224 */ /* 0x010fe400078e0008 */
[----:B------:R-:W-:Y:S01]  /*15690*/  IMAD.MOV.U32 R0, RZ, RZ, R9 ;  /* 0x000000ffff007224 */ /* 0x000fe200078e0009 */
[----:B------:R-:W-:Y:S01]  /*156a0*/  STL [R1+0x209c], R28 ;  /* 0x00209c1c01007387 */ /* 0x000fe20000100800 */
[C---:B--2---:R-:W-:Y:S06]  /*156b0*/  HMMA.16816.F32.BF16 R12, R16.reuse, R8, R12 ;  /* 0x00000008100c723c */ /* 0x044fec000004180c */
[----:B---3--:R-:W-:-:S15]  /*156c0*/  HMMA.16816.F32.BF16 R8, R16, R4, R24 ;  /* 0x000000041008723c */ /* 0x008fde0000041818 */
[----:B------:R-:W-:-:S02]  /*156d0*/  NOP ;  /* 0x0000000000007918 */ /* 0x000fc40000000000 */
[----:B------:R-:W-:Y:S04]  /*156e0*/  STL.64 [R1+0x9e0], R12 ;  /* 0x0009e00c01007387 */ /* 0x000fe80000100a00 */
[----:B------:R0:W-:Y:S04]  /*156f0*/  STL.64 [R1+0x9e8], R14 ;  /* 0x0009e80e01007387 */ /* 0x0001e80000100a00 */
[----:B------:R-:W-:Y:S04]  /*15700*/  STL.64 [R1+0x9d0], R8 ;  /* 0x0009d00801007387 */ /* 0x000fe80000100a00 */
[----:B------:R-:W-:Y:S01]  /*15710*/  STL.64 [R1+0x9d8], R10 ;  /* 0x0009d80a01007387 */ /* 0x000fe20000100a00 */
[----:B0-----:R-:W-:-:S05]  /*15720*/  IMAD.MOV.U32 R14, RZ, RZ, R4 ;  /* 0x000000ffff0e7224 */ /* 0x001fca00078e0004 */
[----:B------:R0:W-:Y:S04]  /*15730*/  STL [R1+0x2270], R14 ;  /* 0x0022700e01007387 */ /* 0x0001e80000100800 */
[----:B------:R-:W2:Y:S04]  /*15740*/  LDL.LU.64 R12, [R1+0x1c0] ;  /* 0x0001c000010c7983 */ /* 0x000ea80000300a00 */
[----:B0-----:R-:W2:Y:S04]  /*15750*/  LDL.LU.64 R14, [R1+0x1c8] ;  /* 0x0001c800010e7983 */ /* 0x001ea80000300a00 */
[----:B------:R-:W3:Y:S04]  /*15760*/  LDL.LU.64 R24, [R1+0x180] ;  /* 0x0001800001187983 */ /* 0x000ee80000300a00 */
[----:B------:R-:W4:Y:S04]  /*15770*/  LDL.LU.64 R26, [R1+0x188] ;  /* 0x00018800011a7983 */ /* 0x000f280000300a00 */
[----:B----4-:R-:W-:Y:S04]  /*15780*/  STL.64 [R1+0x2228], R26 ;  /* 0x0022281a01007387 */ /* 0x010fe80000100a00 */
[----:B---3--:R0:W-:Y:S04]  /*15790*/  STL.64 [R1+0x2220], R24 ;  /* 0x0022201801007387 */ /* 0x0081e80000100a00 */
[----:B0-----:R-:W3:Y:S04]  /*157a0*/  LDL.LU.64 R24, [R1+0x190] ;  /* 0x0001900001187983 */ /* 0x001ee80000300a00 */
[----:B------:R-:W4:Y:S04]  /*157b0*/  LDL.LU.64 R26, [R1+0x198] ;  /* 0x00019800011a7983 */ /* 0x000f280000300a00 */
[----:B----4-:R-:W-:Y:S04]  /*157c0*/  STL.64 [R1+0x2240], R26 ;  /* 0x0022401a01007387 */ /* 0x010fe80000100a00 */
[----:B---3--:R0:W-:Y:S04]  /*157d0*/  STL.64 [R1+0x2238], R24 ;  /* 0x0022381801007387 */ /* 0x0081e80000100a00 */
[----:B0-----:R-:W3:Y:S04]  /*157e0*/  LDL.LU.64 R24, [R1+0x1a0] ;  /* 0x0001a00001187983 */ /* 0x001ee80000300a00 */
[----:B------:R-:W4:Y:S01]  /*157f0*/  LDL.LU.64 R26, [R1+0x1a8] ;  /* 0x0001a800011a7983 */ /* 0x000f220000300a00 */
[----:B--2---:R-:W-:Y:S03]  /*15800*/  HMMA.16816.F32.BF16 R20, R16, R20, R12 ;  /* 0x000000141014723c */ /* 0x004fe6000004180c */
[----:B----4-:R-:W-:Y:S04]  /*15810*/  STL.64 [R1+0x2258], R26 ;  /* 0x0022581a01007387 */ /* 0x010fe80000100a00 */
[----:B---3--:R0:W-:Y:S04]  /*15820*/  STL.64 [R1+0x2250], R24 ;  /* 0x0022501801007387 */ /* 0x0081e80000100a00 */
[----:B0-----:R-:W2:Y:S04]  /*15830*/  LDL.LU.64 R24, [R1+0x1b0] ;  /* 0x0001b00001187983 */ /* 0x001ea80000300a00 */
[----:B------:R-:W2:Y:S04]  /*15840*/  LDL.LU.64 R26, [R1+0x1b8] ;  /* 0x0001b800011a7983 */ /* 0x000ea80000300a00 */
[----:B------:R-:W3:Y:S04]  /*15850*/  LDL.LU.64 R8, [R1+0x160] ;  /* 0x0001600001087983 */ /* 0x000ee80000300a00 */
[----:B------:R-:W4:Y:S01]  /*15860*/  LDL.LU.64 R10, [R1+0x168] ;  /* 0x00016800010a7983 */ /* 0x000f220000300a00 */
[----:B------:R-:W-:-:S03]  /*15870*/  IMAD.MOV.U32 R3, RZ, RZ, R5 ;  /* 0x000000ffff037224 */ /* 0x000fc600078e0005 */
[----:B----4-:R-:W-:Y:S04]  /*15880*/  STL.64 [R1+0x2200], R10 ;  /* 0x0022000a01007387 */ /* 0x010fe80000100a00 */
[----:B---3--:R0:W-:Y:S04]  /*15890*/  STL.64 [R1+0x21f8], R8 ;  /* 0x0021f80801007387 */ /* 0x0081e80000100a00 */
[----:B0-----:R-:W3:Y:S04]  /*158a0*/  LDL.LU.64 R8, [R1+0x170] ;  /* 0x0001700001087983 */ /* 0x001ee80000300a00 */
[----:B------:R-:W3:Y:S04]  /*158b0*/  LDL.LU.64 R10, [R1+0x178] ;  /* 0x00017800010a7983 */ /* 0x000ee80000300a00 */
[----:B------:R-:W4:Y:S04]  /*158c0*/  LDL.LU.64 R4, [R1+0x140] ;  /* 0x0001400001047983 */ /* 0x000f280000300a00 */
[----:B------:R-:W4:Y:S04]  /*158d0*/  LDL.LU.64 R6, [R1+0x148] ;  /* 0x0001480001067983 */ /* 0x000f280000300a00 */
[----:B------:R-:W4:Y:S04]  /*158e0*/  LDL.LU R14, [R1+0x2270] ;  /* 0x00227000010e7983 */ /* 0x000f280000300800 */
[----:B------:R-:W-:Y:S04]  /*158f0*/  STL.64 [R1+0xaa0], R20 ;  /* 0x000aa01401007387 */ /* 0x000fe80000100a00 */
[----:B------:R0:W-:Y:S04]  /*15900*/  STL.64 [R1+0xaa8], R22 ;  /* 0x000aa81601007387 */ /* 0x0001e80000100a00 */
[----:B0-----:R-:W2:Y:S04]  /*15910*/  LDL.LU.64 R22, [R1+0x2268] ;  /* 0x0022680001167983 */ /* 0x001ea80000300a00 */
[----:B------:R-:W3:Y:S01]  /*15920*/  LDL.LU.64 R20, [R1+0x2260] ;  /* 0x0022600001147983 */ /* 0x000ee20000300a00 */
[----:B--2---:R-:W-:-:S02]  /*15930*/  IMAD.MOV.U32 R12, RZ, RZ, R23 ;  /* 0x000000ffff0c7224 */ /* 0x004fc400078e0017 */
[----:B------:R-:W-:Y:S02]  /*15940*/  IMAD.MOV.U32 R13, RZ, RZ, R22 ;  /* 0x000000ffff0d7224 */ /* 0x000fe400078e0016 */
[----:B---3--:R-:W-:Y:S01]  /*15950*/  HMMA.16816.F32.BF16 R20, R16, R20, R24 ;  /* 0x000000141014723c */ /* 0x008fe20000041818 */
[----:B------:R-:W2:Y:S04]  /*15960*/  LDL.LU.64 R26, [R1+0x2258] ;  /* 0x00225800011a7983 */ /* 0x000ea80000300a00 */
[----:B------:R-:W2:-:S15]  /*15970*/  LDL.LU.64 R24, [R1+0x2250] ;  /* 0x0022500001187983 */ /* 0x000e9e0000300a00 */
[----:B------:R-:W-:-:S03]  /*15980*/  NOP ;  /* 0x0000000000007918 */ /* 0x000fc60000000000 */
[----:B------:R0:W-:Y:S04]  /*15990*/  STL.64 [R1+0xa90], R20 ;  /* 0x000a901401007387 */ /* 0x0001e80000100a00 */
[----:B------:R2:W-:Y:S04]  /*159a0*/  STL.64 [R1+0xa98], R22 ;  /* 0x000a981601007387 */ /* 0x0005e80000100a00 */
[----:B0-----:R-:W2:Y:S02]  /*159b0*/  LDL.LU.64 R20, [R1+0x2248] ;  /* 0x0022480001147983 */ /* 0x001ea40000300a00 */
[----:B--2---:R-:W-:Y:S02]  /*159c0*/  HMMA.16816.F32.BF16 R20, R16, R20, R24 ;  /* 0x000000141014723c */ /* 0x004fe40000041818 */
[----:B------:R-:W2:Y:S04]  /*159d0*/  LDL.LU.64 R26, [R1+0x2240] ;  /* 0x00224000011a7983 */ /* 0x000ea80000300a00 */
[----:B------:R-:W2:-:S15]  /*159e0*/  LDL.LU.64 R24, [R1+0x2238] ;  /* 0x0022380001187983 */ /* 0x000e9e0000300a00 */
[----:B------:R-:W-:-:S02]  /*159f0*/  NOP ;  /* 0x0000000000007918 */ /* 0x000fc40000000000 */
        /* <DEDUP_REMOVED lines=10> */
[----:B--2---:R-:W-:Y:S06]  /*15aa0*/  HMMA.16816.F32.BF16 R24, R16, R20, R24 ;  /* 0x000000141018723c */ /* 0x004fec0000041818 */
[----:B------:R-:W-:-:S02]  /*15ab0*/  IMAD.MOV.U32 R28, RZ, RZ, R20 ;  /* 0x000000ffff1c7224 */ /* 0x000fc400078e0014 */
[----:B-1----:R-:W-:-:S15]  /*15ac0*/  IMAD.MOV.U32 R23, RZ, RZ, R21 ;  /* 0x000000ffff177224 */ /* 0x002fde00078e0015 */
[----:B------:R0:W-:Y:S04]  /*15ad0*/  STL.64 [R1+0xa60], R24 ;  /* 0x000a601801007387 */ /* 0x0001e80000100a00 */
[----:B------:R1:W-:Y:S04]  /*15ae0*/  STL.64 [R1+0xa68], R26 ;  /* 0x000a681a01007387 */ /* 0x0003e80000100a00 */
[----:B0-----:R-:W1:Y:S04]  /*15af0*/  LDL.LU.64 R24, [R1+0x2210] ;  /* 0x0022100001187983 */ /* 0x001e680000300a00 */
[----:B------:R-:W2:Y:S04]  /*15b00*/  LDL.LU.64 R20, [R1+0x2208] ;  /* 0x0022080001147983 */ /* 0x000ea80000300a00 */
[----:B------:R-:W-:Y:S01]  /*15b10*/  STL [R1+0x21c0], R23 ;  /* 0x0021c01701007387 */ /* 0x000fe20000100800 */
[C---:B-1----:R-:W-:Y:S03]  /*15b20*/  HMMA.16816.F32.BF16 R24, R16.reuse, R24, R8 ;  /* 0x000000181018723c */ /* 0x042fe60000041808 */
[----:B--2---:R0:W-:Y:S04]  /*15b30*/  STL.64 [R1+0x21b8], R20 ;  /* 0x0021b81401007387 */ /* 0x0041e80000100a00 */
[----:B0-----:R-:W2:Y:S04]  /*15b40*/  LDL.LU.64 R20, [R1+0x150] ;  /* 0x0001500001147983 */ /* 0x001ea80000300a00 */
[----:B------:R-:W2:Y:S04]  /*15b50*/  LDL.LU.64 R22, [R1+0x158] ;  /* 0x0001580001167983 */ /* 0x000ea80000300a00 */
[----:B------:R-:W3:Y:S04]  /*15b60*/  LDL.LU.64 R10, [R1+0x2200] ;  /* 0x00220000010a7983 */ /* 0x000ee80000300a00 */
[----:B------:R-:W3:Y:S04]  /*15b70*/  LDL.LU.64 R8, [R1+0x21f8] ;  /* 0x0021f80001087983 */ /* 0x000ee80000300a00 */
[----:B------:R0:W-:Y:S04]  /*15b80*/  STL.64 [R1+0xa50], R24 ;  /* 0x000a501801007387 */ /* 0x0001e80000100a00 */
[----:B------:R3:W-:Y:S04]  /*15b90*/  STL.64 [R1+0xa58], R26 ;  /* 0x000a581a01007387 */ /* 0x0007e80000100a00 */
[----:B0-----:R-:W3:Y:S02]  /*15ba0*/  LDL.LU.64 R24, [R1+0x21f0] ;  /* 0x0021f00001187983 */ /* 0x001ee40000300a00 */
[----:B---3--:R-:W-:Y:S02]  /*15bb0*/  HMMA.16816.F32.BF16 R24, R16, R24, R8 ;  /* 0x000000181018723c */ /* 0x008fe40000041808 */
[----:B------:R-:W2:-:S15]  /*15bc0*/  LDL.LU.64 R8, [R1+0x21e8] ;  /* 0x0021e80001087983 */ /* 0x000e9e0000300a00 */
[----:B------:R-:W-:-:S06]  /*15bd0*/  NOP ;  /* 0x0000000000007918 */ /* 0x000fcc0000000000 */
[----:B------:R0:W-:Y:S04]  /*15be0*/  STL.64 [R1+0xa40], R24 ;  /* 0x000a401801007387 */ /* 0x0001e80000100a00 */
[----:B------:R-:W-:Y:S04]  /*15bf0*/  STL.64 [R1+0xa48], R26 ;  /* 0x000a481a01007387 */ /* 0x000fe80000100a00 */
[----:B0-----:R-:W4:Y:S01]  /*15c00*/  LDL.LU.64 R24, [R1+0x21e0] ;  /* 0x0021e00001187983 */ /* 0x001f220000300a00 */
[----:B--2---:R-:W-:Y:S03]  /*15c10*/  HMMA.16816.F32.BF16 R8, R16, R8, R20 ;  /* 0x000000081008723c */ /* 0x004fe60000041814 */
[----:B------:R-:W2:-:S15]  /*15c20*/  LDL.LU.64 R20, [R1+0x120] ;  /* 0x0001200001147983 */ /* 0x000e9e0000300a00 */
[----:B------:R-:W-:-:S05]  /*15c30*/  NOP ;  /* 0x0000000000007918 */ /* 0x000fca0000000000 */
[----:B------:R-:W-:Y:S04]  /*15c40*/  STL.64 [R1+0xa30], R8 ;  /* 0x000a300801007387 */ /* 0x000fe80000100a00 */
[----:B------:R-:W-:Y:S04]  /*15c50*/  STL.64 [R1+0xa38], R10 ;  /* 0x000a380a01007387 */ /* 0x000fe80000100a00 */
[----:B------:R-:W3:Y:S01]  /*15c60*/  LDL.LU.64 R22, [R1+0x128] ;  /* 0x0001280001167983 */ /* 0x000ee20000300a00 */
[----:B----4-:R-:W-:-:S15]  /*15c70*/  HMMA.16816.F32.BF16 R4, R16, R24, R4 ;  /* 0x000000181004723c */ /* 0x010fde0000041804 */
[----:B------:R-:W-:-:S08]  /*15c80*/  NOP ;  /* 0x0000000000007918 */ /* 0x000fd00000000000 */
[----:B------:R-:W-:Y:S04]  /*15c90*/  STL.64 [R1+0xa20], R4 ;  /* 0x000a200401007387 */ /* 0x000fe80000100a00 */
[----:B------:R-:W-:Y:S04]  /*15ca0*/  STL.64 [R1+0xa28], R6 ;  /* 0x000a280601007387 */ /* 0x000fe80000100a00 */
[----:B---3--:R-:W-:Y:S04]  /*15cb0*/  STL.64 [R1+0x21d8], R22 ;  /* 0x0021d81601007387 */ /* 0x008fe80000100a00 */
[----:B--2---:R0:W-:Y:S04]  /*15cc0*/  STL.64 [R1+0x21d0], R20 ;  /* 0x0021d01401007387 */ /* 0x0041e80000100a00 */
[----:B0-----:R-:W2:Y:S04]  /*15cd0*/  LDL.LU.64 R20, [R1+0x130] ;  /* 0x0001300001147983 */ /* 0x001ea80000300a00 */
[----:B------:R-:W2:Y:S04]  /*15ce0*/  LDL.LU.64 R22, [R1+0x138] ;  /* 0x0001380001167983 */ /* 0x000ea80000300a00 */
[----:B------:R-:W3:Y:S04]  /*15cf0*/  LDL.LU.64 R4, [R1+0x110] ;  /* 0x0001100001047983 */ /* 0x000ee80000300a00 */
[----:B------:R-:W3:Y:S04]  /*15d00*/  LDL.LU.64 R6, [R1+0x118] ;  /* 0x0001180001067983 */ /* 0x000ee80000300a00 */
[----:B------:R-:W4:Y:S04]  /*15d10*/  LDL.LU.64 R8, [R1+0x100] ;  /* 0x0001000001087983 */ /* 0x000f280000300a00 */
[----:B------:R-:W4:Y:S04]  /*15d20*/  LDL.LU.64 R10, [R1+0x108] ;  /* 0x00010800010a7983 */ /* 0x000f280000300a00 */
[----:B------:R0:W-:Y:S04]  /*15d30*/  STL.64 [R1+0x2140], R24 ;  /* 0x0021401801007387 */ /* 0x0001e80000100a00 */
[----:B0-----:R-:W2:Y:S04]  /*15d40*/  LDL.64 R24, [R1+0x90] ;  /* 0x0000900001187983 */ /* 0x001ea80000100a00 */
[----:B--2---:R0:W-:Y:S04]  /*15d50*/  STL.64 [R1+0x2148], R24 ;  /* 0x0021481801007387 */ /* 0x0041e80000100a00 */
[----:B0-----:R-:W2:Y:S04]  /*15d60*/  LDL.64 R24, [R1+0xa0] ;  /* 0x0000a00001187983 */ /* 0x001ea80000100a00 */
[----:B--2---:R0:W-:Y:S04]  /*15d70*/  STL.64 [R1+0x2160], R24 ;  /* 0x0021601801007387 */ /* 0x0041e80000100a00 */
[----:B0-----:R-:W2:Y:S04]  /*15d80*/  LDL.64 R24, [R1+0xb0] ;  /* 0x0000b00001187983 */ /* 0x001ea80000100a00 */
[----:B--2---:R0:W-:Y:S02]  /*15d90*/  STL.64 [R1+0x2170], R24 ;  /* 0x0021701801007387 */ /* 0x0041e40000100a00 */
[----:B0-----:R-:W-:-:S02]  /*15da0*/  IMAD.MOV.U32 R24, RZ, RZ, R14 ;  /* 0x000000ffff187224 */ /* 0x001fc400078e000e */
[----:B------:R-:W-:Y:S01]  /*15db0*/  HMMA.16816.F32.BF16 R12, R16, R12, R20 ;  /* 0x0000000c100c723c */ /* 0x000fe20000041814 */
[----:B------:R-:W-:-:S05]  /*15dc0*/  IMAD.MOV.U32 R25, RZ, RZ, R3 ;  /* 0x000000ffff197224 */ /* 0x000fca00078e0003 */
[----:B------:R-:W-:Y:S04]  /*15dd0*/  STL.64 [R1+0x2188], R24 ;  /* 0x0021881801007387 */ /* 0x000fe80000100a00 */
[----:B------:R-:W2:Y:S04]  /*15de0*/  LDL.LU.64 R22, [R1+0x21d8] ;  /* 0x0021d80001167983 */ /* 0x000ea80000300a00 */
[----:B------:R-:W2:Y:S09]  /*15df0*/  LDL.LU.64 R20, [R1+0x21d0] ;  /* 0x0021d00001147983 */ /* 0x000eb20000300a00 */
[----:B------:R0:W-:Y:S04]  /*15e00*/  STL.64 [R1+0xa10], R12 ;  /* 0x000a100c01007387 */ /* 0x0001e80000100a00 */
[----:B------:R2:W-:Y:S04]  /*15e10*/  STL.64 [R1+0xa18], R14 ;  /* 0x000a180e01007387 */ /* 0x0005e80000100a00 */
[----:B0-----:R-:W2:Y:S02]  /*15e20*/  LDL.LU.64 R12, [R1+0x21c8] ;  /* 0x0021c800010c7983 */ /* 0x001ea40000300a00 */
[----:B--2---:R-:W-:Y:S02]  /*15e30*/  HMMA.16816.F32.BF16 R12, R16, R12, R20 ;  /* 0x0000000c100c723c */ /* 0x004fe40000041814 */
[----:B------:R-:W2:Y:S04]  /*15e40*/  LDL.LU R23, [R1+0x21c0] ;  /* 0x0021c00001177983 */ /* 0x000ea80000300800 */
[----:B------:R-:W3:-:S15]  /*15e50*/  LDL.LU.64 R20, [R1+0x21b8] ;  /* 0x0021b80001147983 */ /* 0x000ede0000300a00 */
[----:B------:R-:W-:-:S02]  /*15e60*/  NOP ;  /* 0x0000000000007918 */ /* 0x000fc40000000000 */
[----:B------:R-:W-:Y:S04]  /*15e70*/  STL.64 [R1+0xa00], R12 ;  /* 0x000a000c01007387 */ /* 0x000fe80000100a00 */
[----:B------:R0:W-:Y:S04]  /*15e80*/  STL.64 [R1+0xa08], R14 ;  /* 0x000a080e01007387 */ /* 0x0001e80000100a00 */
[----:B0-----:R-:W4:Y:S04]  /*15e90*/  LDL.LU.64 R14, [R1+0x21b0] ;  /* 0x0021b000010e7983 */ /* 0x001f280000300a00 */
[----:B------:R-:W4:Y:S01]  /*15ea0*/  LDL.LU.64 R12, [R1+0x21a8] ;  /* 0x0021a800010c7983 */ /* 0x000f220000300a00 */
[----:B---3--:R-:W-:-:S15]  /*15eb0*/  HMMA.16816.F32.BF16 R4, R16, R20, R4 ;  /* 0x000000141004723c */ /* 0x008fde0000041804 */
[----:B------:R-:W-:-:S08]  /*15ec0*/  NOP ;  /* 0x0000000000007918 */ /* 0x000fd00000000000 */
[----:B------:R0:W-:Y:S04]  /*15ed0*/  STL.64 [R1+0xac0], R4 ;  /* 0x000ac00401007387 */ /* 0x0001e80000100a00 */
[----:B------:R-:W-:Y:S04]  /*15ee0*/  STL.64 [R1+0xac8], R6 ;  /* 0x000ac80601007387 */ /* 0x000fe80000100a00 */
[----:B0-----:R-:W4:Y:S04]  /*15ef0*/  LDL.LU.64 R4, [R1+0x21a0] ;  /* 0x0021a00001047983 */ /* 0x001f280000300a00 */
[----:B--2---:R-:W-:Y:S04]  /*15f00*/  STL [R1+0x2158], R23 ;  /* 0x0021581701007387 */ /* 0x004fe80000100800 */
[----:B------:R0:W-:Y:S04]  /*15f10*/  STL.64 [R1+0x2150], R20 ;  /* 0x0021501401007387 */ /* 0x0001e80000100a00 */
[----:B0-----:R-:W2:Y:S04]  /*15f20*/  LDL.LU.64 R20, [R1+0xe0] ;  /* 0x0000e00001147983 */ /* 0x001ea80000300a00 */
[----:B------:R-:W2:Y:S01]  /*15f30*/  LDL.LU.64 R22, [R1+0xe8] ;  /* 0x0000e80001167983 */ /* 0x000ea20000300a00 */
[----:B----4-:R-:W-:-:S15]  /*15f40*/  HMMA.16816.F32.BF16 R8, R16, R4, R8 ;  /* 0x000000041008723c */ /* 0x010fde0000041808 */
[----:B------:R-:W-:-:S08]  /*15f50*/  NOP ;  /* 0x0000000000007918 */ /* 0x000fd00000000000 */
[----:B------:R0:W-:Y:S04]  /*15f60*/  STL.64 [R1+0xab0], R8 ;  /* 0x000ab00801007387 */ /* 0x0001e80000100a00 */
[----:B------:R-:W-:Y:S04]  /*15f70*/  STL.64 [R1+0xab8], R10 ;  /* 0x000ab80a01007387 */ /* 0x000fe80000100a00 */
[----:B0-----:R-:W2:Y:S04]  /*15f80*/  LDL.LU.64 R8, [R1+0x2198] ;  /* 0x0021980001087983 */ /* 0x001ea80000300a00 */
[----:B------:R0:W-:Y:S04]  /*15f90*/  STL.64 [R1+0x2190], R4 ;  /* 0x0021900401007387 */ /* 0x0001e80000100a00 */
[----:B0-----:R-:W3:Y:S04]  /*15fa0*/  LDL.LU.64 R4, [R1+0x3f0] ;  /* 0x0003f00001047983 */ /* 0x001ee80000300a00 */
[----:B------:R-:W3:Y:S01]  /*15fb0*/  LDL.LU.64 R6, [R1+0x3f8] ;  /* 0x0003f80001067983 */ /* 0x000ee20000300a00 */
[----:B--2---:R-:W-:-:S15]  /*15fc0*/  HMMA.16816.F32.BF16 R16, R16, R8, R20 ;  /* 0x000000081010723c */ /* 0x004fde0000041814 */
[----:B------:R-:W-:-:S08]  /*15fd0*/  NOP ;  /* 0x0000000000007918 */ /* 0x000fd00000000000 */
[----:B------:R-:W-:Y:S04]  /*15fe0*/  STL.64 [R1+0x9f0], R16 ;  /* 0x0009f01001007387 */ /* 0x000fe80000100a00 */
[----:B------:R-:W-:Y:S04]  /*15ff0*/  STL.64 [R1+0x9f8], R18 ;  /* 0x0009f81201007387 */ /* 0x000fe80000100a00 */
[----:B------:R0:W-:Y:S04]  /*16000*/  STL.64 [R1+0x2168], R8 ;  /* 0x0021680801007387 */ /* 0x0001e80000100a00 */
[----:B------:R-:W1:Y:S04]  /*16010*/  LDSM.16.MT88.4 R16, [R29+UR4+0x80] ;  /* 0x000080041d10783b */ /* 0x000e680008004200 */
[----:B0-----:R-:W2:Y:S04]  /*16020*/  LDL.LU.64 R8, [R1+0x4c0] ;  /* 0x0004c00001087983 */ /* 0x001ea80000300a00 */
[----:B------:R-:W4:Y:S01]  /*16030*/  LDL.LU.64 R10, [R1+0x4c8] ;  /* 0x0004c800010a7983 */ /* 0x000f220000300a00 */
[----:B------:R-:W-:-:S02]  /*16040*/  IMAD.MOV.U32 R24, RZ, RZ, R2 ;  /* 0x000000ffff187224 */ /* 0x000fc400078e0002 */
[----:B------:R-:W-:-:S07]  /*16050*/  IMAD.MOV.U32 R25, RZ, RZ, R0 ;  /* 0x000000ffff197224 */ /* 0x000fce00078e0000 */
[----:B---3--:R-:W-:Y:S01]  /*16060*/  HMMA.16816.F32.BF16 R24, R12, R24, R4 ;  /* 0x000000180c18723c */ /* 0x008fe20000041804 */
[----:B----4-:R-:W-:Y:S04]  /*16070*/  STL.64 [R1+0x2180], R10 ;  /* 0x0021800a01007387 */ /* 0x010fe80000100a00 */
[----:B--2---:R0:W-:Y:S04]  /*16080*/  STL.64 [R1+0x2178], R8 ;  /* 0x0021780801007387 */ /* 0x0041e80000100a00 */
[----:B0-----:R-:W2:Y:S04]  /*16090*/  LDL.LU.64 R8, [R1+0x3e0] ;  /* 0x0003e00001087983 */ /* 0x001ea80000300a00 */
[----:B------:R-:W2:Y:S04]  /*160a0*/  LDL.LU.64 R10, [R1+0x3e8] ;  /* 0x0003e800010a7983 */ /* 0x000ea80000300a00 */
[----:B------:R-:W3:Y:S04]  /*160b0*/  LDL.LU.64 R20, [R1+0x4b0] ;  /* 0x0004b00001147983 */ /* 0x000ee80000300a00 */
[----:B------:R-:W3:Y:S04]  /*160c0*/  LDL.LU.64 R22, [R1+0x4b8] ;  /* 0x0004b80001167983 */ /* 0x000ee80000300a00 */
[----:B-1----:R-:W-:Y:S04]  /*160d0*/  STL [R1+0x20a4], R16 ;  /* 0x0020a41001007387 */ /* 0x002fe80000100800 */
[----:B------:R0:W-:Y:S04]  /*160e0*/  STL [R1+0x20a0], R17 ;  /* 0x0020a01101007387 */ /* 0x0001e80000100800 */
[----:B------:R-:W-:Y:S04]  /*160f0*/  STL [R1+0x2098], R18 ;  /* 0x0020981201007387 */ /* 0x000fe80000100800 */
[----:B------:R1:W-:Y:S04]  /*16100*/  STL [R1+0x2094], R19 ;  /* 0x0020941301007387 */ /* 0x0003e80000100800 */
[----:B0-----:R-:W4:Y:S04]  /*16110*/  LDL.LU.64 R16, [R1+0x4a0] ;  /* 0x0004a00001107983 */ /* 0x001f280000300a00 */
[----:B-1----:R-:W4:Y:S04]  /*16120*/  LDL.LU.64 R18, [R1+0x4a8] ;  /* 0x0004a80001127983 */ /* 0x002f280000300a00 */
[----:B------:R-:W-:Y:S04]  /*16130*/  STL [R1+0x2090], R29 ;  /* 0x0020901d01007387 */ /* 0x000fe80000100800 */
[----:B------:R-:W2:Y:S01]  /*16140*/  LDL.LU.64 R4, [R1+0x2190] ;  /* 0x0021900001047983 */ /* 0x000ea20000300a00 */
[----:B------:R-:W-:-:S03]  /*16150*/  IMAD.MOV.U32 R6, RZ, RZ, R24 ;  /* 0x000000ffff067224 */ /* 0x000fc600078e0018 */
[----:B------:R-:W-:Y:S01]  /*16160*/  STL.64 [R1+0x3f8], R26 ;  /* 0x0003f81a01007387 */ /* 0x000fe20000100a00 */
[----:B------:R-:W-:-:S03]  /*16170*/  IMAD.MOV.U32 R7, RZ, RZ, R25 ;  /* 0x000000ffff077224 */ /* 0x000fc600078e0019 */
[----:B------:R-:W3:Y:S04]  /*16180*/  LDL.LU.64 R24, [R1+0x2188] ;  /* 0x0021880001187983 */ /* 0x000ee80000300a00 */
[----:B------:R-:W-:Y:S04]  /*16190*/  STL.64 [R1+0x20c0], R6 ;  /* 0x0020c00601007387 */ /* 0x000fe80000100a00 */
[----:B--2---:R0:W-:Y:S04]  /*161a0*/  STL.64 [R1+0x20b8], R4 ;  /* 0x0020b80401007387 */ /* 0x0041e80000100a00 */
[----:B0-----:R-:W2:Y:S01]  /*161b0*/  LDL.64 R4, [R1+0x60] ;  /* 0x0000600001047983 */ /* 0x001ea20000100a00 */
[C---:B---3--:R-:W-:Y:S03]  /*161c0*/  HMMA.16816.F32.BF16 R24, R12.reuse, R24, R8 ;  /* 0x000000180c18723c */ /* 0x048fe60000041808 */
[----:B--2---:R0:W-:Y:S04]  /*161d0*/  STL.64 [R1+0x2138], R4 ;  /* 0x0021380401007387 */ /* 0x0041e80000100a00 */
[----:B0-----:R-:W2:Y:S04]  /*161e0*/  LDL.64 R4, [R1+0x80] ;  /* 0x0000800001047983 */ /* 0x001ea80000100a00 */
[----:B------:R-:W3:Y:S04]  /*161f0*/  LDL.LU.64 R10, [R1+0x2180] ;  /* 0x00218000010a7983 */ /* 0x000ee80000300a00 */
[----:B------:R-:W3:Y:S08]  /*16200*/  LDL.LU.64 R8, [R1+0x2178] ;  /* 0x0021780001087983 */ /* 0x000ef00000300a00 */
[----:B------:R0:W-:Y:S04]  /*16210*/  STL.64 [R1+0x3e0], R24 ;  /* 0x0003e01801007387 */ /* 0x0001e80000100a00 */
[----:B------:R-:W-:Y:S04]  /*16220*/  STL.64 [R1+0x3e8], R26 ;  /* 0x0003e81a01007387 */ /* 0x000fe80000100a00 */
[----:B0-----:R-:W3:Y:S02]  /*16230*/  LDL.LU.64 R24, [R1+0x2170] ;  /* 0x0021700001187983 */ /* 0x001ee40000300a00 */
[----:B---3--:R-:W-:Y:S06]  /*16240*/  HMMA.16816.F32.BF16 R8, R12, R24, R8 ;  /* 0x000000180c08723c */ /* 0x008fec0000041808 */
[----:B------:R-:W-:-:S02]  /*16250*/  IMAD.MOV.U32 R2, RZ, RZ, R24 ;  /* 0x000000ffff027224 */ /* 0x000fc400078e0018 */
[----:B------:R-:W-:-:S15]  /*16260*/  IMAD.MOV.U32 R0, RZ, RZ, R25 ;  /* 0x000000ffff007224 */ /* 0x000fde00078e0019 */
[----:B------:R0:W-:Y:S04]  /*16270*/  STL.64 [R1+0x4c0], R8 ;  /* 0x0004c00801007387 */ /* 0x0001e80000100a00 */
[----:B------:R1:W-:Y:S04]  /*16280*/  STL.64 [R1+0x4c8], R10 ;  /* 0x0004c80a01007387 */ /* 0x0003e80000100a00 */
[----:B0-----:R-:W3:Y:S04]  /*16290*/  LDL.LU.64 R8, [R1+0x2168] ;  /* 0x0021680001087983 */ /* 0x001ee80000300a00 */
[----:B------:R-:W4:Y:S02]  /*162a0*/  LDL.LU.64 R24, [R1+0x2160] ;  /* 0x0021600001187983 */ /* 0x000f240000300a00 */
[----:B----4-:R-:W-:Y:S06]  /*162b0*/  HMMA.16816.F32.BF16 R20, R12, R24, R20 ;  /* 0x000000180c14723c */ /* 0x010fec0000041814 */
[----:B-1----:R-:W-:-:S02]  /*162c0*/  IMAD.MOV.U32 R10, RZ, RZ, R24 ;  /* 0x000000ffff0a7224 */ /* 0x002fc400078e0018 */
[----:B------:R-:W-:-:S15]  /*162d0*/  IMAD.MOV.U32 R3, RZ, RZ, R25 ;  /* 0x000000ffff037224 */ /* 0x000fde00078e0019 */
[----:B------:R-:W-:Y:S04]  /*162e0*/  STL.64 [R1+0x4b0], R20 ;  /* 0x0004b01401007387 */ /* 0x000fe80000100a00 */
[----:B------:R0:W-:Y:S04]  /*162f0*/  STL.64 [R1+0x4b8], R22 ;  /* 0x0004b81601007387 */ /* 0x0001e80000100a00 */
[----:B0-----:R-:W4:Y:S04]  /*16300*/  LDL.LU R23, [R1+0x2158] ;  /* 0x0021580001177983 */ /* 0x001f280000300800 */
[----:B------:R-:W2:Y:S04]  /*16310*/  LDL.LU.64 R20, [R1+0x2150] ;  /* 0x0021500001147983 */ /* 0x000ea80000300a00 */
[----:B------:R-:W3:Y:S02]  /*16320*/  LDL.LU.64 R24, [R1+0x2148] ;  /* 0x0021480001187983 */ /* 0x000ee40000300a00 */
[----:B---3--:R-:W-:Y:S06]  /*16330*/  HMMA.16816.F32.BF16 R16, R12, R24, R16 ;  /* 0x000000180c10723c */ /* 0x008fec0000041810 */
[----:B------:R-:W-:-:S02]  /*16340*/  IMAD.MOV.U32 R22, RZ, RZ, R24 ;  /* 0x000000ffff167224 */ /* 0x000fc400078e0018 */
[----:B------:R-:W-:-:S15]  /*16350*/  IMAD.MOV.U32 R11, RZ, RZ, R25 ;  /* 0x000000ffff0b7224 */ /* 0x000fde00078e0019 */
[----:B------:R0:W-:Y:S04]  /*16360*/  STL.64 [R1+0x4a0], R16 ;  /* 0x0004a01001007387 */ /* 0x0001e80000100a00 */
[----:B------:R1:W-:Y:S04]  /*16370*/  STL.64 [R1+0x4a8], R18 ;  /* 0x0004a81201007387 */ /* 0x0003e80000100a00 */
[----:B------:R-:W3:Y:S04]  /*16380*/  LDL.LU.64 R24, [R1+0x490] ;  /* 0x0004900001187983 */ /* 0x000ee80000300a00 */
[----:B------:R-:W3:Y:S04]  /*16390*/  LDL.LU.64 R26, [R1+0x498] ;  /* 0x00049800011a7983 */ /* 0x000ee80000300a00 */
[----:B0-----:R-:W4:Y:S04]  /*163a0*/  LDL.LU.64 R16, [R1+0x470] ;  /* 0x0004700001107983 */ /* 0x001f280000300a00 */
[----:B-1----:R-:W4:Y:S04]  /*163b0*/  LDL.LU.64 R18, [R1+0x478] ;  /* 0x0004780001127983 */ /* 0x002f280000300a00 */
[----:B------:R-:W-:Y:S04]  /*163c0*/  STL [R1+0x20d0], R22 ;  /* 0x0020d01601007387 */ /* 0x000fe80000100800 */
[----:B--2---:R0:W-:Y:S04]  /*163d0*/  STL.64 [R1+0x20c8], R20 ;  /* 0x0020c81401007387 */ /* 0x0041e80000100a00 */
[----:B0-----:R-:W2:Y:S04]  /*163e0*/  LDL.64 R20, [R1+0x10] ;  /* 0x0000100001147983 */ /* 0x001ea80000100a00 */
[----:B--2---:R0:W-:Y:S04]  /*163f0*/  STL.64 [R1+0x20e8], R20 ;  /* 0x0020e81401007387 */ /* 0x0041e80000100a00 */
[----:B0-----:R-:W2:Y:S04]  /*16400*/  LDL R20, [R1+0x20] ;  /* 0x0000200001147983 */ /* 0x001ea80000100800 */
[----:B------:R-:W2:Y:S01]  /*16410*/  LDL R21, [R1+0x24] ;  /* 0x0000240001157983 */ /* 0x000ea20000100800 */
[----:B---3--:R-:W-:Y:S03]  /*16420*/  HMMA.16816.F32.BF16 R24, R12, R4, R24 ;  /* 0x000000040c18723c */ /* 0x008fe60000041818 */
[----:B--2---:R-:W-:Y:S04]  /*16430*/  STL.64 [R1+0x2100], R20 ;  /* 0x0021001401007387 */ /* 0x004fe80000100a00 */
[----:B------:R-:W-:Y:S04]  /*16440*/  STL.64 [R1+0x20b0], R10 ;  /* 0x0020b00a01007387 */ /* 0x000fe80000100a00 */
[----:B------:R0:W-:Y:S04]  /*16450*/  STL.64 [R1+0x20a8], R8 ;  /* 0x0020a80801007387 */ /* 0x0001e80000100a00 */
[----:B0-----:R-:W2:Y:S04]  /*16460*/  LDL.LU.64 R8, [R1+0x480] ;  /* 0x0004800001087983 */ /* 0x001ea80000300a00 */
[----:B------:R-:W2:Y:S04]  /*16470*/  LDL.LU.64 R10, [R1+0x488] ;  /* 0x00048800010a7983 */ /* 0x000ea80000300a00 */
[----:B------:R0:W-:Y:S04]  /*16480*/  STL.64 [R1+0x490], R24 ;  /* 0x0004901801007387 */ /* 0x0001e80000100a00 */
[----:B------:R1:W-:Y:S04]  /*16490*/  STL.64 [R1+0x498], R26 ;  /* 0x0004981a01007387 */ /* 0x0003e80000100a00 */
[----:B0-----:R-:W3:Y:S01]  /*164a0*/  LDL.LU.64 R24, [R1+0x2140] ;  /* 0x0021400001187983 */ /* 0x001ee20000300a00 */
[----:B-1----:R-:W-:-:S02]  /*164b0*/  IMAD.MOV.U32 R27, RZ, RZ, R4 ;  /* 0x000000ffff1b7224 */ /* 0x002fc400078e0004 */
[----:B------:R-:W-:Y:S02]  /*164c0*/  IMAD.MOV.U32 R26, RZ, RZ, R5 ;  /* 0x000000ffff1a7224 */ /* 0x000fe400078e0005 */
[----:B------:R-:W2:Y:S04]  /*164d0*/  LDL.LU.64 R4, [R1+0x2138] ;  /* 0x0021380001047983 */ /* 0x000ea80000300a00 */
[----:B------:R-:W-:Y:S01]  /*164e0*/  STL.64 [R1+0x2110], R26 ;  /* 0x0021101a01007387 */ /* 0x000fe20000100a00 */
[----:B------:R-:W-:Y:S02]  /*164f0*/  IMAD.MOV.U32 R20, RZ, RZ, R28 ;  /* 0x000000ffff147224 */ /* 0x000fe400078e001c */
[----:B----4-:R-:W-:Y:S01]  /*16500*/  IMAD.MOV.U32 R21, RZ, RZ, R23 ;  /* 0x000000ffff157224 */ /* 0x010fe200078e0017 */
[----:B---3--:R0:W-:Y:S04]  /*16510*/  STL.64 [R1+0x2108], R24 ;  /* 0x0021081801007387 */ /* 0x0081e80000100a00 */
[----:B0-----:R-:W3:Y:S02]  /*16520*/  LDL.64 R24, [R1+0x40] ;  /* 0x0000400001187983 */ /* 0x001ee40000100a00 */
[C---:B--2---:R-:W-:Y:S06]  /*16530*/  HMMA.16816.F32.BF16 R20, R12.reuse, R20, R8 ;  /* 0x000000140c14723c */ /* 0x044fec0000041808 */
[----:B------:R-:W-:Y:S07]  /*16540*/  HMMA.16816.F32.BF16 R8, R12, R4, R16 ;  /* 0x000000040c08723c */ /* 0x000fee0000041810 */
[----:B------:R-:W-:Y:S01]  /*16550*/  IMAD.MOV.U32 R19, RZ, RZ, R4 ;  /* 0x000000ffff137224 */ /* 0x000fe200078e0004 */
[----:B---3--:R0:W-:Y:S04]  /*16560*/  STL.64 [R1+0x2128], R24 ;  /* 0x0021281801007387 */ /* 0x0081e80000100a00 */
[----:B0-----:R-:W2:Y:S05]  /*16570*/  LDL.64 R24, [R1+0x50] ;  /* 0x0000500001187983 */ /* 0x001eaa0000100a00 */
[----:B------:R-:W-:Y:S04]  /*16580*/  STL.64 [R1+0x480], R20 ;  /* 0x0004801401007387 */ /* 0x000fe80000100a00 */
[----:B------:R-:W-:Y:S04]  /*16590*/  STL.64 [R1+0x488], R22 ;  /* 0x0004881601007387 */ /* 0x000fe80000100a00 */
[----:B------:R-:W-:Y:S04]  /*165a0*/  STL.64 [R1+0x470], R8 ;  /* 0x0004700801007387 */ /* 0x000fe80000100a00 */
[----:B------:R-:W-:Y:S04]  /*165b0*/  STL.64 [R1+0x478], R10 ;  /* 0x0004780a01007387 */ /* 0x000fe80000100a00 */
[----:B------:R0:W-:Y:S04]  /*165c0*/  STL [R1+0x2130], R19 ;  /* 0x0021301301007387 */ /* 0x0001e80000100800 */
[----:B------:R-:W2:Y:S04]  /*165d0*/  LDL.LU.64 R16, [R1+0x460] ;  /* 0x0004600001107983 */ /* 0x000ea80000300a00 */
[----:B0-----:R-:W2:Y:S04]  /*165e0*/  LDL.LU.64 R18, [R1+0x468] ;  /* 0x0004680001127983 */ /* 0x001ea80000300a00 */
        /* <DEDUP_REMOVED lines=8> */
[----:B------:R-:W3:Y:S01]  /*16670*/  LDL.LU.64 R6, [R1+0x418] ;  /* 0x0004180001067983 */ /* 0x000ee20000300a00 */
[----:B--2---:R-:W-:Y:S03]  /*16680*/  HMMA.16816.F32.BF16 R16, R12, R24, R16 ;  /* 0x000000180c10723c */ /* 0x004fe60000041810 */
[----:B---3--:R-:W-:Y:S04]  /*16690*/  STL.64 [R1+0x20e0], R6 ;  /* 0x0020e00601007387 */ /* 0x008fe80000100a00 */
[----:B----4-:R0:W-:Y:S04]  /*166a0*/  STL.64 [R1+0x20d8], R4 ;  /* 0x0020d80401007387 */ /* 0x0101e80000100a00 */
[----:B0-----:R-:W2:Y:S04]  /*166b0*/  LDL.LU.64 R4, [R1+0x420] ;  /* 0x0004200001047983 */ /* 0x001ea80000300a00 */
[----:B------:R-:W3:Y:S01]  /*166c0*/  LDL.LU.64 R6, [R1+0x428] ;  /* 0x0004280001067983 */ /* 0x000ee20000300a00 */
[----:B------:R-:W-:-:S03]  /*166d0*/  IMAD.MOV.U32 R28, RZ, RZ, R24 ;  /* 0x000000ffff1c7224 */ /* 0x000fc600078e0018 */
[----:B---3--:R-:W-:Y:S04]  /*166e0*/  STL.64 [R1+0x20f8], R6 ;  /* 0x0020f80601007387 */ /* 0x008fe80000100a00 */
[----:B--2---:R0:W-:Y:S04]  /*166f0*/  STL.64 [R1+0x20f0], R4 ;  /* 0x0020f00401007387 */ /* 0x0041e80000100a00 */
[----:B0-----:R-:W2:Y:S04]  /*16700*/  LDL.LU.64 R4, [R1+0x430] ;  /* 0x0004300001047983 */ /* 0x001ea80000300a00 */
[----:B------:R-:W2:Y:S04]  /*16710*/  LDL.LU.64 R6, [R1+0x438] ;  /* 0x0004380001067983 */ /* 0x000ea80000300a00 */
[----:B------:R-:W3:Y:S04]  /*16720*/  LDL.LU.64 R8, [R1+0x400] ;  /* 0x0004000001087983 */ /* 0x000ee80000300a00 */
[----:B------:R-:W3:Y:S04]  /*16730*/  LDL.LU.64 R10, [R1+0x408] ;  /* 0x00040800010a7983 */ /* 0x000ee80000300a00 */
[----:B------:R-:W-:Y:S04]  /*16740*/  STL.64 [R1+0x460], R16 ;  /* 0x0004601001007387 */ /* 0x000fe80000100a00 */
[----:B------:R0:W-:Y:S04]  /*16750*/  STL.64 [R1+0x468], R18 ;  /* 0x0004681201007387 */ /* 0x0001e80000100a00 */
[----:B0-----:R-:W4:Y:S01]  /*16760*/  LDL.LU R19, [R1+0x2130] ;  /* 0x0021300001137983 */ /* 0x001f220000300800 */
[----:B------:R-:W-:-:S03]  /*16770*/  IMAD.MOV.U32 R18, RZ, RZ, R25 ;  /* 0x000000ffff127224 */ /* 0x000fc600078e0019 */
[----:B------:R-:W2:Y:S02]  /*16780*/  LDL.LU.64 R24, [R1+0x2128] ;  /* 0x0021280001187983 */ /* 0x000ea40000300a00 */
[----:B--2---:R-:W-:Y:S06]  /*16790*/  HMMA.16816.F32.BF16 R20, R12, R24, R20 ;  /* 0x000000180c14723c */ /* 0x004fec0000041814 */
[----:B------:R-:W-:Y:S02]  /*167a0*/  IMAD.MOV.U32 R16, RZ, RZ, R24 ;  /* 0x000000ffff107224 */ /* 0x000fe400078e0018 */
[----:B------:R-:W-:-:S15]  /*167b0*/  IMAD.MOV.U32 R17, RZ, RZ, R25 ;  /* 0x000000ffff117224 */ /* 0x000fde00078e0019 */
[----:B------:R-:W-:Y:S04]  /*167c0*/  STL.64 [R1+0x450], R20 ;  /* 0x0004501401007387 */ /* 0x000fe80000100a00 */
[----:B------:R0:W-:Y:S04]  /*167d0*/  STL.64 [R1+0x458], R22 ;  /* 0x0004581601007387 */ /* 0x0001e80000100a00 */
[----:B0-----:R-:W2:Y:S04]  /*167e0*/  LDL.LU.64 R22, [R1+0x2120] ;  /* 0x0021200001167983 */ /* 0x001ea80000300a00 */
[----:B------:R-:W2:Y:S04]  /*167f0*/  LDL.LU.64 R20, [R1+0x2118] ;  /* 0x0021180001147983 */ /* 0x000ea80000300a00 */
[----:B------:R-:W4:Y:S04]  /*16800*/  LDL.LU.64 R26, [R1+0x2110] ;  /* 0x00211000011a7983 */ /* 0x000f280000300a00 */
[----:B------:R-:W2:Y:S02]  /*16810*/  LDL.LU.64 R24, [R1+0x2108] ;  /* 0x0021080001187983 */ /* 0x000ea40000300a00 */
[----:B--2---:R-:W-:-:S15]  /*16820*/  HMMA.16816.F32.BF16 R20, R12, R24, R20 ;  /* 0x000000180c14723c */ /* 0x004fde0000041814 */
[----:B------:R-:W-:-:S08]  /*16830*/  NOP ;  /* 0x0000000000007918 */ /* 0x000fd00000000000 */
[----:B------:R0:W-:Y:S04]  /*16840*/  STL.64 [R1+0x440], R20 ;  /* 0x0004401401007387 */ /* 0x0001e80000100a00 */
[----:B------:R1:W-:Y:S04]  /*16850*/  STL.64 [R1+0x448], R22 ;  /* 0x0004481601007387 */ /* 0x0003e80000100a00 */
[----:B0-----:R-:W1:Y:S04]  /*16860*/  LDL.LU.64 R20, [R1+0x2100] ;  /* 0x0021000001147983 */ /* 0x001e680000300a00 */
[----:B------:R-:W-:Y:S01]  /*16870*/  STL.64 [R1+0x2070], R24 ;  /* 0x0020701801007387 */ /* 0x000fe20000100a00 */
[----:B-1----:R-:W-:Y:S03]  /*16880*/  HMMA.16816.F32.BF16 R20, R12, R20, R4 ;  /* 0x000000140c14723c */ /* 0x002fe60000041804 */
[----:B------:R-:W2:Y:S04]  /*16890*/  LDL.LU.64 R6, [R1+0x20f8] ;  /* 0x0020f80001067983 */ /* 0x000ea80000300a00 */
[----:B------:R-:W2:-:S15]  /*168a0*/  LDL.LU.64 R4, [R1+0x20f0] ;  /* 0x0020f00001047983 */ /* 0x000e9e0000300a00 */
[----:B------:R-:W-:-:S01]  /*168b0*/  NOP ;  /* 0x0000000000007918 */ /* 0x000fc20000000000 */
[----:B------:R0:W-:Y:S04]  /*168c0*/  STL.64 [R1+0x430], R20 ;  /* 0x0004301401007387 */ /* 0x0001e80000100a00 */
[----:B------:R1:W-:Y:S04]  /*168d0*/  STL.64 [R1+0x438], R22 ;  /* 0x0004381601007387 */ /* 0x0003e80000100a00 */
[----:B0-----:R-:W2:Y:S02]  /*168e0*/  LDL.LU.64 R20, [R1+0x20e8] ;  /* 0x0020e80001147983 */ /* 0x001ea40000300a00 */
[----:B--2---:R-:W-:Y:S06]  /*168f0*/  HMMA.16816.F32.BF16 R4, R12, R20, R4 ;  /* 0x000000140c04723c */ /* 0x004fec0000041804 */
[----:B------:R-:W-:-:S02]  /*16900*/  IMAD.MOV.U32 R24, RZ, RZ, R20 ;  /* 0x000000ffff187224 */ /* 0x000fc400078e0014 */
[----:B-1----:R-:W-:-:S15]  /*16910*/  IMAD.MOV.U32 R23, RZ, RZ, R21 ;  /* 0x000000ffff177224 */ /* 0x002fde00078e0015 */
[----:B------:R-:W-:Y:S04]  /*16920*/  STL.64 [R1+0x420], R4 ;  /* 0x0004200401007387 */ /* 0x000fe80000100a00 */
[----:B------:R0:W-:Y:S04]  /*16930*/  STL.64 [R1+0x428], R6 ;  /* 0x0004280601007387 */ /* 0x0001e80000100a00 */
[----:B0-----:R-:W2:Y:S04]  /*16940*/  LDL.LU.64 R6, [R1+0x20e0] ;  /* 0x0020e00001067983 */ /* 0x001ea80000300a00 */
[----:B------:R-:W2:Y:S04]  /*16950*/  LDL.LU.64 R4, [R1+0x20d8] ;  /* 0x0020d80001047983 */ /* 0x000ea80000300a00 */
[----:B------:R-:W4:Y:S04]  /*16960*/  LDL.LU R22, [R1+0x20d0] ;  /* 0x0020d00001167983 */ /* 0x000f280000300800 */
[----:B------:R-:W2:Y:S02]  /*16970*/  LDL.LU.64 R20, [R1+0x20c8] ;  /* 0x0020c80001147983 */ /* 0x000ea40000300a00 */
[----:B--2---:R-:W-:-:S15]  /*16980*/  HMMA.16816.F32.BF16 R4, R12, R20, R4 ;  /* 0x000000140c04723c */ /* 0x004fde0000041804 */
[----:B------:R-:W-:-:S08]  /*16990*/  NOP ;  /* 0x0000000000007918 */ /* 0x000fd00000000000 */
[----:B------:R-:W-:Y:S04]  /*169a0*/  STL.64 [R1+0x410], R4 ;  /* 0x0004100401007387 */ /* 0x000fe80000100a00 */
[----:B------:R0:W-:Y:S04]  /*169b0*/  STL.64 [R1+0x418], R6 ;  /* 0x0004180601007387 */ /* 0x0001e80000100a00 */
[----:B0-----:R-:W2:Y:S04]  /*169c0*/  LDL.LU.64 R6, [R1+0x20c0] ;  /* 0x0020c00001067983 */ /* 0x001ea80000300a00 */
        /* <DEDUP_REMOVED lines=8> */
[----:B--2---:R-:W-:Y:S04]  /*16a50*/  STL.64 [R1+0x1f88], R6 ;  /* 0x001f880601007387 */ /* 0x004fe80000100a00 */
[----:B------:R0:W-:Y:S04]  /*16a60*/  STL.64 [R1+0x1f80], R4 ;  /* 0x001f800401007387 */ /* 0x0001e80000100a00 */
[----:B0-----:R-:W4:Y:S04]  /*16a70*/  LDL.LU.64 R4, [R1+0x3d0] ;  /* 0x0003d00001047983 */ /* 0x001f280000300a00 */
[----:B------:R-:W4:Y:S02]  /*16a80*/  LDL.LU.64 R6, [R1+0x3d8] ;  /* 0x0003d80001067983 */ /* 0x000f240000300a00 */
[----:B----4-:R-:W-:Y:S06]  /*16a90*/  HMMA.16816.F32.BF16 R4, R12, R8, R4 ;  /* 0x000000080c04723c */ /* 0x010fec0000041804 */
[----:B------:R0:W-:Y:S02]  /*16aa0*/  STL.64 [R1+0x1f78], R8 ;  /* 0x001f780801007387 */ /* 0x0001e40000100a00 */
[----:B0-----:R-:W-:-:S02]  /*16ab0*/  IMAD.MOV.U32 R8, RZ, RZ, R16 ;  /* 0x000000ffff087224 */ /* 0x001fc400078e0010 */
[----:B------:R-:W-:-:S13]  /*16ac0*/  IMAD.MOV.U32 R9, RZ, RZ, R17 ;  /* 0x000000ffff097224 */ /* 0x000fda00078e0011 */
[----:B------:R-:W-:Y:S04]  /*16ad0*/  STL.64 [R1+0x3d0], R4 ;  /* 0x0003d00401007387 */ /* 0x000fe80000100a00 */
[----:B------:R-:W-:Y:S04]  /*16ae0*/  STL.64 [R1+0x3d8], R6 ;  /* 0x0003d80601007387 */ /* 0x000fe80000100a00 */
[----:B------:R-:W2:Y:S04]  /*16af0*/  LDL.LU R16, [R1+0x20a4] ;  /* 0x0020a40001107983 */ /* 0x000ea80000300800 */
[----:B------:R-:W2:Y:S04]  /*16b00*/  LDL.LU R17, [R1+0x20a0] ;  /* 0x0020a00001117983 */ /* 0x000ea80000300800 */
[----:B------:R0:W-:Y:S02]  /*16b10*/  STL.64 [R1+0x1fc0], R8 ;  /* 0x001fc00801007387 */ /* 0x0001e40000100a00 */
[----:B0-----:R-:W-:-:S02]  /*16b20*/  IMAD.MOV.U32 R8, RZ, RZ, R28 ;  /* 0x000000ffff087224 */ /* 0x001fc400078e001c */
[----:B------:R-:W4:Y:S01]  /*16b30*/  LDL.LU R28, [R1+0x209c] ;  /* 0x00209c00011c7983 */ /* 0x000f220000300800 */
[----:B------:R-:W-:-:S03]  /*16b40*/  IMAD.MOV.U32 R9, RZ, RZ, R18 ;  /* 0x000000ffff097224 */ /* 0x000fc600078e0012 */
[----:B------:R-:W2:Y:S04]  /*16b50*/  LDL.LU R18, [R1+0x2098] ;  /* 0x0020980001127983 */ /* 0x000ea80000300800 */
[----:B------:R0:W-:Y:S02]  /*16b60*/  STL.64 [R1+0x1fd8], R8 ;  /* 0x001fd80801007387 */ /* 0x0001e40000100a00 */
[----:B0-----:R-:W-:Y:S02]  /*16b70*/  IMAD.MOV.U32 R8, RZ, RZ, R19 ;  /* 0x000000ffff087224 */ /* 0x001fe400078e0013 */
[----:B------:R-:W-:Y:S01]  /*16b80*/  IMAD.MOV.U32 R9, RZ, RZ, R29 ;  /* 0x000000ffff097224 */ /* 0x000fe200078e001d */
[----:B------:R-:W2:Y:S04]  /*16b90*/  LDL.LU R19, [R1+0x2094] ;  /* 0x0020940001137983 */ /* 0x000ea80000300800 */
[----:B------:R-:W2:Y:S04]  /*16ba0*/  LDL.LU R29, [R1+0x2090] ;  /* 0x00209000011d7983 */ /* 0x000ea80000300800 */
[----:B------:R0:W-:Y:S04]  /*16bb0*/  STL.64 [R1+0x1ff0], R8 ;  /* 0x001ff00801007387 */ /* 0x0001e80000100a00 */
[----:B0-----:R-:W3:Y:S01]  /*16bc0*/  LDL.64 R8, [R1+0x70] ;  /* 0x0000700001087983 */ /* 0x001ee20000100a00 */
[----:B------:R-:W-:-:S03]  /*16bd0*/  IMAD.MOV.U32 R20, RZ, RZ, R24 ;  /* 0x000000ffff147224 */ /* 0x000fc600078e0018 */
[----:B----4-:R-:W0:Y:S04]  /*16be0*/  LDSM.16.MT88.4 R12, [R28+UR4+0x100] ;  /* 0x000100041c0c783b */ /* 0x010e280008004200 */
[----:B---3--:R1:W-:Y:S02]  /*16bf0*/  STL.64 [R1+0x2008], R8 ;  /* 0x0020080801007387 */ /* 0x0083e40000100a00 */
[----:B-1----:R-:W-:Y:S02]  /*16c00*/  IMAD.MOV.U32 R8, RZ, RZ, R27 ;  /* 0x000000ffff087224 */ /* 0x002fe400078e001b */
[----:B------:R-:W-:-:S05]  /*16c10*/  IMAD.MOV.U32 R9, RZ, RZ, R26 ;  /* 0x000000ffff097224 */ /* 0x000fca00078e001a */
[----:B------:R1:W-:Y:S04]  /*16c20*/  STL.64 [R1+0x2020], R8 ;  /* 0x0020200801007387 */ /* 0x0003e80000100a00 */
[----:B0-----:R-:W-:Y:S04]  /*16c30*/  STL.64 [R1+0x1fa0], R14 ;  /* 0x001fa00e01007387 */ /* 0x001fe80000100a00 */
[----:B------:R-:W-:Y:S01]  /*16c40*/  STL.64 [R1+0x1f98], R12 ;  /* 0x001f980c01007387 */ /* 0x000fe20000100a00 */
[----:B-1----:R-:W-:Y:S02]  /*16c50*/  IMAD.MOV.U32 R8, RZ, RZ, R22 ;  /* 0x000000ffff087224 */ /* 0x002fe400078e0016 */
[----:B------:R-:W-:-:S05]  /*16c60*/  IMAD.MOV.U32 R9, RZ, RZ, R11 ;  /* 0x000000ffff097224 */ /* 0x000fca00078e000b */
[----:B------:R0:W-:Y:S02]  /*16c70*/  STL.64 [R1+0x2038], R8 ;  /* 0x0020380801007387 */ /* 0x0001e40000100a00 */
[----:B0-----:R-:W-:Y:S02]  /*16c80*/  IMAD.MOV.U32 R8, RZ, RZ, R10 ;  /* 0x000000ffff087224 */ /* 0x001fe400078e000a */
[----:B------:R-:W-:-:S05]  /*16c90*/  IMAD.MOV.U32 R9, RZ, RZ, R3 ;  /* 0x000000ffff097224 */ /* 0x000fca00078e0003 */
[----:B------:R0:W-:Y:S04]  /*16ca0*/  STL.64 [R1+0x2050], R8 ;  /* 0x0020500801007387 */ /* 0x0001e80000100a00 */
[----:B------:R-:W3:Y:S04]  /*16cb0*/  LDL.LU.64 R24, [R1+0x2c0] ;  /* 0x0002c00001187983 */ /* 0x000ee80000300a00 */
[----:B------:R-:W4:Y:S01]  /*16cc0*/  LDL.LU.64 R26, [R1+0x2c8] ;  /* 0x0002c800011a7983 */ /* 0x000f220000300a00 */
[----:B0-----:R-:W-:Y:S02]  /*16cd0*/  IMAD.MOV.U32 R8, RZ, RZ, R2 ;  /* 0x000000ffff087224 */ /* 0x001fe400078e0002 */
[----:B------:R-:W-:Y:S01]  /*16ce0*/  IMAD.MOV.U32 R9, RZ, RZ, R0 ;  /* 0x000000ffff097224 */ /* 0x000fe200078e0000 */
[----:B----4-:R-:W-:Y:S04]  /*16cf0*/  STL.64 [R1+0x2080], R26 ;  /* 0x0020801a01007387 */ /* 0x010fe80000100a00 */
[----:B---3--:R0:W-:Y:S04]  /*16d00*/  STL.64 [R1+0x2078], R24 ;  /* 0x0020781801007387 */ /* 0x0081e80000100a00 */
[----:B0-----:R-:W2:Y:S04]  /*16d10*/  LDL.64 R24, [R1+0xd0] ;  /* 0x0000d00001187983 */ /* 0x001ea80000100a00 */
[----:B------:R0:W-:Y:S04]  /*16d20*/  STL.64 [R1+0x2068], R8 ;  /* 0x0020680801007387 */ /* 0x0001e80000100a00 */
[----:B0-----:R-:W3:Y:S04]  /*16d30*/  LDL.64 R8, [R1+0xc0] ;  /* 0x0000c00001087983 */ /* 0x001ee80000100a00 */
[----:B---3--:R0:W-:Y:S04]  /*16d40*/  STL.64 [R1+0x2088], R8 ;  /* 0x0020880801007387 */ /* 0x0081e80000100a00 */
[----:B0-----:R-:W2:Y:S04]  /*16d50*/  LDL.LU.64 R8, [R1+0x2d0] ;  /* 0x0002d00001087983 */ /* 0x001ea80000300a00 */
[----:B------:R-:W2:Y:S04]  /*16d60*/  LDL.LU.64 R10, [R1+0x2d8] ;  /* 0x0002d800010a7983 */ /* 0x000ea80000300a00 */
        /* <DEDUP_REMOVED lines=26> */
[----:B------:R-:W3:Y:S01]  /*16f10*/  LDL.LU.64 R14, [R1+0x2a8] ;  /* 0x0002a800010e7983 */ /* 0x000ee20000300a00 */
[----:B------:R-:W-:-:S02]  /*16f20*/  IMAD.MOV.U32 R21, RZ, RZ, R23 ;  /* 0x000000ffff157224 */ /* 0x000fc400078e0017 */
[----:B------:R-:W-:Y:S02]  /*16f30*/  IMAD.MOV.U32 R22, RZ, RZ, R24 ;  /* 0x000000ffff167224 */ /* 0x000fe400078e0018 */
[----:B------:R-:W-:Y:S01]  /*16f40*/  IMAD.MOV.U32 R3, RZ, RZ, R25 ;  /* 0x000000ffff037224 */ /* 0x000fe200078e0019 */
[----:B---3--:R-:W-:Y:S04]  /*16f50*/  STL.64 [R1+0x2060], R14 ;  /* 0x0020600e01007387 */ /* 0x008fe80000100a00 */
[----:B--2---:R0:W-:Y:S04]  /*16f60*/  STL.64 [R1+0x2058], R12 ;  /* 0x0020580c01007387 */ /* 0x0041e80000100a00 */
[----:B0-----:R-:W2:Y:S04]  /*16f70*/  LDL.LU.64 R12, [R1+0x2b0] ;  /* 0x0002b000010c7983 */ /* 0x001ea80000300a00 */
[----:B------:R-:W2:Y:S04]  /*16f80*/  LDL.LU.64 R14, [R1+0x2b8] ;  /* 0x0002b800010e7983 */ /* 0x000ea80000300a00 */
[----:B------:R-:W3:Y:S04]  /*16f90*/  LDL.LU.64 R4, [R1+0x230] ;  /* 0x0002300001047983 */ /* 0x000ee80000300a00 */
[----:B------:R-:W3:Y:S04]  /*16fa0*/  LDL.LU.64 R6, [R1+0x238] ;  /* 0x0002380001067983 */ /* 0x000ee80000300a00 */
[----:B------:R0:W-:Y:S04]  /*16fb0*/  STL.64 [R1+0x1fa8], R20 ;  /* 0x001fa81401007387 */ /* 0x0001e80000100a00 */
[----:B0-----:R-:W4:Y:S04]  /*16fc0*/  LDL.64 R20, [R1+0x20] ;  /* 0x0000200001147983 */ /* 0x001f280000100a00 */
[----:B------:R0:W-:Y:S04]  /*16fd0*/  STL.64 [R1+0x2d0], R8 ;  /* 0x0002d00801007387 */ /* 0x0001e80000100a00 */
[----:B------:R-:W-:Y:S04]  /*16fe0*/  STL.64 [R1+0x2d8], R10 ;  /* 0x0002d80a01007387 */ /* 0x000fe80000100a00 */
[----:B0-----:R-:W2:Y:S04]  /*16ff0*/  LDL.LU.64 R8, [R1+0x2088] ;  /* 0x0020880001087983 */ /* 0x001ea80000300a00 */
[----:B------:R-:W2:Y:S04]  /*17000*/  LDL.LU.64 R26, [R1+0x2080] ;  /* 0x00208000011a7983 */ /* 0x000ea80000300a00 */
[----:B------:R-:W2:Y:S02]  /*17010*/  LDL.LU.64 R24, [R1+0x2078] ;  /* 0x0020780001187983 */ /* 0x000ea40000300a00 */
[----:B--2---:R-:W-:Y:S06]  /*17020*/  HMMA.16816.F32.BF16 R24, R16, R8, R24 ;  /* 0x000000081018723c */ /* 0x004fec0000041818 */
[----:B------:R-:W-:-:S15]  /*17030*/  IMAD.MOV.U32 R23, RZ, RZ, R9 ;  /* 0x000000ffff177224 */ /* 0x000fde00078e0009 */
[----:B------:R-:W-:-:S02]  /*17040*/  NOP ;  /* 0x0000000000007918 */ /* 0x000fc40000000000 */
[----:B------:R0:W-:Y:S04]  /*17050*/  STL.64 [R1+0x9c0], R24 ;  /* 0x0009c01801007387 */ /* 0x0001e80000100a00 */
[----:B------:R1:W-:Y:S04]  /*17060*/  STL.64 [R1+0x9c8], R26 ;  /* 0x0009c81a01007387 */ /* 0x0003e80000100a00 */
[----:B0-----:R-:W3:Y:S01]  /*17070*/  LDL.LU.64 R24, [R1+0x2070] ;  /* 0x0020700001187983 */ /* 0x001ee20000300a00 */
[----:B-1----:R-:W-:-:S03]  /*17080*/  IMAD.MOV.U32 R26, RZ, RZ, R8 ;  /* 0x000000ffff1a7224 */ /* 0x002fc600078e0008 */
[----:B------:R-:W2:Y:S02]  /*17090*/  LDL.LU.64 R8, [R1+0x2068] ;  /* 0x0020680001087983 */ /* 0x000ea40000300a00 */
        /* <DEDUP_REMOVED lines=26> */
[----:B------:R-:W-:Y:S04]  /*17240*/  STL.64 [R1+0x988], R10 ;  /* 0x0009880a01007387 */ /* 0x000fe80000100a00 */
[----:B0-----:R-:W2:Y:S02]  /*17250*/  LDL.LU.64 R8, [R1+0x2008] ;  /* 0x0020080001087983 */ /* 0x001ea40000300a00 */
[----:B--2---:R-:W-:Y:S06]  /*17260*/  HMMA.16816.F32.BF16 R12, R16, R8, R12 ;  /* 0x00000008100c723c */ /* 0x004fec000004180c */
[----:B------:R-:W-:-:S02]  /*17270*/  IMAD.MOV.U32 R2, RZ, RZ, R8 ;  /* 0x000000ffff027224 */ /* 0x000fc400078e0008 */
[----:B------:R-:W-:-:S15]  /*17280*/  IMAD.MOV.U32 R0, RZ, RZ, R9 ;  /* 0x000000ffff007224 */ /* 0x000fde00078e0009 */
[----:B------:R-:W-:Y:S04]  /*17290*/  STL.64 [R1+0x970], R12 ;  /* 0x0009700c01007387 */ /* 0x000fe80000100a00 */
[----:B------:R0:W-:Y:S04]  /*172a0*/  STL.64 [R1+0x978], R14 ;  /* 0x0009780e01007387 */ /* 0x0001e80000100a00 */
[----:B0-----:R-:W2:Y:S04]  /*172b0*/  LDL.LU.64 R14, [R1+0x2000] ;  /* 0x00200000010e7983 */ /* 0x001ea80000300a00 */
[----:B------:R-:W2:Y:S04]  /*172c0*/  LDL.LU.64 R12, [R1+0x1ff8] ;  /* 0x001ff800010c7983 */ /* 0x000ea80000300a00 */
        /* <DEDUP_REMOVED lines=16> */
[----:B------:R-:W2:-:S15]  /*173d0*/  LDL.LU.64 R12, [R1+0x210] ;  /* 0x00021000010c7983 */ /* 0x000e9e0000300a00 */
[----:B------:R-:W-:-:S06]  /*173e0*/  NOP ;  /* 0x0000000000007918 */ /* 0x000fcc0000000000 */
[----:B------:R-:W-:Y:S04]  /*173f0*/  STL.64 [R1+0x940], R8 ;  /* 0x0009400801007387 */ /* 0x000fe80000100a00 */
[----:B------:R-:W-:Y:S04]  /*17400*/  STL.64 [R1+0x948], R10 ;  /* 0x0009480a01007387 */ /* 0x000fe80000100a00 */
[----:B------:R-:W4:Y:S01]  /*17410*/  LDL.LU.64 R14, [R1+0x218] ;  /* 0x00021800010e7983 */ /* 0x000f220000300a00 */
[----:B---3--:R-:W-:-:S15]  /*17420*/  HMMA.16816.F32.BF16 R4, R16, R24, R4 ;  /* 0x000000181004723c */ /* 0x008fde0000041804 */
[----:B------:R-:W-:-:S08]  /*17430*/  NOP ;  /* 0x0000000000007918 */ /* 0x000fd00000000000 */
[----:B------:R-:W-:Y:S04]  /*17440*/  STL.64 [R1+0x930], R4 ;  /* 0x0009300401007387 */ /* 0x000fe80000100a00 */
[----:B------:R-:W-:Y:S04]  /*17450*/  STL.64 [R1+0x938], R6 ;  /* 0x0009380601007387 */ /* 0x000fe80000100a00 */
[----:B----4-:R-:W-:Y:S04]  /*17460*/  STL.64 [R1+0x1fb8], R14 ;  /* 0x001fb80e01007387 */ /* 0x010fe80000100a00 */
        /* <DEDUP_REMOVED lines=10> */
[----:B0-----:R-:W2:Y:S01]  /*17510*/  LDL.64 R24, [R1+0xb0] ;  /* 0x0000b00001187983 */ /* 0x001ea20000100a00 */
[----:B------:R-:W-:Y:S06]  /*17520*/  HMMA.16816.F32.BF16 R12, R16, R20, R12 ;  /* 0x00000014100c723c */ /* 0x000fec000004180c */
[----:B------:R-:W-:Y:S01]  /*17530*/  IMAD.MOV.U32 R28, RZ, RZ, R20 ;  /* 0x000000ffff1c7224 */ /* 0x000fe200078e0014 */
[----:B--2---:R0:W-:Y:S02]  /*17540*/  STL.64 [R1+0x1f50], R24 ;  /* 0x001f501801007387 */ /* 0x0041e40000100a00 */
[----:B0-----:R-:W-:-:S02]  /*17550*/  IMAD.MOV.U32 R24, RZ, RZ, R26 ;  /* 0x000000ffff187224 */ /* 0x001fc400078e001a */
[----:B------:R-:W-:-:S05]  /*17560*/  IMAD.MOV.U32 R25, RZ, RZ, R23 ;  /* 0x000000ffff197224 */ /* 0x000fca00078e0017 */
[----:B------:R0:W-:Y:S07]  /*17570*/  STL.64 [R1+0x1f60], R24 ;  /* 0x001f601801007387 */ /* 0x0001ee0000100a00 */
[----:B------:R-:W-:Y:S04]  /*17580*/  STL.64 [R1+0x920], R12 ;  /* 0x0009200c01007387 */ /* 0x000fe80000100a00 */
[----:B------:R1:W-:Y:S01]  /*17590*/  STL.64 [R1+0x928], R14 ;  /* 0x0009280e01007387 */ /* 0x0003e20000100a00 */
[----:B0-----:R-:W-:-:S02]  /*175a0*/  IMAD.MOV.U32 R25, RZ, RZ, R3 ;  /* 0x000000ffff197224 */ /* 0x001fc400078e0003 */
[----:B------:R-:W-:Y:S01]  /*175b0*/  IMAD.MOV.U32 R3, RZ, RZ, R21 ;  /* 0x000000ffff037224 */ /* 0x000fe200078e0015 */
[----:B-1----:R-:W2:Y:S04]  /*175c0*/  LDL.LU.64 R14, [R1+0x1fb8] ;  /* 0x001fb800010e7983 */ /* 0x002ea80000300a00 */
[----:B------:R-:W2:Y:S04]  /*175d0*/  LDL.LU.64 R12, [R1+0x1fb0] ;  /* 0x001fb000010c7983 */ /* 0x000ea80000300a00 */
[----:B------:R-:W2:Y:S01]  /*175e0*/  LDL.LU.64 R20, [R1+0x1fa8] ;  /* 0x001fa80001147983 */ /* 0x000ea20000300a00 */
[----:B------:R-:W-:-:S02]  /*175f0*/  IMAD.MOV.U32 R24, RZ, RZ, R22 ;  /* 0x000000ffff187224 */ /* 0x000fc400078e0016 */
[----:B--2---:R-:W-:Y:S01]  /*17600*/  HMMA.16816.F32.BF16 R20, R16, R20, R12 ;  /* 0x000000141014723c */ /* 0x004fe2000004180c */
[----:B------:R-:W2:Y:S04]  /*17610*/  LDL.LU.64 R14, [R1+0x1fa0] ;  /* 0x001fa000010e7983 */ /* 0x000ea80000300a00 */
[----:B------:R-:W2:-:S15]  /*17620*/  LDL.LU.64 R12, [R1+0x1f98] ;  /* 0x001f9800010c7983 */ /* 0x000e9e0000300a00 */
[----:B------:R-:W-:-:S03]  /*17630*/  NOP ;  /* 0x0000000000007918 */ /* 0x000fc60000000000 */
[----:B------:R0:W-:Y:S04]  /*17640*/  STL.64 [R1+0x910], R20 ;  /* 0x0009101401007387 */ /* 0x0001e80000100a00 */
[----:B------:R-:W-:Y:S04]  /*17650*/  STL.64 [R1+0x918], R22 ;  /* 0x0009181601007387 */ /* 0x000fe80000100a00 */
[----:B0-----:R-:W3:Y:S02]  /*17660*/  LDL.LU.64 R20, [R1+0x1f90] ;  /* 0x001f900001147983 */ /* 0x001ee40000300a00 */
[----:B---3--:R-:W-:-:S15]  /*17670*/  HMMA.16816.F32.BF16 R4, R16, R20, R4 ;  /* 0x000000141004723c */ /* 0x008fde0000041804 */
[----:B------:R-:W-:-:S08]  /*17680*/  NOP ;  /* 0x0000000000007918 */ /* 0x000fd00000000000 */
[----:B------:R-:W-:Y:S04]  /*17690*/  STL.64 [R1+0x900], R4 ;  /* 0x0009000401007387 */ /* 0x000fe80000100a00 */
[----:B------:R0:W-:Y:S04]  /*176a0*/  STL.64 [R1+0x908], R6 ;  /* 0x0009080601007387 */ /* 0x0001e80000100a00 */
[----:B0-----:R-:W3:Y:S04]  /*176b0*/  LDL.LU.64 R6, [R1+0x1f88] ;  /* 0x001f880001067983 */ /* 0x001ee80000300a00 */
[----:B------:R-:W4:Y:S04]  /*176c0*/  LDL.LU.64 R4, [R1+0x1f80] ;  /* 0x001f800001047983 */ /* 0x000f280000300a00 */
        /* <DEDUP_REMOVED lines=8> */
[----:B---3--:R-:W-:Y:S04]  /*17750*/  STL.64 [R1+0x1eb0], R6 ;  /* 0x001eb00601007387 */ /* 0x008fe80000100a00 */
[----:B------:R2:W-:Y:S02]  /*17760*/  STL.64 [R1+0x1ea8], R4 ;  /* 0x001ea80401007387 */ /* 0x0005e40000100a00 */
[----:B--2---:R-:W-:Y:S02]  /*17770*/  HMMA.16816.F32.BF16 R4, R16, R8, R20 ;  /* 0x000000081004723c */ /* 0x004fe40000041814 */
[----:B------:R-:W2:Y:S04]  /*17780*/  LDL.LU.64 R20, [R1+0x780] ;  /* 0x0007800001147983 */ /* 0x000ea80000300a00 */
[----:B------:R-:W3:Y:S04]  /*17790*/  LDL.LU.64 R22, [R1+0x788] ;  /* 0x0007880001167983 */ /* 0x000ee80000300a00 */
[----:B------:R-:W0:-:S13]  /*177a0*/  LDSM.16.MT88.4 R16, [R29+UR4+0x100] ;  /* 0x000100041d10783b */ /* 0x000e1a0008004200 */
[----:B------:R-:W-:Y:S04]  /*177b0*/  STL.64 [R1+0x8e0], R4 ;  /* 0x0008e00401007387 */ /* 0x000fe80000100a00 */
[----:B------:R-:W-:Y:S04]  /*177c0*/  STL.64 [R1+0x8e8], R6 ;  /* 0x0008e80601007387 */ /* 0x000fe80000100a00 */
[----:B---3--:R-:W-:Y:S04]  /*177d0*/  STL.64 [R1+0x1f70], R22 ;  /* 0x001f701601007387 */ /* 0x008fe80000100a00 */
[----:B--2---:R1:W-:Y:S04]  /*177e0*/  STL.64 [R1+0x1f68], R20 ;  /* 0x001f681401007387 */ /* 0x0043e80000100a00 */
[----:B-1----:R-:W2:Y:S04]  /*177f0*/  LDL.LU.64 R20, [R1+0x8a0] ;  /* 0x0008a00001147983 */ /* 0x002ea80000300a00 */
[----:B------:R-:W2:Y:S04]  /*17800*/  LDL.LU.64 R22, [R1+0x8a8] ;  /* 0x0008a80001167983 */ /* 0x000ea80000300a00 */
[----:B------:R-:W3:Y:S04]  /*17810*/  LDL.64 R4, [R1+0x60] ;  /* 0x0000600001047983 */ /* 0x000ee80000100a00 */
[----:B---3--:R-:W-:Y:S04]  /*17820*/  STL.64 [R1+0x1f28], R4 ;  /* 0x001f280401007387 */ /* 0x008fe80000100a00 */
[----:B------:R1:W-:Y:S04]  /*17830*/  STL.64 [R1+0x1ec8], R8 ;  /* 0x001ec80801007387 */ /* 0x0003e80000100a00 */
[----:B-1----:R-:W3:Y:S04]  /*17840*/  LDL.LU.64 R8, [R1+0x760] ;  /* 0x0007600001087983 */ /* 0x002ee80000300a00 */
[----:B------:R-:W3:Y:S04]  /*17850*/  LDL.LU.64 R10, [R1+0x768] ;  /* 0x00076800010a7983 */ /* 0x000ee80000300a00 */
[----:B------:R-:W4:Y:S01]  /*17860*/  LDL.64 R4, [R1+0x80] ;  /* 0x0000800001047983 */ /* 0x000f220000100a00 */
[C---:B--2---:R-:W-:Y:S03]  /*17870*/  HMMA.16816.F32.BF16 R24, R12.reuse, R24, R20 ;  /* 0x000000180c18723c */ /* 0x044fe60000041814 */
[----:B----4-:R1:W-:Y:S04]  /*17880*/  STL.64 [R1+0x1f38], R4 ;  /* 0x001f380401007387 */ /* 0x0103e80000100a00 */
[----:B-1----:R-:W2:Y:S04]  /*17890*/  LDL.64 R4, [R1+0x90] ;  /* 0x0000900001047983 */ /* 0x002ea80000100a00 */
[----:B0-----:R-:W-:Y:S04]  /*178a0*/  STL [R1+0x1e94], R16 ;  /* 0x001e941001007387 */ /* 0x001fe80000100800 */
[----:B------:R0:W-:Y:S04]  /*178b0*/  STL [R1+0x1e90], R17 ;  /* 0x001e901101007387 */ /* 0x0001e80000100800 */
[----:B------:R-:W-:Y:S04]  /*178c0*/  STL [R1+0x1e8c], R18 ;  /* 0x001e8c1201007387 */ /* 0x000fe80000100800 */
[----:B------:R1:W-:Y:S04]  /*178d0*/  STL [R1+0x1e88], R19 ;  /* 0x001e881301007387 */ /* 0x0003e80000100800 */
[----:B0-----:R-:W4:Y:S04]  /*178e0*/  LDL.LU.64 R16, [R1+0x770] ;  /* 0x0007700001107983 */ /* 0x001f280000300a00 */
[----:B-1----:R-:W4:Y:S04]  /*178f0*/  LDL.LU.64 R18, [R1+0x778] ;  /* 0x0007780001127983 */ /* 0x002f280000300a00 */
[----:B------:R-:W3:Y:S04]  /*17900*/  LDL.LU.64 R22, [R1+0x1f70] ;  /* 0x001f700001167983 */ /* 0x000ee80000300a00 */
[----:B------:R-:W3:Y:S04]  /*17910*/  LDL.LU.64 R20, [R1+0x1f68] ;  /* 0x001f680001147983 */ /* 0x000ee80000300a00 */
[----:B------:R0:W-:Y:S04]  /*17920*/  STL.64 [R1+0x1f0], R24 ;  /* 0x0001f01801007387 */ /* 0x0001e80000100a00 */
[----:B------:R3:W-:Y:S04]  /*17930*/  STL.64 [R1+0x1f8], R26 ;  /* 0x0001f81a01007387 */ /* 0x0007e80000100a00 */
[----:B0-----:R-:W3:Y:S02]  /*17940*/  LDL.LU.64 R24, [R1+0x1f60] ;  /* 0x001f600001187983 */ /* 0x001ee40000300a00 */
[----:B---3--:R-:W-:Y:S02]  /*17950*/  HMMA.16816.F32.BF16 R24, R12, R24, R20 ;  /* 0x000000180c18723c */ /* 0x008fe40000041814 */
[----:B------:R-:W3:-:S15]  /*17960*/  LDL.LU.64 R20, [R1+0x1f58] ;  /* 0x001f580001147983 */ /* 0x000ede0000300a00 */
[----:B------:R-:W-:-:S06]  /*17970*/  NOP ;  /* 0x0000000000007918 */ /* 0x000fcc0000000000 */
[----:B------:R0:W-:Y:S04]  /*17980*/  STL.64 [R1+0x1e0], R24 ;  /* 0x0001e01801007387 */ /* 0x0001e80000100a00 */
[----:B------:R-:W-:Y:S04]  /*17990*/  STL.64 [R1+0x1e8], R26 ;  /* 0x0001e81a01007387 */ /* 0x000fe80000100a00 */
[----:B0-----:R-:W4:Y:S02]  /*179a0*/  LDL.LU.64 R24, [R1+0x1f50] ;  /* 0x001f500001187983 */ /* 0x001f240000300a00 */
[----:B----4-:R-:W-:-:S15]  /*179b0*/  HMMA.16816.F32.BF16 R16, R12, R24, R16 ;  /* 0x000000180c10723c */ /* 0x010fde0000041810 */
[----:B------:R-:W-:-:S08]  /*179c0*/  NOP ;  /* 0x0000000000007918 */ /* 0x000fd00000000000 */
[----:B------:R-:W-:Y:S04]  /*179d0*/  STL.64 [R1+0x2c0], R16 ;  /* 0x0002c01001007387 */ /* 0x000fe80000100a00 */
[----:B------:R0:W-:Y:S02]  /*179e0*/  STL.64 [R1+0x2c8], R18 ;  /* 0x0002c81201007387 */ /* 0x0001e40000100a00 */
[----:B0-----:R-:W-:Y:S02]  /*179f0*/  IMAD.MOV.U32 R18, RZ, RZ, R24 ;  /* 0x000000ffff127224 */ /* 0x001fe400078e0018 */
[----:B------:R-:W-:Y:S02]  /*17a00*/  IMAD.MOV.U32 R19, RZ, RZ, R25 ;  /* 0x000000ffff137224 */ /* 0x000fe400078e0019 */
[----:B------:R-:W4:Y:S04]  /*17a10*/  LDL.LU.64 R24, [R1+0x1f48] ;  /* 0x001f480001187983 */ /* 0x000f280000300a00 */
[----:B------:R0:W-:Y:S04]  /*17a20*/  STL.64 [R1+0x1f40], R18 ;  /* 0x001f401201007387 */ /* 0x0001e80000100a00 */
[----:B------:R-:W2:Y:S04]  /*17a30*/  LDL.LU.64 R16, [R1+0x750] ;  /* 0x0007500001107983 */ /* 0x000ea80000300a00 */
[----:B0-----:R-:W2:Y:S01]  /*17a40*/  LDL.LU.64 R18, [R1+0x758] ;  /* 0x0007580001127983 */ /* 0x001ea20000300a00 */
[----:B----4-:R-:W-:Y:S06]  /*17a50*/  HMMA.16816.F32.BF16 R8, R12, R24, R8 ;  /* 0x000000180c08723c */ /* 0x010fec0000041808 */
[----:B------:R-:W-:-:S02]  /*17a60*/  IMAD.MOV.U32 R23, RZ, RZ, R24 ;  /* 0x000000ffff177224 */ /* 0x000fc400078e0018 */
[----:B------:R-:W-:-:S15]  /*17a70*/  IMAD.MOV.U32 R22, RZ, RZ, R25 ;  /* 0x000000ffff167224 */ /* 0x000fde00078e0019 */
[----:B------:R0:W-:Y:S04]  /*17a80*/  STL.64 [R1+0x2b0], R8 ;  /* 0x0002b00801007387 */ /* 0x0001e80000100a00 */
[----:B------:R1:W-:Y:S04]  /*17a90*/  STL.64 [R1+0x2b8], R10 ;  /* 0x0002b80a01007387 */ /* 0x0003e80000100a00 */
[----:B------:R-:W4:Y:S04]  /*17aa0*/  LDL.LU.64 R24, [R1+0x740] ;  /* 0x0007400001187983 */ /* 0x000f280000300a00 */
[----:B------:R-:W4:Y:S04]  /*17ab0*/  LDL.LU.64 R26, [R1+0x748] ;  /* 0x00074800011a7983 */ /* 0x000f280000300a00 */
[----:B0-----:R-:W4:Y:S04]  /*17ac0*/  LDL.LU.64 R8, [R1+0x720] ;  /* 0x0007200001087983 */ /* 0x001f280000300a00 */
[----:B-1----:R-:W4:Y:S04]  /*17ad0*/  LDL.LU.64 R10, [R1+0x728] ;  /* 0x00072800010a7983 */ /* 0x002f280000300a00 */
[----:B------:R-:W-:Y:S04]  /*17ae0*/  STL.64 [R1+0x1ec0], R22 ;  /* 0x001ec01601007387 */ /* 0x000fe80000100a00 */
[----:B---3--:R0:W-:Y:S04]  /*17af0*/  STL.64 [R1+0x1eb8], R20 ;  /* 0x001eb81401007387 */ /* 0x0081e80000100a00 */
[----:B0-----:R-:W3:Y:S01]  /*17b00*/  LDL.64 R20, [R1+0x10] ;  /* 0x0000100001147983 */ /* 0x001ee20000100a00 */
[----:B--2---:R-:W-:Y:S03]  /*17b10*/  HMMA.16816.F32.BF16 R16, R12, R4, R16 ;  /* 0x000000040c10723c */ /* 0x004fe60000041810 */
[----:B---3--:R0:W-:Y:S02]  /*17b20*/  STL.64 [R1+0x1ed0], R20 ;  /* 0x001ed01401007387 */ /* 0x0081e40000100a00 */
[----:B0-----:R-:W-:-:S02]  /*17b30*/  IMAD.MOV.U32 R20, RZ, RZ, R28 ;  /* 0x000000ffff147224 */ /* 0x001fc400078e001c */
[----:B------:R-:W-:-:S05]  /*17b40*/  IMAD.MOV.U32 R21, RZ, RZ, R3 ;  /* 0x000000ffff157224 */ /* 0x000fca00078e0003 */
[----:B------:R-:W-:Y:S11]  /*17b50*/  STL.64 [R1+0x1ee8], R20 ;  /* 0x001ee81401007387 */ /* 0x000ff60000100a00 */
[----:B------:R0:W-:Y:S04]  /*17b60*/  STL.64 [R1+0x2a0], R16 ;  /* 0x0002a01001007387 */ /* 0x0001e80000100a00 */
[----:B------:R1:W-:Y:S01]  /*17b70*/  STL.64 [R1+0x2a8], R18 ;  /* 0x0002a81201007387 */ /* 0x0003e20000100a00 */
[----:B0-----:R-:W-:-:S03]  /*17b80*/  IMAD.MOV.U32 R16, RZ, RZ, R4 ;  /* 0x000000ffff107224 */ /* 0x001fc600078e0004 */
[----:B-1----:R-:W2:Y:S01]  /*17b90*/  LDL.LU.64 R18, [R1+0x1f40] ;  /* 0x001f400001127983 */ /* 0x002ea20000300a00 */
[----:B------:R-:W-:-:S03]  /*17ba0*/  IMAD.MOV.U32 R17, RZ, RZ, R5 ;  /* 0x000000ffff117224 */ /* 0x000fc600078e0005 */
[----:B------:R-:W4:Y:S02]  /*17bb0*/  LDL.LU.64 R4, [R1+0x1f38] ;  /* 0x001f380001047983 */ /* 0x000f240000300a00 */
[----:B----4-:R-:W-:Y:S02]  /*17bc0*/  HMMA.16816.F32.BF16 R24, R12, R4, R24 ;  /* 0x000000040c18723c */ /* 0x010fe40000041818 */
[----:B--2---:R-:W-:Y:S04]  /*17bd0*/  STL.64 [R1+0x1ea0], R18 ;  /* 0x001ea01201007387 */ /* 0x004fe80000100a00 */
[----:B------:R0:W-:Y:S04]  /*17be0*/  STL.64 [R1+0x1e98], R16 ;  /* 0x001e981001007387 */ /* 0x0001e80000100a00 */
[----:B0-----:R-:W2:Y:S04]  /*17bf0*/  LDL.LU.64 R16, [R1+0x730] ;  /* 0x0007300001107983 */ /* 0x001ea80000300a00 */
[----:B------:R-:W2:Y:S09]  /*17c00*/  LDL.LU.64 R18, [R1+0x738] ;  /* 0x0007380001127983 */ /* 0x000eb20000300a00 */
[----:B------:R0:W-:Y:S04]  /*17c10*/  STL.64 [R1+0x290], R24 ;  /* 0x0002901801007387 */ /* 0x0001e80000100a00 */
[----:B------:R1:W-:Y:S04]  /*17c20*/  STL.64 [R1+0x298], R26 ;  /* 0x0002981a01007387 */ /* 0x0003e80000100a00 */
[----:B0-----:R-:W3:Y:S01]  /*17c30*/  LDL.LU.64 R24, [R1+0x1f30] ;  /* 0x001f300001187983 */ /* 0x001ee20000300a00 */
[----:B-1----:R-:W-:-:S02]  /*17c40*/  IMAD.MOV.U32 R27, RZ, RZ, R4 ;  /* 0x000000ffff1b7224 */ /* 0x002fc400078e0004 */
[----:B------:R-:W-:Y:S02]  /*17c50*/  IMAD.MOV.U32 R26, RZ, RZ, R5 ;  /* 0x000000ffff1a7224 */ /* 0x000fe400078e0005 */
[----:B------:R-:W4:Y:S01]  /*17c60*/  LDL.LU.64 R4, [R1+0x1f28] ;  /* 0x001f280001047983 */ /* 0x000f220000300a00 */
[----:B------:R-:W-:Y:S02]  /*17c70*/  IMAD.MOV.U32 R20, RZ, RZ, R2 ;  /* 0x000000ffff147224 */ /* 0x000fe400078e0002 */
[----:B------:R-:W-:Y:S01]  /*17c80*/  IMAD.MOV.U32 R21, RZ, RZ, R0 ;  /* 0x000000ffff157224 */ /* 0x000fe200078e0000 */
[----:B------:R0:W-:Y:S06]  /*17c90*/  STL [R1+0x1e68], R27 ;  /* 0x001e681b01007387 */ /* 0x0001ec0000100800 */
[C---:B--2---:R-:W-:Y:S06]  /*17ca0*/  HMMA.16816.F32.BF16 R16, R12.reuse, R20, R16 ;  /* 0x000000140c10723c */ /* 0x044fec0000041810 */
[----:B----4-:R-:W-:Y:S06]  /*17cb0*/  HMMA.16816.F32.BF16 R8, R12, R4, R8 ;  /* 0x000000040c08723c */ /* 0x010fec0000041808 */
[----:B0-----:R-:W-:-:S11]  /*17cc0*/  IMAD.MOV.U32 R27, RZ, RZ, R4 ;  /* 0x000000ffff1b7224 */ /* 0x001fd600078e0004 */
[----:B------:R-:W-:Y:S04]  /*17cd0*/  STL.64 [R1+0x280], R16 ;  /* 0x0002801001007387 */ /* 0x000fe80000100a00 */
[----:B------:R-:W-:Y:S04]  /*17ce0*/  STL.64 [R1+0x288], R18 ;  /* 0x0002881201007387 */ /* 0x000fe80000100a00 */
[----:B------:R-:W-:Y:S04]  /*17cf0*/  STL.64 [R1+0x270], R8 ;  /* 0x0002700801007387 */ /* 0x000fe80000100a00 */
[----:B------:R-:W-:Y:S04]  /*17d00*/  STL.64 [R1+0x278], R10 ;  /* 0x0002780a01007387 */ /* 0x000fe80000100a00 */
[----:B------:R-:W-:Y:S04]  /*17d10*/  STL.64 [R1+0x1ef8], R26 ;  /* 0x001ef81a01007387 */ /* 0x000fe80000100a00 */
[----:B---3--:R0:W-:Y:S04]  /*17d20*/  STL.64 [R1+0x1ef0], R24 ;  /* 0x001ef01801007387 */ /* 0x0081e80000100a00 */
[----:B0-----:R-:W2:Y:S04]  /*17d30*/  LDL.64 R24, [R1+0x40] ;  /* 0x0000400001187983 */ /* 0x001ea80000100a00 */
[----:B--2---:R0:W-:Y:S04]  /*17d40*/  STL.64 [R1+0x1f10], R24 ;  /* 0x001f101801007387 */ /* 0x0041e80000100a00 */
[----:B0-----:R-:W2:Y:S04]  /*17d50*/  LDL.64 R24, [R1+0x50] ;  /* 0x0000500001187983 */ /* 0x001ea80000100a00 */
        /* <DEDUP_REMOVED lines=9> */
[----:B------:R-:W3:Y:S04]  /*17df0*/  LDL.LU.64 R22, [R1+0x718] ;  /* 0x0007180001167983 */ /* 0x000ee80000300a00 */
[----:B------:R-:W4:Y:S04]  /*17e00*/  LDL.LU.64 R8, [R1+0x6d0] ;  /* 0x0006d00001087983 */ /* 0x000f280000300a00 */
[----:B------:R-:W4:Y:S01]  /*17e10*/  LDL.LU.64 R10, [R1+0x6d8] ;  /* 0x0006d800010a7983 */ /* 0x000f220000300a00 */
[----:B------:R-:W-:-:S02]  /*17e20*/  IMAD.MOV.U32 R0, RZ, RZ, R5 ;  /* 0x000000ffff007224 */ /* 0x000fc400078e0005 */
[----:B--2---:R-:W-:Y:S02]  /*17e30*/  IMAD.MOV.U32 R29, RZ, RZ, R24 ;  /* 0x000000ffff1d7224 */ /* 0x004fe400078e0018 */
[----:B------:R-:W-:Y:S01]  /*17e40*/  IMAD.MOV.U32 R28, RZ, RZ, R25 ;  /* 0x000000ffff1c7224 */ /* 0x000fe200078e0019 */
[C---:B---3--:R-:W-:Y:S01]  /*17e50*/  HMMA.16816.F32.BF16 R20, R12.reuse, R24, R20 ;  /* 0x000000180c14723c */ /* 0x048fe20000041814 */
[----:B----4-:R-:W-:Y:S04]  /*17e60*/  STL.64 [R1+0x1ee0], R10 ;  /* 0x001ee00a01007387 */ /* 0x010fe80000100a00 */
[----:B------:R0:W-:Y:S04]  /*17e70*/  STL.64 [R1+0x1ed8], R8 ;  /* 0x001ed80801007387 */ /* 0x0001e80000100a00 */
[----:B0-----:R-:W2:Y:S04]  /*17e80*/  LDL.LU.64 R8, [R1+0x6e0] ;  /* 0x0006e00001087983 */ /* 0x001ea80000300a00 */
[----:B------:R-:W2:Y:S04]  /*17e90*/  LDL.LU.64 R10, [R1+0x6e8] ;  /* 0x0006e800010a7983 */ /* 0x000ea80000300a00 */
[----:B------:R-:W3:Y:S04]  /*17ea0*/  LDL.LU.64 R4, [R1+0x6c0] ;  /* 0x0006c00001047983 */ /* 0x000ee80000300a00 */
[----:B------:R-:W3:Y:S04]  /*17eb0*/  LDL.LU.64 R6, [R1+0x6c8] ;  /* 0x0006c80001067983 */ /* 0x000ee80000300a00 */
[----:B------:R-:W4:Y:S04]  /*17ec0*/  LDL.LU.64 R16, [R1+0x6b0] ;  /* 0x0006b00001107983 */ /* 0x000f280000300a00 */
[----:B------:R-:W4:Y:S04]  /*17ed0*/  LDL.LU.64 R18, [R1+0x6b8] ;  /* 0x0006b80001127983 */ /* 0x000f280000300a00 */
[----:B------:R-:W-:Y:S04]  /*17ee0*/  STL.64 [R1+0x260], R20 ;  /* 0x0002601401007387 */ /* 0x000fe80000100a00 */
[----:B------:R0:W-:Y:S04]  /*17ef0*/  STL.64 [R1+0x268], R22 ;  /* 0x0002681601007387 */ /* 0x0001e80000100a00 */
[----:B0-----:R-:W2:Y:S04]  /*17f00*/  LDL.LU.64 R22, [R1+0x1f20] ;  /* 0x001f200001167983 */ /* 0x001ea80000300a00 */
[----:B------:R-:W2:Y:S04]  /*17f10*/  LDL.LU.64 R20, [R1+0x1f18] ;  /* 0x001f180001147983 */ /* 0x000ea80000300a00 */
[----:B------:R-:W2:Y:S02]  /*17f20*/  LDL.LU.64 R24, [R1+0x1f10] ;  /* 0x001f100001187983 */ /* 0x000ea40000300a00 */
[----:B--2---:R-:W-:Y:S06]  /*17f30*/  HMMA.16816.F32.BF16 R20, R12, R24, R20 ;  /* 0x000000180c14723c */ /* 0x004fec0000041814 */
[----:B------:R-:W-:-:S02]  /*17f40*/  IMAD.MOV.U32 R3, RZ, RZ, R24 ;  /* 0x000000ffff037224 */ /* 0x000fc400078e0018 */
        /* <DEDUP_REMOVED lines=10> */
[----:B------:R-:W-:Y:S04]  /*17ff0*/  STL.64 [R1+0x248], R22 ;  /* 0x0002481601007387 */ /* 0x000fe80000100a00 */
[----:B0-----:R-:W2:Y:S04]  /*18000*/  LDL.LU.64 R20, [R1+0x1ee8] ;  /* 0x001ee80001147983 */ /* 0x001ea80000300a00 */
[----:B------:R0:W-:Y:S04]  /*18010*/  STL.64 [R1+0x1de8], R24 ;  /* 0x001de81801007387 */ /* 0x0001e80000100a00 */
[----:B0-----:R-:W4:Y:S01]  /*18020*/  LDL R25, [R1+0xae8] ;  /* 0x000ae80001197983 */ /* 0x001f220000100800 */
[----:B--2---:R-:W-:Y:S03]  /*18030*/  HMMA.16816.F32.BF16 R20, R12, R20, R8 ;  /* 0x000000140c14723c */ /* 0x004fe60000041808 */
[----:B------:R-:W2:Y:S04]  /*18040*/  LDL.LU.64 R10, [R1+0x1ee0] ;  /* 0x001ee000010a7983 */ /* 0x000ea80000300a00 */
[----:B------:R-:W2:-:S15]  /*18050*/  LDL.LU.64 R8, [R1+0x1ed8] ;  /* 0x001ed80001087983 */ /* 0x000e9e0000300a00 */
[----:B------:R-:W-:-:S01]  /*18060*/  NOP ;  /* 0x0000000000007918 */ /* 0x000fc20000000000 */
[----:B------:R0:W-:Y:S04]  /*18070*/  STL.64 [R1+0x230], R20 ;  /* 0x0002301401007387 */ /* 0x0001e80000100a00 */
[----:B------:R-:W-:Y:S04]  /*18080*/  STL.64 [R1+0x238], R22 ;  /* 0x0002381601007387 */ /* 0x000fe80000100a00 */
[----:B0-----:R-:W2:Y:S02]  /*18090*/  LDL.LU.64 R20, [R1+0x1ed0] ;  /* 0x001ed00001147983 */ /* 0x001ea40000300a00 */
[----:B--2---:R-:W-:-:S15]  /*180a0*/  HMMA.16816.F32.BF16 R8, R12, R20, R8 ;  /* 0x000000140c08723c */ /* 0x004fde0000041808 */
[----:B------:R-:W-:-:S08]  /*180b0*/  NOP ;  /* 0x0000000000007918 */ /* 0x000fd00000000000 */
[----:B------:R0:W-:Y:S04]  /*180c0*/  STL.64 [R1+0x220], R8 ;  /* 0x0002200801007387 */ /* 0x0001e80000100a00 */
[----:B------:R1:W-:Y:S04]  /*180d0*/  STL.64 [R1+0x228], R10 ;  /* 0x0002280a01007387 */ /* 0x0003e80000100a00 */
[----:B0-----:R-:W2:Y:S01]  /*180e0*/  LDL.LU.64 R8, [R1+0x1ec8] ;  /* 0x001ec80001087983 */ /* 0x001ea20000300a00 */
[----:B-1----:R-:W-:Y:S02]  /*180f0*/  IMAD.MOV.U32 R11, RZ, RZ, R20 ;  /* 0x000000ffff0b7224 */ /* 0x002fe400078e0014 */
[----:B------:R-:W-:Y:S01]  /*18100*/  IMAD.MOV.U32 R10, RZ, RZ, R21 ;  /* 0x000000ffff0a7224 */ /* 0x000fe200078e0015 */
[----:B------:R-:W2:Y:S04]  /*18110*/  LDL.LU.64 R22, [R1+0x1ec0] ;  /* 0x001ec00001167983 */ /* 0x000ea80000300a00 */
[----:B------:R-:W3:Y:S02]  /*18120*/  LDL.LU.64 R20, [R1+0x1eb8] ;  /* 0x001eb80001147983 */ /* 0x000ee40000300a00 */
[----:B---3--:R-:W-:-:S15]  /*18130*/  HMMA.16816.F32.BF16 R4, R12, R20, R4 ;  /* 0x000000140c04723c */ /* 0x008fde0000041804 */
[----:B------:R-:W-:-:S08]  /*18140*/  NOP ;  /* 0x0000000000007918 */ /* 0x000fd00000000000 */
[----:B------:R-:W-:Y:S04]  /*18150*/  STL.64 [R1+0x210], R4 ;  /* 0x0002100401007387 */ /* 0x000fe80000100a00 */
[----:B------:R0:W-:Y:S04]  /*18160*/  STL.64 [R1+0x218], R6 ;  /* 0x0002180601007387 */ /* 0x0001e80000100a00 */
[----:B0-----:R-:W3:Y:S04]  /*18170*/  LDL.LU.64 R6, [R1+0x1eb0] ;  /* 0x001eb00001067983 */ /* 0x001ee80000300a00 */
[----:B------:R-:W4:Y:S04]  /*18180*/  LDL.LU.64 R4, [R1+0x1ea8] ;  /* 0x001ea80001047983 */ /* 0x000f280000300a00 */
[----:B------:R-:W-:Y:S01]  /*18190*/  STL.64 [R1+0x1db0], R20 ;  /* 0x001db01401007387 */ /* 0x000fe20000100a00 */
[----:B----4-:R-:W-:-:S15]  /*181a0*/  HMMA.16816.F32.BF16 R16, R12, R4, R16 ;  /* 0x000000040c10723c */ /* 0x010fde0000041810 */
[----:B------:R-:W-:-:S08]  /*181b0*/  NOP ;  /* 0x0000000000007918 */ /* 0x000fd00000000000 */
[----:B------:R-:W-:Y:S04]  /*181c0*/  STL.64 [R1+0x200], R16 ;  /* 0x0002001001007387 */ /* 0x000fe80000100a00 */
[----:B------:R0:W-:Y:S04]  /*181d0*/  STL.64 [R1+0x208], R18 ;  /* 0x0002081201007387 */ /* 0x0001e80000100a00 */
[----:B0-----:R-:W4:Y:S04]  /*181e0*/  LDL.LU.64 R18, [R1+0x1ea0] ;  /* 0x001ea00001127983 */ /* 0x001f280000300a00 */
[----:B------:R-:W4:Y:S04]  /*181f0*/  LDL.LU.64 R16, [R1+0x1e98] ;  /* 0x001e980001107983 */ /* 0x000f280000300a00 */
[----:B---3--:R-:W-:Y:S04]  /*18200*/  STL.64 [R1+0x1da8], R6 ;  /* 0x001da80601007387 */ /* 0x008fe80000100a00 */
[----:B------:R0:W-:Y:S04]  /*18210*/  STL.64 [R1+0x1da0], R4 ;  /* 0x001da00401007387 */ /* 0x0001e80000100a00 */
[----:B0-----:R-:W3:Y:S04]  /*18220*/  LDL.LU.64 R4, [R1+0x510] ;  /* 0x0005100001047983 */ /* 0x001ee80000300a00 */
[----:B------:R-:W3:Y:S04]  /*18230*/  LDL.LU.64 R6, [R1+0x518] ;  /* 0x0005180001067983 */ /* 0x000ee80000300a00 */
[----:B--2---:R0:W-:Y:S01]  /*18240*/  STL.64 [R1+0x1e38], R8 ;  /* 0x001e380801007387 */ /* 0x0041e20000100a00 */
[----:B------:R-:W-:-:S02]  /*18250*/  IMAD.MOV.U32 R24, RZ, RZ, R3 ;  /* 0x000000ffff187224 */ /* 0x000fc400078e0003 */
[----:B------:R-:W-:Y:S02]  /*18260*/  IMAD.MOV.U32 R20, RZ, RZ, R11 ;  /* 0x000000ffff147224 */ /* 0x000fe400078e000b */
[----:B------:R-:W-:Y:S01]  /*18270*/  IMAD.MOV.U32 R21, RZ, RZ, R10 ;  /* 0x000000ffff157224 */ /* 0x000fe200078e000a */
[----:B---3--:R-:W-:Y:S01]  /*18280*/  HMMA.16816.F32.BF16 R4, R12, R8, R4 ;  /* 0x000000080c04723c */ /* 0x008fe20000041804 */
[----:B------:R-:W1:Y:S04]  /*18290*/  LDSM.16.MT88.4 R12, [R25+UR4+0x180] ;  /* 0x00018004190c783b */ /* 0x000e680008004200 */
[----:B0-----:R-:W2:-:S15]  /*182a0*/  LDL.64 R8, [R1+0xd0] ;  /* 0x0000d00001087983 */ /* 0x001e9e0000100a00 */
[----:B------:R-:W-:-:S03]  /*182b0*/  NOP ;  /* 0x0000000000007918 */ /* 0x000fc60000000000 */
[----:B------:R4:W-:Y:S04]  /*182c0*/  STL.64 [R1+0x1d0], R4 ;  /* 0x0001d00401007387 */ /* 0x0009e80000100a00 */
[----:B------:R-:W-:Y:S01]  /*182d0*/  STL.64 [R1+0x1d8], R6 ;  /* 0x0001d80601007387 */ /* 0x000fe20000100a00 */
[----:B----4-:R-:W-:Y:S02]  /*182e0*/  IMAD.MOV.U32 R4, RZ, RZ, R16 ;  /* 0x000000ffff047224 */ /* 0x010fe400078e0010 */
[----:B------:R-:W-:Y:S01]  /*182f0*/  IMAD.MOV.U32 R5, RZ, RZ, R17 ;  /* 0x000000ffff057224 */ /* 0x000fe200078e0011 */
[----:B------:R-:W2:Y:S04]  /*18300*/  LDL.LU R16, [R1+0x1e94] ;  /* 0x001e940001107983 */ /* 0x000ea80000300800 */
[----:B------:R-:W2:Y:S04]  /*18310*/  LDL.LU R17, [R1+0x1e90] ;  /* 0x001e900001117983 */ /* 0x000ea80000300800 */
[----:B------:R0:W-:Y:S02]  /*18320*/  STL.64 [R1+0x1e58], R4 ;  /* 0x001e580401007387 */ /* 0x0001e40000100a00 */
[----:B0-----:R-:W-:-:S02]  /*18330*/  IMAD.MOV.U32 R4, RZ, RZ, R18 ;  /* 0x000000ffff047224 */ /* 0x001fc400078e0012 */
[----:B------:R-:W-:Y:S01]  /*18340*/  IMAD.MOV.U32 R5, RZ, RZ, R19 ;  /* 0x000000ffff057224 */ /* 0x000fe200078e0013 */
[----:B------:R-:W2:Y:S04]  /*18350*/  LDL.LU R18, [R1+0x1e8c] ;  /* 0x001e8c0001127983 */ /* 0x000ea80000300800 */
[----:B------:R-:W2:Y:S04]  /*18360*/  LDL.LU R19, [R1+0x1e88] ;  /* 0x001e880001137983 */ /* 0x000ea80000300800 */
[----:B------:R0:W-:Y:S04]  /*18370*/  STL.64 [R1+0x1e70], R4 ;  /* 0x001e700401007387 */ /* 0x0001e80000100a00 */
[----:B0-----:R-:W3:Y:S04]  /*18380*/  LDL.64 R4, [R1+0xc0] ;  /* 0x0000c00001047983 */ /* 0x001ee80000100a00 */
[----:B-1----:R-:W-:Y:S04]  /*18390*/  STL.64 [R1+0x1dc0], R14 ;  /* 0x001dc00e01007387 */ /* 0x002fe80000100a00 */
[----:B------:R0:W-:Y:S02]  /*183a0*/  STL.64 [R1+0x1db8], R12 ;  /* 0x001db80c01007387 */ /* 0x0001e40000100a00 */
[----:B0-----:R-:W-:-:S02]  /*183b0*/  IMAD.MOV.U32 R12, RZ, RZ, R23 ;  /* 0x000000ffff0c7224 */ /* 0x001fc400078e0017 */
[----:B------:R-:W-:-:S05]  /*183c0*/  IMAD.MOV.U32 R13, RZ, RZ, R22 ;  /* 0x000000ffff0d7224 */ /* 0x000fca00078e0016 */
[----:B------:R0:W-:Y:S04]  /*183d0*/  STL.64 [R1+0x1e60], R12 ;  /* 0x001e600c01007387 */ /* 0x0001e80000100a00 */
[----:B0-----:R-:W2:Y:S04]  /*183e0*/  LDL.LU.64 R12, [R1+0x3c0] ;  /* 0x0003c000010c7983 */ /* 0x001ea80000300a00 */
[----:B------:R-:W2:Y:S01]  /*183f0*/  LDL.LU.64 R14, [R1+0x3c8] ;  /* 0x0003c800010e7983 */ /* 0x000ea20000300a00 */
[----:B------:R-:W-:-:S05]  /*18400*/  IMAD.MOV.U32 R25, RZ, RZ, R2 ;  /* 0x000000ffff197224 */ /* 0x000fca00078e0002 */
[----:B------:R-:W-:Y:S04]  /*18410*/  STL.64 [R1+0x1e00], R24 ;  /* 0x001e001801007387 */ /* 0x000fe80000100a00 */
[----:B------:R0:W-:Y:S04]  /*18420*/  STL.64 [R1+0x1dc8], R20 ;  /* 0x001dc81401007387 */ /* 0x0001e80000100a00 */
[----:B0-----:R-:W4:Y:S01]  /*18430*/  LDL.64 R20, [R1+0x20] ;  /* 0x0000200001147983 */ /* 0x001f220000100a00 */
[----:B--2---:R-:W-:Y:S03]  /*18440*/  HMMA.16816.F32.BF16 R12, R16, R8, R12 ;  /* 0x00000008100c723c */ /* 0x004fe6000004180c */
[----:B----4-:R-:W-:-:S15]  /*18450*/  STL.64 [R1+0x1de0], R20 ;  /* 0x001de01401007387 */ /* 0x010fde0000100a00 */
[----:B------:R-:W-:-:S05]  /*18460*/  NOP ;  /* 0x0000000000007918 */ /* 0x000fca0000000000 */
[----:B------:R0:W-:Y:S04]  /*18470*/  STL.64 [R1+0x3c0], R12 ;  /* 0x0003c00c01007387 */ /* 0x0001e80000100a00 */
[----:B------:R1:W-:Y:S04]  /*18480*/  STL.64 [R1+0x3c8], R14 ;  /* 0x0003c80e01007387 */ /* 0x0003e80000100a00 */
[----:B0-----:R-:W2:Y:S04]  /*18490*/  LDL.LU.64 R12, [R1+0x3a0] ;  /* 0x0003a000010c7983 */ /* 0x001ea80000300a00 */
[----:B-1----:R-:W4:Y:S04]  /*184a0*/  LDL.LU.64 R14, [R1+0x3a8] ;  /* 0x0003a800010e7983 */ /* 0x002f280000300a00 */
[----:B----4-:R-:W-:Y:S04]  /*184b0*/  STL.64 [R1+0x1e80], R14 ;  /* 0x001e800e01007387 */ /* 0x010fe80000100a00 */
[----:B--2---:R0:W-:Y:S04]  /*184c0*/  STL.64 [R1+0x1e78], R12 ;  /* 0x001e780c01007387 */ /* 0x0041e80000100a00 */
[----:B0-----:R-:W2:Y:S04]  /*184d0*/  LDL.LU.64 R12, [R1+0x3b0] ;  /* 0x0003b000010c7983 */ /* 0x001ea80000300a00 */
[----:B------:R-:W2:Y:S01]  /*184e0*/  LDL.LU.64 R14, [R1+0x3b8] ;  /* 0x0003b800010e7983 */ /* 0x000ea20000300a00 */
[----:B------:R-:W-:-:S02]  /*184f0*/  IMAD.MOV.U32 R24, RZ, RZ, R29 ;  /* 0x000000ffff187224 */ /* 0x000fc400078e001d */
[----:B------:R-:W-:Y:S01]  /*18500*/  IMAD.MOV.U32 R25, RZ, RZ, R28 ;  /* 0x000000ffff197224 */ /* 0x000fe200078e001c */
[----:B------:R-:W4:Y:S01]  /*18510*/  LDL.LU.64 R20, [R1+0x390] ;  /* 0x0003900001147983 */ /* 0x000f220000300a00 */
[----:B------:R-:W-:Y:S02]  /*18520*/  IMAD.MOV.U32 R3, RZ, RZ, R8 ;  /* 0x000000ffff037224 */ /* 0x000fe400078e0008 */
[----:B------:R-:W-:Y:S01]  /*18530*/  IMAD.MOV.U32 R2, RZ, RZ, R9 ;  /* 0x000000ffff027224 */ /* 0x000fe200078e0009 */
[----:B------:R-:W4:Y:S04]  /*18540*/  LDL.LU.64 R22, [R1+0x398] ;  /* 0x0003980001167983 */ /* 0x000f280000300a00 */
[----:B------:R-:W4:Y:S04]  /*18550*/  LDL.LU.64 R8, [R1+0x380] ;  /* 0x0003800001087983 */ /* 0x000f280000300a00 */
[----:B------:R-:W4:Y:S04]  /*18560*/  LDL.LU.64 R10, [R1+0x388] ;  /* 0x00038800010a7983 */ /* 0x000f280000300a00 */
[----:B------:R0:W-:Y:S01]  /*18570*/  STL.64 [R1+0x1e18], R24 ;  /* 0x001e181801007387 */ /* 0x0001e20000100a00 */
[----:B---3--:R-:W-:-:S02]  /*18580*/  IMAD.MOV.U32 R29, RZ, RZ, R4 ;  /* 0x000000ffff1d7224 */ /* 0x008fc400078e0004 */
[----:B------:R-:W-:Y:S02]  /*18590*/  IMAD.MOV.U32 R28, RZ, RZ, R5 ;  /* 0x000000ffff1c7224 */ /* 0x000fe400078e0005 */
[----:B0-----:R-:W-:Y:S02]  /*185a0*/  IMAD.MOV.U32 R24, RZ, RZ, R27 ;  /* 0x000000ffff187224 */ /* 0x001fe400078e001b */
[----:B------:R-:W-:Y:S01]  /*185b0*/  IMAD.MOV.U32 R25, RZ, RZ, R0 ;  /* 0x000000ffff197224 */ /* 0x000fe200078e0000 */
[----:B--2---:R-:W-:-:S15]  /*185c0*/  HMMA.16816.F32.BF16 R12, R16, R4, R12 ;  /* 0x00000004100c723c */ /* 0x004fde000004180c */
[----:B------:R-:W-:-:S08]  /*185d0*/  NOP ;  /* 0x0000000000007918 */ /* 0x000fd00000000000 */
[----:B------:R-:W-:Y:S04]  /*185e0*/  STL.64 [R1+0x3b0], R12 ;  /* 0x0003b00c01007387 */ /* 0x000fe80000100a00 */
[----:B------:R0:W-:Y:S04]  /*185f0*/  STL.64 [R1+0x3b8], R14 ;  /* 0x0003b80e01007387 */ /* 0x0001e80000100a00 */
[----:B0-----:R-:W2:Y:S04]  /*18600*/  LDL.LU.64 R14, [R1+0x1e80] ;  /* 0x001e8000010e7983 */ /* 0x001ea80000300a00 */
[----:B------:R-:W2:Y:S04]  /*18610*/  LDL.LU.64 R12, [R1+0x1e78] ;  /* 0x001e7800010c7983 */ /* 0x000ea80000300a00 */
[----:B------:R-:W2:Y:S04]  /*18620*/  LDL.LU.64 R4, [R1+0x1e70] ;  /* 0x001e700001047983 */ /* 0x000ea80000300a00 */
[----:B------:R-:W3:Y:S04]  /*18630*/  LDL.LU R27, [R1+0x1e68] ;  /* 0x001e6800011b7983 */ /* 0x000ee80000300800 */
[----:B------:R0:W-:Y:S04]  /*18640*/  STL.64 [R1+0x1e30], R24 ;  /* 0x001e301801007387 */ /* 0x0001e80000100a00 */
[----:B0-----:R-:W4:Y:S01]  /*18650*/  LDL.64 R24, [R1+0x70] ;  /* 0x0000700001187983 */ /* 0x001f220000100a00 */
[----:B--2---:R-:W-:Y:S03]  /*18660*/  HMMA.16816.F32.BF16 R4, R16, R4, R12 ;  /* 0x000000041004723c */ /* 0x004fe6000004180c */
[----:B----4-:R-:W-:Y:S04]  /*18670*/  STL.64 [R1+0x1e40], R24 ;  /* 0x001e401801007387 */ /* 0x010fe80000100a00 */
[----:B------:R-:W2:-:S15]  /*18680*/  LDL.LU.64 R12, [R1+0x1e60] ;  /* 0x001e6000010c7983 */ /* 0x000e9e0000300a00 */
[----:B------:R-:W-:-:S01]  /*18690*/  NOP ;  /* 0x0000000000007918 */ /* 0x000fc20000000000 */
[----:B------:R0:W-:Y:S04]  /*186a0*/  STL.64 [R1+0x3a0], R4 ;  /* 0x0003a00401007387 */ /* 0x0001e80000100a00 */
[----:B------:R1:W-:Y:S04]  /*186b0*/  STL [R1+0x3a8], R6 ;  /* 0x0003a80601007387 */ /* 0x0003e80000100800 */
[----:B0-----:R-:W1:Y:S01]  /*186c0*/  LDL.LU.64 R4, [R1+0x1e58] ;  /* 0x001e580001047983 */ /* 0x001e620000300a00 */
[----:B------:R-:W-:-:S05]  /*186d0*/  IMAD.MOV.U32 R0, RZ, RZ, R7 ;  /* 0x000000ffff007224 */ /* 0x000fca00078e0007 */
[----:B------:R-:W-:Y:S01]  /*186e0*/  STL [R1+0x1438], R0 ;  /* 0x0014380001007387 */ /* 0x000fe20000100800 */
[C---:B--2---:R-:W-:Y:S06]  /*186f0*/  HMMA.16816.F32.BF16 R12, R16.reuse, R12, R20 ;  /* 0x0000000c100c723c */ /* 0x044fec0000041814 */
[----:B-1----:R-:W-:-:S15]  /*18700*/  HMMA.16816.F32.BF16 R4, R16, R4, R8 ;  /* 0x000000041004723c */ /* 0x002fde0000041808 */
[----:B------:R-:W-:-:S08]  /*18710*/  NOP ;  /* 0x0000000000007918 */ /* 0x000fd00000000000 */
[----:B------:R-:W-:Y:S04]  /*18720*/  STL.64 [R1+0x380], R4 ;  /* 0x0003800401007387 */ /* 0x000fe80000100a00 */
[----:B------:R-:W-:Y:S04]  /*18730*/  STL.64 [R1+0x390], R12 ;  /* 0x0003900c01007387 */ /* 0x000fe80000100a00 */
[----:B------:R-:W-:Y:S04]  /*18740*/  STL.64 [R1+0x398], R14 ;  /* 0x0003980e01007387 */ /* 0x000fe80000100a00 */
[----:B------:R-:W-:Y:S04]  /*18750*/  STL [R1+0x388], R6 ;  /* 0x0003880601007387 */ /* 0x000fe80000100800 */
[----:B------:R-:W2:Y:S04]  /*18760*/  LDL.LU.64 R8, [R1+0x360] ;  /* 0x0003600001087983 */ /* 0x000ea80000300a00 */
[----:B------:R-:W4:Y:S04]  /*18770*/  LDL.LU.64 R10, [R1+0x368] ;  /* 0x00036800010a7983 */ /* 0x000f280000300a00 */
[----:B----4-:R-:W-:Y:S04]  /*18780*/  STL.64 [R1+0x1e50], R10 ;  /* 0x001e500a01007387 */ /* 0x010fe80000100a00 */
[----:B--2---:R0:W-:Y:S04]  /*18790*/  STL.64 [R1+0x1e48], R8 ;  /* 0x001e480801007387 */ /* 0x0041e80000100a00 */
[----:B0-----:R-:W2:Y:S04]  /*187a0*/  LDL.LU.64 R8, [R1+0x370] ;  /* 0x0003700001087983 */ /* 0x001ea80000300a00 */
[----:B------:R-:W2:Y:S04]  /*187b0*/  LDL.LU.64 R10, [R1+0x378] ;  /* 0x00037800010a7983 */ /* 0x000ea80000300a00 */
[----:B------:R-:W4:Y:S04]  /*187c0*/  LDL.LU.64 R20, [R1+0x320] ;  /* 0x0003200001147983 */ /* 0x000f280000300a00 */
[----:B------:R-:W3:Y:S04]  /*187d0*/  LDL.LU.64 R22, [R1+0x328] ;  /* 0x0003280001167983 */ /* 0x000ee80000300a00 */
[----:B---3--:R-:W-:Y:S04]  /*187e0*/  STL.64 [R1+0x1df8], R22 ;  /* 0x001df81601007387 */ /* 0x008fe80000100a00 */
[----:B----4-:R0:W-:Y:S04]  /*187f0*/  STL.64 [R1+0x1df0], R20 ;  /* 0x001df01401007387 */ /* 0x0101e80000100a00 */
[----:B0-----:R-:W3:Y:S04]  /*18800*/  LDL.LU.64 R20, [R1+0x330] ;  /* 0x0003300001147983 */ /* 0x001ee80000300a00 */
[----:B------:R-:W4:Y:S04]  /*18810*/  LDL.LU.64 R22, [R1+0x338] ;  /* 0x0003380001167983 */ /* 0x000f280000300a00 */
[----:B----4-:R-:W-:Y:S04]  /*18820*/  STL.64 [R1+0x1e10], R22 ;  /* 0x001e101601007387 */ /* 0x010fe80000100a00 */
[----:B---3--:R0:W-:Y:S04]  /*18830*/  STL.64 [R1+0x1e08], R20 ;  /* 0x001e081401007387 */ /* 0x0081e80000100a00 */
[----:B0-----:R-:W3:Y:S04]  /*18840*/  LDL.LU.64 R20, [R1+0x340] ;  /* 0x0003400001147983 */ /* 0x001ee80000300a00 */
[----:B------:R-:W4:Y:S01]  /*18850*/  LDL.LU.64 R22, [R1+0x348] ;  /* 0x0003480001167983 */ /* 0x000f220000300a00 */
[----:B------:R-:W-:-:S02]  /*18860*/  IMAD.MOV.U32 R24, RZ, RZ, R27 ;  /* 0x000000ffff187224 */ /* 0x000fc400078e001b */
[----:B------:R-:W-:Y:S01]  /*18870*/  IMAD.MOV.U32 R25, RZ, RZ, R26 ;  /* 0x000000ffff197224 */ /* 0x000fe200078e001a */
[----:B----4-:R-:W-:Y:S04]  /*18880*/  STL.64 [R1+0x1e28], R22 ;  /* 0x001e281601007387 */ /* 0x010fe80000100a00 */
[----:B---3--:R0:W-:Y:S04]  /*18890*/  STL.64 [R1+0x1e20], R20 ;  /* 0x001e201401007387 */ /* 0x0081e80000100a00 */
[----:B0-----:R-:W3:Y:S04]  /*188a0*/  LDL.LU.64 R20, [R1+0x350] ;  /* 0x0003500001147983 */ /* 0x001ee80000300a00 */
[----:B------:R-:W3:Y:S04]  /*188b0*/  LDL.LU.64 R22, [R1+0x358] ;  /* 0x0003580001167983 */ /* 0x000ee80000300a00 */
[----:B------:R-:W4:Y:S04]  /*188c0*/  LDL.LU.64 R12, [R1+0x300] ;  /* 0x00030000010c7983 */ /* 0x000f280000300a00 */
[----:B------:R-:W3:Y:S01]  /*188d0*/  LDL.LU.64 R14, [R1+0x308] ;  /* 0x00030800010e7983 */ /* 0x000ee20000300a00 */
[----:B--2---:R-:W-:Y:S01]  /*188e0*/  HMMA.16816.F32.BF16 R24, R16, R24, R8 ;  /* 0x000000181018723c */ /* 0x004fe20000041808 */
[----:B------:R-:W-:-:S02]  /*188f0*/  IMAD.MOV.U32 R0, RZ, RZ, R7 ;  /* 0x000000ffff007224 */ /* 0x000fc400078e0007 */
[----:B---3--:R-:W-:Y:S04]  /*18900*/  STL.64 [R1+0x1dd8], R14 ;  /* 0x001dd80e01007387 */ /* 0x008fe80000100a00 */
[----:B----4-:R0:W-:Y:S04]  /*18910*/  STL.64 [R1+0x1dd0], R12 ;  /* 0x001dd00c01007387 */ /* 0x0101e80000100a00 */
[----:B0-----:R-:W2:Y:S04]  /*18920*/  LDL.LU.64 R12, [R1+0x310] ;  /* 0x00031000010c7983 */ /* 0x001ea80000300a00 */
[----:B------:R-:W2:Y:S04]  /*18930*/  LDL.LU.64 R14, [R1+0x318] ;  /* 0x00031800010e7983 */ /* 0x000ea80000300a00 */
[----:B------:R-:W3:Y:S04]  /*18940*/  LDL.LU.64 R4, [R1+0x2f0] ;  /* 0x0002f00001047983 */ /* 0x000ee80000300a00 */
[----:B------:R-:W3:Y:S04]  /*18950*/  LDL.LU.64 R6, [R1+0x2f8] ;  /* 0x0002f80001067983 */ /* 0x000ee80000300a00 */
[----:B------:R0:W-:Y:S04]  /*18960*/  STL [R1+0x1578], R0 ;  /* 0x0015780001007387 */ /* 0x0001e80000100800 */
[----:B0-----:R-:W4:Y:S04]  /*18970*/  LDL R0, [R1+0x110c] ;  /* 0x00110c0001007983 */ /* 0x001f280000100800 */
[----:B------:R-:W2:Y:S04]  /*18980*/  LDL.LU.64 R10, [R1+0x1e50] ;  /* 0x001e5000010a7983 */ /* 0x000ea80000300a00 */
[----:B------:R-:W2:Y:S04]  /*18990*/  LDL.LU.64 R8, [R1+0x1e48] ;  /* 0x001e480001087983 */ /* 0x000ea80000300a00 */
        /* <DEDUP_REMOVED lines=9> */
[----:B------:R-:W-:-:S02]  /*18a30*/  IMAD.MOV.U32 R10, RZ, RZ, R25 ;  /* 0x000000ffff0a7224 */ /* 0x000fc400078e0019 */
[----:B------:R-:W3:Y:S02]  /*18a40*/  LDL.LU.64 R24, [R1+0x1e30] ;  /* 0x001e300001187983 */ /* 0x000ee40000300a00 */
[----:B---3--:R-:W-:Y:S02]  /*18a50*/  HMMA.16816.F32.BF16 R24, R16, R24, R20 ;  /* 0x000000181018723c */ /* 0x008fe40000041814 */
[----:B------:R-:W3:Y:S04]  /*18a60*/  LDL.LU.64 R22, [R1+0x1e28] ;  /* 0x001e280001167983 */ /* 0x000ee80000300a00 */
[----:B------:R-:W3:-:S15]  /*18a70*/  LDL.LU.64 R20, [R1+0x1e20] ;  /* 0x001e200001147983 */ /* 0x000ede0000300a00 */
[----:B------:R-:W-:-:S02]  /*18a80*/  NOP ;  /* 0x0000000000007918 */ /* 0x000fc40000000000 */
[----:B------:R0:W-:Y:S04]  /*18a90*/  STL.64 [R1+0x350], R24 ;  /* 0x0003501801007387 */ /* 0x0001e80000100a00 */
[----:B------:R3:W-:Y:S04]  /*18aa0*/  STL.64 [R1+0x358], R26 ;  /* 0x0003581a01007387 */ /* 0x0007e80000100a00 */
[----:B0-----:R-:W3:Y:S02]  /*18ab0*/  LDL.LU.64 R24, [R1+0x1e18] ;  /* 0x001e180001187983 */ /* 0x001ee40000300a00 */
        /* <DEDUP_REMOVED lines=12> */
[----:B------:R-:W-:Y:S04]  /*18b80*/  STL.64 [R1+0x338], R26 ;  /* 0x0003381a01007387 */ /* 0x000fe80000100a00 */
[----:B0-----:R-:W3:Y:S02]  /*18b90*/  LDL.LU.64 R24, [R1+0x1de8] ;  /* 0x001de80001187983 */ /* 0x001ee40000300a00 */
[----:B---3--:R-:W-:-:S15]  /*18ba0*/  HMMA.16816.F32.BF16 R20, R16, R24, R20 ;  /* 0x000000181014723c */ /* 0x008fde0000041814 */
[----:B------:R-:W-:-:S08]  /*18bb0*/  NOP ;  /* 0x0000000000007918 */ /* 0x000fd00000000000 */
[----:B------:R0:W-:Y:S04]  /*18bc0*/  STL.64 [R1+0x320], R20 ;  /* 0x0003201401007387 */ /* 0x0001e80000100a00 */
[----:B------:R-:W-:Y:S04]  /*18bd0*/  STL.64 [R1+0x328], R22 ;  /* 0x0003281601007387 */ /* 0x000fe80000100a00 */
[----:B0-----:R-:W3:Y:S02]  /*18be0*/  LDL.LU.64 R20, [R1+0x1de0] ;  /* 0x001de00001147983 */ /* 0x001ee40000300a00 */
[----:B---3--:R-:W-:Y:S06]  /*18bf0*/  HMMA.16816.F32.BF16 R12, R16, R20, R12 ;  /* 0x00000014100c723c */ /* 0x008fec000004180c */
[----:B------:R-:W-:-:S02]  /*18c00*/  IMAD.MOV.U32 R27, RZ, RZ, R20 ;  /* 0x000000ffff1b7224 */ /* 0x000fc400078e0014 */
[----:B------:R-:W-:-:S15]  /*18c10*/  IMAD.MOV.U32 R26, RZ, RZ, R21 ;  /* 0x000000ffff1a7224 */ /* 0x000fde00078e0015 */
[----:B------:R-:W-:Y:S04]  /*18c20*/  STL.64 [R1+0x310], R12 ;  /* 0x0003100c01007387 */ /* 0x000fe80000100a00 */
[----:B------:R0:W-:Y:S04]  /*18c30*/  STL.64 [R1+0x318], R14 ;  /* 0x0003180e01007387 */ /* 0x0001e80000100a00 */
[----:B0-----:R-:W3:Y:S04]  /*18c40*/  LDL.LU.64 R14, [R1+0x1dd8] ;  /* 0x001dd800010e7983 */ /* 0x001ee80000300a00 */
[----:B------:R-:W3:Y:S04]  /*18c50*/  LDL.LU.64 R12, [R1+0x1dd0] ;  /* 0x001dd000010c7983 */ /* 0x000ee80000300a00 */
[----:B------:R-:W3:Y:S04]  /*18c60*/  LDL.LU.64 R20, [R1+0x1dc8] ;  /* 0x001dc80001147983 */ /* 0x000ee80000300a00 */
[----:B------:R-:W-:Y:S04]  /*18c70*/  STL.64 [R1+0x1d08], R26 ;  /* 0x001d081a01007387 */ /* 0x000fe80000100a00 */
[----:B------:R0:W-:Y:S04]  /*18c80*/  STL.64 [R1+0x1d00], R24 ;  /* 0x001d001801007387 */ /* 0x0001e80000100a00 */
[----:B0-----:R-:W4:Y:S04]  /*18c90*/  LDL.LU.64 R24, [R1+0x2e0] ;  /* 0x0002e00001187983 */ /* 0x001f280000300a00 */
[----:B------:R-:W4:Y:S01]  /*18ca0*/  LDL.LU.64 R26, [R1+0x2e8] ;  /* 0x0002e800011a7983 */ /* 0x000f220000300a00 */
[----:B---3--:R-:W-:Y:S03]  /*18cb0*/  HMMA.16816.F32.BF16 R20, R16, R20, R12 ;  /* 0x000000141014723c */ /* 0x008fe6000004180c */
[----:B------:R-:W3:Y:S04]  /*18cc0*/  LDL.LU.64 R14, [R1+0x1dc0] ;  /* 0x001dc000010e7983 */ /* 0x000ee80000300a00 */
[----:B------:R-:W3:-:S15]  /*18cd0*/  LDL.LU.64 R12, [R1+0x1db8] ;  /* 0x001db800010c7983 */ /* 0x000ede0000300a00 */
[----:B------:R-:W-:-:S01]  /*18ce0*/  NOP ;  /* 0x0000000000007918 */ /* 0x000fc20000000000 */
[----:B------:R0:W-:Y:S04]  /*18cf0*/  STL.64 [R1+0x300], R20 ;  /* 0x0003001401007387 */ /* 0x0001e80000100a00 */
[----:B------:R1:W-:Y:S04]  /*18d00*/  STL.64 [R1+0x308], R22 ;  /* 0x0003081601007387 */ /* 0x0003e80000100a00 */
[----:B0-----:R-:W1:Y:S02]  /*18d10*/  LDL.LU.64 R20, [R1+0x1db0] ;  /* 0x001db00001147983 */ /* 0x001e640000300a00 */
[----:B-1----:R-:W-:Y:S02]  /*18d20*/  HMMA.16816.F32.BF16 R20, R16, R20, R4 ;  /* 0x000000141014723c */ /* 0x002fe40000041804 */
[----:B------:R-:W2:Y:S04]  /*18d30*/  LDL.LU.64 R6, [R1+0x1da8] ;  /* 0x001da80001067983 */ /* 0x000ea80000300a00 */
[----:B------:R-:W4:-:S15]  /*18d40*/  LDL.LU.64 R4, [R1+0x1da0] ;  /* 0x001da00001047983 */ /* 0x000f1e0000300a00 */
[----:B------:R-:W-:-:S02]  /*18d50*/  NOP ;  /* 0x0000000000007918 */ /* 0x000fc40000000000 */
[----:B------:R-:W-:Y:S04]  /*18d60*/  STL.64 [R1+0x2f0], R20 ;  /* 0x0002f01401007387 */ /* 0x000fe80000100a00 */
[----:B------:R0:W-:Y:S04]  /*18d70*/  STL.64 [R1+0x2f8], R22 ;  /* 0x0002f81601007387 */ /* 0x0001e80000100a00 */
[----:B0-----:R-:W3:Y:S04]  /*18d80*/  LDL.LU.64 R22, [R1+0x1d98] ;  /* 0x001d980001167983 */ /* 0x001ee80000300a00 */
[----:B------:R-:W3:Y:S01]  /*18d90*/  LDL.LU.64 R20, [R1+0x1d90] ;  /* 0x001d900001147983 */ /* 0x000ee20000300a00 */
[----:B----4-:R-:W-:Y:S03]  /*18da0*/  HMMA.16816.F32.BF16 R24, R16, R4, R24 ;  /* 0x000000041018723c */ /* 0x010fe60000041818 */
[----:B--2---:R-:W-:Y:S04]  /*18db0*/  STL.64 [R1+0x1cc0], R6 ;  /* 0x001cc00601007387 */ /* 0x004fe80000100a00 */
[----:B------:R-:W-:-:S15]  /*18dc0*/  STL.64 [R1+0x1cb8], R4 ;  /* 0x001cb80401007387 */ /* 0x000fde0000100a00 */
[----:B------:R-:W-:-:S01]  /*18dd0*/  NOP ;  /* 0x0000000000007918 */ /* 0x000fc20000000000 */
[----:B------:R0:W-:Y:S04]  /*18de0*/  STL.64 [R1+0x2e0], R24 ;  /* 0x0002e01801007387 */ /* 0x0001e80000100a00 */
[----:B------:R-:W-:Y:S04]  /*18df0*/  STL.64 [R1+0x2e8], R26 ;  /* 0x0002e81a01007387 */ /* 0x000fe80000100a00 */
[----:B------:R1:W-:Y:S04]  /*18e00*/  STL.64 [R1+0x1d58], R8 ;  /* 0x001d580801007387 */ /* 0x0003e80000100a00 */
[----:B0-----:R-:W2:Y:S01]  /*18e10*/  LDL.LU.64 R24, [R1+0x60] ;  /* 0x0000600001187983 */ /* 0x001ea20000300a00 */
[----:B---3--:R-:W-:Y:S03]  /*18e20*/  HMMA.16816.F32.BF16 R4, R16, R8, R20 ;  /* 0x000000081004723c */ /* 0x008fe60000041814 */
[----:B------:R-:W0:-:S15]  /*18e30*/  LDSM.16.MT88.4 R16, [R0+UR4+0x180] ;  /* 0x000180040010783b */ /* 0x000e1e0008004200 */
[----:B------:R-:W-:-:S05]  /*18e40*/  NOP ;  /* 0x0000000000007918 */ /* 0x000fca0000000000 */
[----:B------:R-:W-:Y:S04]  /*18e50*/  STL.64 [R1+0x8d0], R4 ;  /* 0x0008d00401007387 */ /* 0x000fe80000100a00 */
[----:B------:R-:W-:Y:S04]  /*18e60*/  STL.64 [R1+0x8d8], R6 ;  /* 0x0008d80601007387 */ /* 0x000fe80000100a00 */
[----:B--2---:R2:W-:Y:S04]  /*18e70*/  STL.64 [R1+0x1d18], R24 ;  /* 0x001d181801007387 */ /* 0x0045e80000100a00 */
[----:B-1----:R-:W3:Y:S01]  /*18e80*/  LDL.LU.64 R8, [R1+0x830] ;  /* 0x0008300001087983 */ /* 0x002ee20000300a00 */
[----:B--2---:R-:W-:-:S02]  /*18e90*/  IMAD.MOV.U32 R24, RZ, RZ, R11 ;  /* 0x000000ffff187224 */ /* 0x004fc400078e000b */
[----:B------:R-:W-:Y:S02]  /*18ea0*/  IMAD.MOV.U32 R25, RZ, RZ, R10 ;  /* 0x000000ffff197224 */ /* 0x000fe400078e000a */
[----:B------:R-:W2:Y:S04]  /*18eb0*/  LDL.LU.64 R10, [R1+0x838] ;  /* 0x00083800010a7983 */ /* 0x000ea80000300a00 */
[----:B--2---:R-:W-:Y:S04]  /*18ec0*/  STL.64 [R1+0x1d68], R10 ;  /* 0x001d680a01007387 */ /* 0x004fe80000100a00 */
[----:B---3--:R1:W-:Y:S02]  /*18ed0*/  STL.64 [R1+0x1d60], R8 ;  /* 0x001d600801007387 */ /* 0x0083e40000100a00 */
[----:B-1----:R-:W-:-:S02]  /*18ee0*/  IMAD.MOV.U32 R8, RZ, RZ, R29 ;  /* 0x000000ffff087224 */ /* 0x002fc400078e001d */
[----:B------:R-:W-:-:S05]  /*18ef0*/  IMAD.MOV.U32 R9, RZ, RZ, R28 ;  /* 0x000000ffff097224 */ /* 0x000fca00078e001c */
[----:B------:R-:W-:Y:S04]  /*18f00*/  STL.64 [R1+0x1d78], R8 ;  /* 0x001d780801007387 */ /* 0x000fe80000100a00 */
[----:B------:R1:W-:Y:S04]  /*18f10*/  STL.64 [R1+0x1d28], R24 ;  /* 0x001d281801007387 */ /* 0x0003e80000100a00 */
[----:B-1----:R-:W2:Y:S04]  /*18f20*/  LDL.64 R24, [R1+0x80] ;  /* 0x0000800001187983 */ /* 0x002ea80000100a00 */
[----:B--2---:R1:W-:Y:S04]  /*18f30*/  STL.64 [R1+0x1d40], R24 ;  /* 0x001d401801007387 */ /* 0x0043e80000100a00 */
[----:B-1----:R-:W2:Y:S04]  /*18f40*/  LDL.LU.64 R24, [R1+0x90] ;  /* 0x0000900001187983 */ /* 0x002ea80000300a00 */
[----:B--2---:R1:W-:Y:S04]  /*18f50*/  STL.64 [R1+0x1d70], R24 ;  /* 0x001d701801007387 */ /* 0x0043e80000100a00 */
[----:B-1----:R-:W2:Y:S04]  /*18f60*/  LDL.LU.64 R24, [R1+0x840] ;  /* 0x0008400001187983 */ /* 0x002ea80000300a00 */
[----:B------:R-:W3:Y:S04]  /*18f70*/  LDL.LU.64 R26, [R1+0x848] ;  /* 0x00084800011a7983 */ /* 0x000ee80000300a00 */
[----:B---3--:R-:W-:Y:S04]  /*18f80*/  STL.64 [R1+0x1d88], R26 ;  /* 0x001d881a01007387 */ /* 0x008fe80000100a00 */
[----:B--2---:R1:W-:Y:S04]  /*18f90*/  STL.64 [R1+0x1d80], R24 ;  /* 0x001d801801007387 */ /* 0x0043e80000100a00 */
[----:B-1----:R-:W2:Y:S04]  /*18fa0*/  LDL.LU.64 R24, [R1+0x8c0] ;  /* 0x0008c00001187983 */ /* 0x002ea80000300a00 */
[----:B------:R-:W2:Y:S04]  /*18fb0*/  LDL.LU.64 R26, [R1+0x8c8] ;  /* 0x0008c800011a7983 */ /* 0x000ea80000300a00 */
[----:B------:R-:W3:Y:S01]  /*18fc0*/  LDL.LU.64 R20, [R1+0x50] ;  /* 0x0000500001147983 */ /* 0x000ee20000300a00 */
[----:B------:R-:W-:-:S02]  /*18fd0*/  IMAD.MOV.U32 R8, RZ, RZ, R3 ;  /* 0x000000ffff087224 */ /* 0x000fc400078e0003 */
[----:B------:R-:W-:Y:S01]  /*18fe0*/  IMAD.MOV.U32 R9, RZ, RZ, R2 ;  /* 0x000000ffff097224 */ /* 0x000fe200078e0002 */
[----:B---3--:R1:W-:Y:S04]  /*18ff0*/  STL.64 [R1+0x1d10], R20 ;  /* 0x001d101401007387 */ /* 0x0083e80000100a00 */
[----:B-1----:R-:W3:Y:S04]  /*19000*/  LDL.LU.64 R20, [R1+0xa0] ;  /* 0x0000a00001147983 */ /* 0x002ee80000300a00 */
[----:B------:R-:W4:Y:S01]  /*19010*/  LDL.LU.64 R4, [R1+0x40] ;  /* 0x0000400001047983 */ /* 0x000f220000300a00 */
[C---:B--2---:R-:W-:Y:S03]  /*19020*/  HMMA.16816.F32.BF16 R8, R12.reuse, R8, R24 ;  /* 0x000000080c08723c */ /* 0x044fe60000041818 */
[----:B----4-:R1:W-:Y:S04]  /*19030*/  STL.64 [R1+0x1d20], R4 ;  /* 0x001d200401007387 */ /* 0x0103e80000100a00 */
[----:B-1----:R-:W3:Y:S04]  /*19040*/  LDL.LU.64 R4, [R1+0x820] ;  /* 0x0008200001047983 */ /* 0x002ee80000300a00 */
[----:B------:R-:W3:Y:S04]  /*19050*/  LDL.LU.64 R6, [R1+0x828] ;  /* 0x0008280001067983 */ /* 0x000ee80000300a00 */
[----:B0-----:R-:W-:Y:S04]  /*19060*/  STL [R1+0x1c9c], R16 ;  /* 0x001c9c1001007387 */ /* 0x001fe80000100800 */
[----:B------:R0:W-:Y:S04]  /*19070*/  STL [R1+0x1c98], R17 ;  /* 0x001c981101007387 */ /* 0x0001e80000100800 */
[----:B------:R-:W-:Y:S04]  /*19080*/  STL [R1+0x1c94], R18 ;  /* 0x001c941201007387 */ /* 0x000fe80000100800 */
[----:B------:R-:W-:Y:S04]  /*19090*/  STL [R1+0x1c90], R19 ;  /* 0x001c901301007387 */ /* 0x000fe80000100800 */
[----:B0-----:R-:W2:Y:S04]  /*190a0*/  LDL.LU.64 R16, [R1+0xb0] ;  /* 0x0000b00001107983 */ /* 0x001ea80000300a00 */
[----:B------:R-:W-:Y:S04]  /*190b0*/  STL [R1+0x1a00], R0 ;  /* 0x001a000001007387 */ /* 0x000fe80000100800 */
[----:B------:R-:W4:Y:S04]  /*190c0*/  LDL.LU.64 R26, [R1+0x1d88] ;  /* 0x001d8800011a7983 */ /* 0x000f280000300a00 */
[----:B------:R-:W4:Y:S04]  /*190d0*/  LDL.LU.64 R24, [R1+0x1d80] ;  /* 0x001d800001187983 */ /* 0x000f280000300a00 */
[----:B------:R0:W-:Y:S04]  /*190e0*/  STL.64 [R1+0x140], R8 ;  /* 0x0001400801007387 */ /* 0x0001e80000100a00 */
[----:B------:R4:W-:Y:S04]  /*190f0*/  STL.64 [R1+0x148], R10 ;  /* 0x0001480a01007387 */ /* 0x0009e80000100a00 */
[----:B0-----:R-:W4:Y:S02]  /*19100*/  LDL.LU.64 R8, [R1+0x1d78] ;  /* 0x001d780001087983 */ /* 0x001f240000300a00 */
[----:B----4-:R-:W-:Y:S02]  /*19110*/  HMMA.16816.F32.BF16 R8, R12, R8, R24 ;  /* 0x000000080c08723c */ /* 0x010fe40000041818 */
[----:B------:R-:W4:-:S15]  /*19120*/  LDL.LU.64 R24, [R1+0x1d70] ;  /* 0x001d700001187983 */ /* 0x000f1e0000300a00 */
[----:B------:R-:W-:-:S06]  /*19130*/  NOP ;  /* 0x0000000000007918 */ /* 0x000fcc0000000000 */
[----:B------:R-:W-:Y:S04]  /*19140*/  STL.64 [R1+0x130], R8 ;  /* 0x0001300801007387 */ /* 0x000fe80000100a00 */
[----:B------:R0:W-:Y:S04]  /*19150*/  STL.64 [R1+0x138], R10 ;  /* 0x0001380a01007387 */ /* 0x0001e80000100a00 */
[----:B0-----:R-:W2:Y:S04]  /*19160*/  LDL.LU.64 R10, [R1+0x1d68] ;  /* 0x001d6800010a7983 */ /* 0x001ea80000300a00 */
[----:B------:R-:W2:Y:S02]  /*19170*/  LDL.LU.64 R8, [R1+0x1d60] ;  /* 0x001d600001087983 */ /* 0x000ea40000300a00 */
[----:B--2---:R-:W-:-:S15]  /*19180*/  HMMA.16816.F32.BF16 R8, R12, R16, R8 ;  /* 0x000000100c08723c */ /* 0x004fde0000041808 */
[----:B------:R-:W-:-:S08]  /*19190*/  NOP ;  /* 0x0000000000007918 */ /* 0x000fd00000000000 */
[----:B------:R0:W-:Y:S04]  /*191a0*/  STL.64 [R1+0x120], R8 ;  /* 0x0001200801007387 */ /* 0x0001e80000100a00 */
[----:B------:R1:W-:Y:S04]  /*191b0*/  STL.64 [R1+0x128], R10 ;  /* 0x0001280a01007387 */ /* 0x0003e80000100a00 */
[----:B0-----:R-:W2:Y:S01]  /*191c0*/  LDL.LU.64 R8, [R1+0x1d58] ;  /* 0x001d580001087983 */ /* 0x001ea20000300a00 */
[----:B---3--:R-:W-:Y:S01]  /*191d0*/  HMMA.16816.F32.BF16 R4, R12, R20, R4 ;  /* 0x000000140c04723c */ /* 0x008fe20000041804 */
[----:B-1----:R-:W-:-:S02]  /*191e0*/  IMAD.MOV.U32 R11, RZ, RZ, R16 ;  /* 0x000000ffff0b7224 */ /* 0x002fc400078e0010 */
[----:B------:R-:W-:-:S05]  /*191f0*/  IMAD.MOV.U32 R10, RZ, RZ, R17 ;  /* 0x000000ffff0a7224 */ /* 0x000fca00078e0011 */
[----:B------:R-:W-:Y:S04]  /*19200*/  STL.64 [R1+0x1cb0], R10 ;  /* 0x001cb00a01007387 */ /* 0x000fe80000100a00 */
[----:B--2---:R-:W-:Y:S11]  /*19210*/  STL.64 [R1+0x1ca8], R8 ;  /* 0x001ca80801007387 */ /* 0x004ff60000100a00 */
[----:B------:R0:W-:Y:S04]  /*19220*/  STL.64 [R1+0x110], R4 ;  /* 0x0001100401007387 */ /* 0x0001e80000100a00 */
[----:B------:R1:W-:Y:S04]  /*19230*/  STL.64 [R1+0x118], R6 ;  /* 0x0001180601007387 */ /* 0x0003e80000100a00 */
[----:B0-----:R-:W2:Y:S04]  /*19240*/  LDL.LU.64 R4, [R1+0x7f0] ;  /* 0x0007f00001047983 */ /* 0x001ea80000300a00 */
[----:B-1----:R-:W3:Y:S04]  /*19250*/  LDL.LU.64 R6, [R1+0x7f8] ;  /* 0x0007f80001067983 */ /* 0x002ee80000300a00 */
[----:B---3--:R-:W-:Y:S04]  /*19260*/  STL.64 [R1+0x1d38], R6 ;  /* 0x001d380601007387 */ /* 0x008fe80000100a00 */
[----:B--2---:R0:W-:Y:S04]  /*19270*/  STL.64 [R1+0x1d30], R4 ;  /* 0x001d300401007387 */ /* 0x0041e80000100a00 */
[----:B0-----:R-:W2:Y:S04]  /*19280*/  LDL.LU.64 R4, [R1+0x800] ;  /* 0x0008000001047983 */ /* 0x001ea80000300a00 */
[----:B------:R-:W3:Y:S04]  /*19290*/  LDL.LU.64 R6, [R1+0x808] ;  /* 0x0008080001067983 */ /* 0x000ee80000300a00 */
[----:B---3--:R-:W-:Y:S04]  /*192a0*/  STL.64 [R1+0x1d50], R6 ;  /* 0x001d500601007387 */ /* 0x008fe80000100a00 */
[----:B--2---:R0:W-:Y:S04]  /*192b0*/  STL.64 [R1+0x1d48], R4 ;  /* 0x001d480401007387 */ /* 0x0041e80000100a00 */
[----:B0-----:R-:W2:Y:S04]  /*192c0*/  LDL.LU.64 R4, [R1+0x810] ;  /* 0x0008100001047983 */ /* 0x001ea80000300a00 */
[----:B------:R-:W2:Y:S01]  /*192d0*/  LDL.LU.64 R6, [R1+0x818] ;  /* 0x0008180001067983 */ /* 0x000ea20000300a00 */
[----:B------:R-:W-:-:S02]  /*192e0*/  IMAD.MOV.U32 R2, RZ, RZ, R20 ;  /* 0x000000ffff027224 */ /* 0x000fc400078e0014 */
[----:B------:R-:W-:Y:S02]  /*192f0*/  IMAD.MOV.U32 R0, RZ, RZ, R21 ;  /* 0x000000ffff007224 */ /* 0x000fe400078e0015 */
[----:B------:R-:W3:Y:S04]  /*19300*/  LDL.LU.64 R20, [R1+0x7e0] ;  /* 0x0007e00001147983 */ /* 0x000ee80000300a00 */
[----:B------:R-:W3:Y:S04]  /*19310*/  LDL.LU.64 R22, [R1+0x7e8] ;  /* 0x0007e80001167983 */ /* 0x000ee80000300a00 */
[----:B------:R-:W3:Y:S04]  /*19320*/  LDL.LU.64 R16, [R1+0x7d0] ;  /* 0x0007d00001107983 */ /* 0x000ee80000300a00 */
[----:B------:R-:W3:Y:S04]  /*19330*/  LDL.LU.64 R18, [R1+0x7d8] ;  /* 0x0007d80001127983 */ /* 0x000ee80000300a00 */
[----:B------:R-:W3:Y:S04]  /*19340*/  LDL.LU.64 R8, [R1+0x7c0] ;  /* 0x0007c00001087983 */ /* 0x000ee80000300a00 */
[----:B------:R-:W3:Y:S04]  /*19350*/  LDL.LU.64 R10, [R1+0x7c8] ;  /* 0x0007c800010a7983 */ /* 0x000ee80000300a00 */
[----:B------:R-:W-:Y:S04]  /*19360*/  STL [R1+0x1c74], R0 ;  /* 0x001c740001007387 */ /* 0x000fe80000100800 */
[----:B------:R0:W-:Y:S01]  /*19370*/  STL [R1+0x1c70], R2 ;  /* 0x001c700201007387 */ /* 0x0001e20000100800 */
[----:B----4-:R-:W-:-:S02]  /*19380*/  IMAD.MOV.U32 R28, RZ, RZ, R24 ;  /* 0x000000ffff1c7224 */ /* 0x010fc400078e0018 */
[----:B------:R-:W-:Y:S01]  /*19390*/  IMAD.MOV.U32 R3, RZ, RZ, R25 ;  /* 0x000000ffff037224 */ /* 0x000fe200078e0019 */
[----:B0-----:R-:W4:Y:S01]  /*193a0*/  LDL R2, [R1+0xae8] ;  /* 0x000ae80001027983 */ /* 0x001f220000100800 */
[----:B--2---:R-:W-:-:S15]  /*193b0*/  HMMA.16816.F32.BF16 R4, R12, R24, R4 ;  /* 0x000000180c04723c */ /* 0x004fde0000041804 */
[----:B------:R-:W-:-:S08]  /*193c0*/  NOP ;  /* 0x0000000000007918 */ /* 0x000fd00000000000 */
[----:B------:R-:W-:Y:S04]  /*193d0*/  STL.64 [R1+0x100], R4 ;  /* 0x0001000401007387 */ /* 0x000fe80000100a00 */
[----:B------:R0:W-:Y:S04]  /*193e0*/  STL.64 [R1+0x108], R6 ;  /* 0x0001080601007387 */ /* 0x0001e80000100a00 */
[----:B0-----:R-:W2:Y:S04]  /*193f0*/  LDL.LU.64 R6, [R1+0x1d50] ;  /* 0x001d500001067983 */ /* 0x001ea80000300a00 */
[----:B------:R-:W2:Y:S04]  /*19400*/  LDL.LU.64 R4, [R1+0x1d48] ;  /* 0x001d480001047983 */ /* 0x000ea80000300a00 */
[----:B------:R-:W2:Y:S04]  /*19410*/  LDL.LU.64 R24, [R1+0x1d40] ;  /* 0x001d400001187983 */ /* 0x000ea80000300a00 */
[----:B------:R-:W-:Y:S04]  /*19420*/  STL [R1+0x1c88], R3 ;  /* 0x001c880301007387 */ /* 0x000fe80000100800 */
[----:B------:R-:W-:Y:S01]  /*19430*/  STL [R1+0x1c78], R28 ;  /* 0x001c781c01007387 */ /* 0x000fe20000100800 */
[----:B--2---:R-:W-:Y:S06]  /*19440*/  HMMA.16816.F32.BF16 R4, R12, R24, R4 ;  /* 0x000000180c04723c */ /* 0x004fec0000041804 */
[----:B------:R-:W-:-:S15]  /*19450*/  IMAD.MOV.U32 R29, RZ, RZ, R25 ;  /* 0x000000ffff1d7224 */ /* 0x000fde00078e0019 */
[----:B------:R-:W-:-:S02]  /*19460*/  NOP ;  /* 0x0000000000007918 */ /* 0x000fc40000000000 */
[----:B------:R-:W-:Y:S04]  /*19470*/  STL.64 [R1+0xf0], R4 ;  /* 0x0000f00401007387 */ /* 0x000fe80000100a00 */
[----:B------:R0:W-:Y:S04]  /*19480*/  STL.64 [R1+0xf8], R6 ;  /* 0x0000f80601007387 */ /* 0x0001e80000100a00 */
[----:B0-----:R-:W2:Y:S04]  /*19490*/  LDL.LU.64 R6, [R1+0x1d38] ;  /* 0x001d380001067983 */ /* 0x001ea80000300a00 */
[----:B------:R-:W2:Y:S04]  /*194a0*/  LDL.LU.64 R4, [R1+0x1d30] ;  /* 0x001d300001047983 */ /* 0x000ea80000300a00 */
[----:B------:R-:W2:Y:S04]  /*194b0*/  LDL.LU.64 R24, [R1+0x1d28] ;  /* 0x001d280001187983 */ /* 0x000ea80000300a00 */
[----:B------:R-:W-:Y:S01]  /*194c0*/  STL [R1+0x1c8c], R29 ;  /* 0x001c8c1d01007387 */ /* 0x000fe20000100800 */
[----:B--2---:R-:W-:Y:S03]  /*194d0*/  HMMA.16816.F32.BF16 R24, R12, R24, R4 ;  /* 0x000000180c18723c */ /* 0x004fe60000041804 */
[----:B------:R-:W2:-:S15]  /*194e0*/  LDL.LU.64 R4, [R1+0x1d20] ;  /* 0x001d200001047983 */ /* 0x000e9e0000300a00 */
[----:B------:R-:W-:-:S05]  /*194f0*/  NOP ;  /* 0x0000000000007918 */ /* 0x000fca0000000000 */
[----:B------:R0:W-:Y:S04]  /*19500*/  STL.64 [R1+0xe0], R24 ;  /* 0x0000e01801007387 */ /* 0x0001e80000100a00 */
[----:B------:R-:W-:Y:S04]  /*19510*/  STL.64 [R1+0xe8], R26 ;  /* 0x0000e81a01007387 */ /* 0x000fe80000100a00 */
[----:B0-----:R-:W3:Y:S02]  /*19520*/  LDL.LU.64 R24, [R1+0x1d18] ;  /* 0x001d180001187983 */ /* 0x001ee40000300a00 */
[----:B---3--:R-:W-:-:S15]  /*19530*/  HMMA.16816.F32.BF16 R20, R12, R24, R20 ;  /* 0x000000180c14723c */ /* 0x008fde0000041814 */
[----:B------:R-:W-:-:S08]  /*19540*/  NOP ;  /* 0x0000000000007918 */ /* 0x000fd00000000000 */
[----:B------:R0:W-:Y:S04]  /*19550*/  STL.64 [R1+0x1c0], R20 ;  /* 0x0001c01401007387 */ /* 0x0001e80000100a00 */
[----:B------:R1:W-:Y:S04]  /*19560*/  STL.64 [R1+0x1c8], R22 ;  /* 0x0001c81601007387 */ /* 0x0003e80000100a00 */
[----:B0-----:R-:W3:Y:S01]  /*19570*/  LDL.LU.64 R20, [R1+0x1d10] ;  /* 0x001d100001147983 */ /* 0x001ee20000300a00 */
[----:B--2---:R-:W-:Y:S01]  /*19580*/  HMMA.16816.F32.BF16 R8, R12, R4, R8 ;  /* 0x000000040c08723c */ /* 0x004fe20000041808 */
[----:B------:R-:W-:-:S02]  /*19590*/  IMAD.MOV.U32 R28, RZ, RZ, R24 ;  /* 0x000000ffff1c7224 */ /* 0x000fc400078e0018 */
[----:B------:R-:W-:Y:S01]  /*195a0*/  IMAD.MOV.U32 R0, RZ, RZ, R25 ;  /* 0x000000ffff007224 */ /* 0x000fe200078e0019 */
[----:B------:R-:W2:Y:S04]  /*195b0*/  LDL.LU.64 R26, [R1+0x1d08] ;  /* 0x001d0800011a7983 */ /* 0x000ea80000300a00 */
[----:B------:R-:W4:Y:S01]  /*195c0*/  LDL.LU.64 R24, [R1+0x1d00] ;  /* 0x001d000001187983 */ /* 0x000f220000300a00 */
[----:B---3--:R-:W-:Y:S06]  /*195d0*/  HMMA.16816.F32.BF16 R16, R12, R20, R16 ;  /* 0x000000140c10723c */ /* 0x008fec0000041810 */
[----:B------:R-:W-:-:S02]  /*195e0*/  IMAD.MOV.U32 R29, RZ, RZ, R20 ;  /* 0x000000ffff1d7224 */ /* 0x000fc400078e0014 */
[----:B------:R-:W-:-:S15]  /*195f0*/  IMAD.MOV.U32 R3, RZ, RZ, R21 ;  /* 0x000000ffff037224 */ /* 0x000fde00078e0015 */
[----:B------:R-:W-:Y:S04]  /*19600*/  STL.64 [R1+0x1b0], R16 ;  /* 0x0001b01001007387 */ /* 0x000fe80000100a00 */
[----:B------:R0:W-:Y:S04]  /*19610*/  STL.64 [R1+0x1b8], R18 ;  /* 0x0001b81201007387 */ /* 0x0001e80000100a00 */
[----:B------:R-:W-:Y:S04]  /*19620*/  STL.64 [R1+0x1a0], R8 ;  /* 0x0001a00801007387 */ /* 0x000fe80000100a00 */
[----:B------:R-:W-:Y:S04]  /*19630*/  STL.64 [R1+0x1a8], R10 ;  /* 0x0001a80a01007387 */ /* 0x000fe80000100a00 */
[----:B------:R-:W4:Y:S04]  /*19640*/  LDL.LU.64 R20, [R1+0x7b0] ;  /* 0x0007b00001147983 */ /* 0x000f280000300a00 */
[----:B-1----:R-:W4:Y:S01]  /*19650*/  LDL.LU.64 R22, [R1+0x7b8] ;  /* 0x0007b80001167983 */ /* 0x002f220000300a00 */
[----:B0-----:R-:W-:-:S02]  /*19660*/  IMAD.MOV.U32 R18, RZ, RZ, R4 ;  /* 0x000000ffff127224 */ /* 0x001fc400078e0004 */
[----:B------:R-:W-:Y:S02]  /*19670*/  IMAD.MOV.U32 R19, RZ, RZ, R5 ;  /* 0x000000ffff137224 */ /* 0x000fe400078e0005 */
[----:B------:R-:W3:Y:S04]  /*19680*/  LDL.LU.64 R4, [R1+0x870] ;  /* 0x0008700001047983 */ /* 0x000ee80000300a00 */
[----:B------:R-:W2:Y:S04]  /*19690*/  LDL.LU.64 R6, [R1+0x878] ;  /* 0x0008780001067983 */ /* 0x000ea80000300a00 */
[----:B--2---:R-:W-:Y:S04]  /*196a0*/  STL.64 [R1+0x1cd0], R6 ;  /* 0x001cd00601007387 */ /* 0x004fe80000100a00 */
[----:B---3--:R0:W-:Y:S04]  /*196b0*/  STL.64 [R1+0x1cc8], R4 ;  /* 0x001cc80401007387 */ /* 0x0081e80000100a00 */
[----:B0-----:R-:W2:Y:S04]  /*196c0*/  LDL.LU.64 R4, [R1+0x10] ;  /* 0x0000100001047983 */ /* 0x001ea80000300a00 */
[----:B--2---:R-:W-:Y:S04]  /*196d0*/  STL.64 [R1+0x1ce8], R4 ;  /* 0x001ce80401007387 */ /* 0x004fe80000100a00 */
[----:B------:R-:W2:Y:S04]  /*196e0*/  LDL.LU.64 R8, [R1+0x860] ;  /* 0x0008600001087983 */ /* 0x000ea80000300a00 */
[----:B------:R-:W3:Y:S04]  /*196f0*/  LDL.LU.64 R10, [R1+0x868] ;  /* 0x00086800010a7983 */ /* 0x000ee80000300a00 */
[----:B---3--:R-:W-:Y:S04]  /*19700*/  STL.64 [R1+0x1ce0], R10 ;  /* 0x001ce00a01007387 */ /* 0x008fe80000100a00 */
[----:B--2---:R0:W-:Y:S04]  /*19710*/  STL.64 [R1+0x1cd8], R8 ;  /* 0x001cd80801007387 */ /* 0x0041e80000100a00 */
[----:B0-----:R-:W2:Y:S04]  /*19720*/  LDL.LU.64 R8, [R1+0x880] ;  /* 0x0008800001087983 */ /* 0x001ea80000300a00 */
[----:B------:R-:W3:Y:S01]  /*19730*/  LDL.LU.64 R10, [R1+0x888] ;  /* 0x00088800010a7983 */ /* 0x000ee20000300a00 */
[----:B----4-:R-:W-:Y:S01]  /*19740*/  HMMA.16816.F32.BF16 R20, R12, R24, R20 ;  /* 0x000000180c14723c */ /* 0x010fe20000041814 */
[----:B------:R-:W-:-:S02]  /*19750*/  IMAD.MOV.U32 R4, RZ, RZ, R27 ;  /* 0x000000ffff047224 */ /* 0x000fc400078e001b */
[----:B------:R-:W-:Y:S01]  /*19760*/  IMAD.MOV.U32 R5, RZ, RZ, R26 ;  /* 0x000000ffff057224 */ /* 0x000fe200078e001a */
[----:B---3--:R-:W-:Y:S04]  /*19770*/  STL.64 [R1+0x1cf8], R10 ;  /* 0x001cf80a01007387 */ /* 0x008fe80000100a00 */
[----:B--2---:R0:W-:Y:S04]  /*19780*/  STL.64 [R1+0x1cf0], R8 ;  /* 0x001cf00801007387 */ /* 0x0041e80000100a00 */
[----:B0-----:R-:W2:Y:S04]  /*19790*/  LDL.LU.64 R8, [R1+0x890] ;  /* 0x0008900001087983 */ /* 0x001ea80000300a00 */
[----:B------:R-:W2:Y:S07]  /*197a0*/  LDL.LU.64 R10, [R1+0x898] ;  /* 0x00089800010a7983 */ /* 0x000eae0000300a00 */
[----:B------:R-:W-:Y:S04]  /*197b0*/  STL.64 [R1+0x190], R20 ;  /* 0x0001901401007387 */ /* 0x000fe80000100a00 */
[----:B------:R-:W-:Y:S04]  /*197c0*/  STL.64 [R1+0x198], R22 ;  /* 0x0001981601007387 */ /* 0x000fe80000100a00 */
[----:B------:R-:W0:Y:S01]  /*197d0*/  LDSM.16.MT88.4 R20, [R2+UR4+0x2000] ;  /* 0x002000040214783b */ /* 0x000e220008004200 */
[----:B------:R-:W-:-:S02]  /*197e0*/  IMAD.MOV.U32 R16, RZ, RZ, R24 ;  /* 0x000000ffff107224 */ /* 0x000fc400078e0018 */
[----:B------:R-:W-:Y:S02]  /*197f0*/  IMAD.MOV.U32 R17, RZ, RZ, R25 ;  /* 0x000000ffff117224 */ /* 0x000fe400078e0019 */
[----:B------:R-:W3:Y:S04]  /*19800*/  LDL.LU.64 R24, [R1+0x7a0] ;  /* 0x0007a00001187983 */ /* 0x000ee80000300a00 */
[----:B------:R-:W3:Y:S04]  /*19810*/  LDL.LU.64 R26, [R1+0x7a8] ;  /* 0x0007a800011a7983 */ /* 0x000ee80000300a00 */
[----:B0-----:R-:W-:Y:S04]  /*19820*/  STL.64 [R1+0x1b78], R22 ;  /* 0x001b781601007387 */ /* 0x001fe80000100a00 */
[----:B------:R0:W-:Y:S04]  /*19830*/  STL.64 [R1+0x1b70], R20 ;  /* 0x001b701401007387 */ /* 0x0001e80000100a00 */
[----:B0-----:R-:W4:Y:S04]  /*19840*/  LDL.LU R20, [R1] ;  /* 0x0000000001147983 */ /* 0x001f280000300800 */
[----:B------:R-:W4:Y:S01]  /*19850*/  LDL.LU R21, [R1+0x4] ;  /* 0x0000040001157983 */ /* 0x000f220000300800 */
[----:B--2---:R-:W-:Y:S03]  /*19860*/  HMMA.16816.F32.BF16 R4, R12, R4, R8 ;  /* 0x000000040c04723c */ /* 0x004fe60000041808 */
[----:B------:R-:W2:Y:S04]  /*19870*/  LDL.LU.64 R10, [R1+0x1cf8] ;  /* 0x001cf800010a7983 */ /* 0x000ea80000300a00 */
[----:B------:R-:W2:-:S15]  /*19880*/  LDL.LU.64 R8, [R1+0x1cf0] ;  /* 0x001cf00001087983 */ /* 0x000e9e0000300a00 */
[----:B------:R-:W-:-:S01]  /*19890*/  NOP ;  /* 0x0000000000007918 */ /* 0x000fc20000000000 */
        /* <DEDUP_REMOVED lines=11> */
[----:B------:R-:W4:Y:S02]  /*19950*/  LDL.LU.64 R4, [R1+0x1cc8] ;  /* 0x001cc80001047983 */ /* 0x000f240000300a00 */
[----:B----4-:R-:W-:-:S15]  /*19960*/  HMMA.16816.F32.BF16 R4, R12, R20, R4 ;  /* 0x000000140c04723c */ /* 0x010fde0000041804 */
[----:B------:R-:W-:-:S08]  /*19970*/  NOP ;  /* 0x0000000000007918 */ /* 0x000fd00000000000 */
[----:B------:R-:W-:Y:S04]  /*19980*/  STL.64 [R1+0x160], R4 ;  /* 0x0001600401007387 */ /* 0x000fe80000100a00 */
[----:B------:R0:W-:Y:S04]  /*19990*/  STL.64 [R1+0x168], R6 ;  /* 0x0001680601007387 */ /* 0x0001e80000100a00 */
[----:B0-----:R-:W4:Y:S04]  /*199a0*/  LDL.LU.64 R6, [R1+0x1cc0] ;  /* 0x001cc00001067983 */ /* 0x001f280000300a00 */
[----:B------:R-:W2:Y:S04]  /*199b0*/  LDL.LU.64 R4, [R1+0x1cb8] ;  /* 0x001cb80001047983 */ /* 0x000ea80000300a00 */
[----:B------:R-:W-:Y:S01]  /*199c0*/  STL.64 [R1+0x1b90], R20 ;  /* 0x001b901401007387 */ /* 0x000fe20000100a00 */
[----:B--2---:R-:W-:-:S15]  /*199d0*/  HMMA.16816.F32.BF16 R8, R12, R4, R8 ;  /* 0x000000040c08723c */ /* 0x004fde0000041808 */
[----:B------:R-:W-:-:S08]  /*199e0*/  NOP ;  /* 0x0000000000007918 */ /* 0x000fd00000000000 */
[----:B------:R-:W-:Y:S04]  /*199f0*/  STL.64 [R1+0x150], R8 ;  /* 0x0001500801007387 */ /* 0x000fe80000100a00 */
[----:B------:R0:W-:Y:S04]  /*19a00*/  STL.64 [R1+0x158], R10 ;  /* 0x0001580a01007387 */ /* 0x0001e80000100a00 */
[----:B0-----:R-:W2:Y:S04]  /*19a10*/  LDL.LU.64 R10, [R1+0x1cb0] ;  /* 0x001cb000010a7983 */ /* 0x001ea80000300a00 */
[----:B------:R-:W3:Y:S01]  /*19a20*/  LDL.LU.64 R8, [R1+0x1ca8] ;  /* 0x001ca80001087983 */ /* 0x000ee20000300a00 */
[----:B------:R-:W-:-:S02]  /*19a30*/  IMAD.MOV.U32 R20, RZ, RZ, R23 ;  /* 0x000000ffff147224 */ /* 0x000fc400078e0017 */
[----:B------:R-:W-:-:S05]  /*19a40*/  IMAD.MOV.U32 R21, RZ, RZ, R22 ;  /* 0x000000ffff157224 */ /* 0x000fca00078e0016 */
[----:B------:R2:W-:Y:S02]  /*19a50*/  STL.64 [R1+0x1ba8], R20 ;  /* 0x001ba81401007387 */ /* 0x0005e40000100a00 */
[----:B--2---:R-:W-:Y:S02]  /*19a60*/  IMAD.MOV.U32 R20, RZ, RZ, R11 ;  /* 0x000000ffff147224 */ /* 0x004fe400078e000b */
[----:B------:R-:W-:Y:S01]  /*19a70*/  IMAD.MOV.U32 R21, RZ, RZ, R10 ;  /* 0x000000ffff157224 */ /* 0x000fe200078e000a */
[----:B------:R-:W2:Y:S04]  /*19a80*/  LDL.LU R11, [R1+0x1ca4] ;  /* 0x001ca400010b7983 */ /* 0x000ea80000300800 */
[----:B------:R-:W2:Y:S01]  /*19a90*/  LDL.LU R10, [R1+0x1ca0] ;  /* 0x001ca000010a7983 */ /* 0x000ea20000300800 */
[----:B---3--:R-:W-:Y:S03]  /*19aa0*/  HMMA.16816.F32.BF16 R24, R12, R8, R24 ;  /* 0x000000080c18723c */ /* 0x008fe60000041818 */
[----:B------:R0:W-:Y:S04]  /*19ab0*/  STL.64 [R1+0x1c80], R20 ;  /* 0x001c801401007387 */ /* 0x0001e80000100a00 */
[----:B----4-:R-:W-:Y:S04]  /*19ac0*/  STL.64 [R1+0x1b88], R6 ;  /* 0x001b880601007387 */ /* 0x010fe80000100a00 */
[----:B------:R1:W-:Y:S04]  /*19ad0*/  STL.64 [R1+0x1b80], R4 ;  /* 0x001b800401007387 */ /* 0x0003e80000100a00 */
[----:B0-----:R-:W3:Y:S04]  /*19ae0*/  LDL.LU.64 R20, [R1+0x850] ;  /* 0x0008500001147983 */ /* 0x001ee80000300a00 */
[----:B------:R-:W3:Y:S04]  /*19af0*/  LDL.LU.64 R22, [R1+0x858] ;  /* 0x0008580001167983 */ /* 0x000ee80000300a00 */
[----:B------:R-:W4:Y:S04]  /*19b00*/  LDL.LU R12, [R1+0xc0] ;  /* 0x0000c000010c7983 */ /* 0x000f280000300800 */
[----:B------:R-:W4:Y:S04]  /*19b10*/  LDL.LU R13, [R1+0xc4] ;  /* 0x0000c400010d7983 */ /* 0x000f280000300800 */
[----:B-1----:R-:W4:Y:S04]  /*19b20*/  LDL.LU.64 R4, [R1+0x4f0] ;  /* 0x0004f00001047983 */ /* 0x002f280000300a00 */
[----:B------:R-:W4:Y:S04]  /*19b30*/  LDL.LU.64 R6, [R1+0x4f8] ;  /* 0x0004f80001067983 */ /* 0x000f280000300a00 */
[----:B--2---:R-:W-:Y:S04]  /*19b40*/  STL.64 [R1+0x1ba0], R10 ;  /* 0x001ba00a01007387 */ /* 0x004fe80000100a00 */
[----:B------:R0:W-:Y:S04]  /*19b50*/  STL.64 [R1+0x1b98], R8 ;  /* 0x001b980801007387 */ /* 0x0001e80000100a00 */
[----:B0-----:R-:W4:Y:S04]  /*19b60*/  LDL.LU.64 R8, [R1+0x500] ;  /* 0x0005000001087983 */ /* 0x001f280000300a00 */
[----:B------:R-:W4:Y:S04]  /*19b70*/  LDL.LU.64 R10, [R1+0x508] ;  /* 0x00050800010a7983 */ /* 0x000f280000300a00 */
[----:B------:R-:W-:Y:S04]  /*19b80*/  STL.64 [R1+0x16a0], R26 ;  /* 0x0016a01a01007387 */ /* 0x000fe80000100a00 */
[----:B------:R0:W-:Y:S04]  /*19b90*/  STL.64 [R1+0x1698], R24 ;  /* 0x0016981801007387 */ /* 0x0001e80000100a00 */
[----:B0-----:R-:W2:Y:S04]  /*19ba0*/  LDL.LU.64 R24, [R1+0x20] ;  /* 0x0000200001187983 */ /* 0x001ea80000300a00 */
[----:B------:R-:W3:Y:S04]  /*19bb0*/  LDL.64 R26, [R1+0x28] ;  /* 0x00002800011a7983 */ /* 0x000ee80000100a00 */
[----:B---3--:R-:W-:Y:S04]  /*19bc0*/  STL.64 [R1+0x1bb8], R26 ;  /* 0x001bb81a01007387 */ /* 0x008fe80000100a00 */
[----:B--2---:R0:W-:Y:S02]  /*19bd0*/  STL.64 [R1+0x1bb0], R24 ;  /* 0x001bb01801007387 */ /* 0x0041e40000100a00 */
[----:B0-----:R-:W-:-:S02]  /*19be0*/  IMAD.MOV.U32 R24, RZ, RZ, R16 ;  /* 0x000000ffff187224 */ /* 0x001fc400078e0010 */
        /* <DEDUP_REMOVED lines=8> */
[----:B------:R0:W-:Y:S02]  /*19c70*/  STL.64 [R1+0x1be8], R24 ;  /* 0x001be81801007387 */ /* 0x0001e40000100a00 */
[----:B0-----:R-:W-:-:S02]  /*19c80*/  IMAD.MOV.U32 R24, RZ, RZ, R29 ;  /* 0x000000ffff187224 */ /* 0x001fc400078e001d */
[----:B------:R-:W-:Y:S01]  /*19c90*/  IMAD.MOV.U32 R25, RZ, RZ, R3 ;  /* 0x000000ffff197224 */ /* 0x000fe200078e0003 */
[----:B------:R-:W3:Y:S04]  /*19ca0*/  LDL.LU R29, [R1+0x1c8c] ;  /* 0x001c8c00011d7983 */ /* 0x000ee80000300800 */
[----:B------:R-:W3:Y:S04]  /*19cb0*/  LDL.LU R3, [R1+0x1c88] ;  /* 0x001c880001037983 */ /* 0x000ee80000300800 */
[----:B------:R0:W-:Y:S04]  /*19cc0*/  STL.64 [R1+0x1c00], R24 ;  /* 0x001c001801007387 */ /* 0x0001e80000100a00 */
[----:B0-----:R-:W2:Y:S04]  /*19cd0*/  LDL.LU R24, [R1+0xd0] ;  /* 0x0000d00001187983 */ /* 0x001ea80000300800 */
[----:B------:R-:W2:Y:S02]  /*19ce0*/  LDL.LU R25, [R1+0xd4] ;  /* 0x0000d40001197983 */ /* 0x000ea40000300800 */
[C---:B--2---:R-:W-:Y:S02]  /*19cf0*/  HMMA.16816.F32.BF16 R24, R16.reuse, R24, R20 ;  /* 0x000000181018723c */ /* 0x044fe40000041814 */
[----:B------:R-:W2:Y:S04]  /*19d00*/  LDL.LU.64 R20, [R1+0x1c80] ;  /* 0x001c800001147983 */ /* 0x000ea80000300a00 */
[----:B----4-:R-:W-:Y:S01]  /*19d10*/  HMMA.16816.F32.BF16 R8, R16, R12, R8 ;  /* 0x0000000c1008723c */ /* 0x010fe20000041808 */
[----:B------:R-:W0:-:S15]  /*19d20*/  LDSM.16.MT88.4 R12, [R2+UR4+0x2080] ;  /* 0x00208004020c783b */ /* 0x000e1e0008004200 */
[----:B------:R-:W-:-:S01]  /*19d30*/  NOP ;  /* 0x0000000000007918 */ /* 0x000fc20000000000 */
[----:B------:R1:W-:Y:S04]  /*19d40*/  STL.64 [R1+0x850], R24 ;  /* 0x0008501801007387 */ /* 0x0003e80000100a00 */
[----:B------:R-:W-:Y:S04]  /*19d50*/  STL.64 [R1+0x858], R26 ;  /* 0x0008581a01007387 */ /* 0x000fe80000100a00 */
[----:B------:R-:W-:Y:S04]  /*19d60*/  STL.64 [R1+0x500], R8 ;  /* 0x0005000801007387 */ /* 0x000fe80000100a00 */
[----:B------:R-:W-:Y:S01]  /*19d70*/  STL.64 [R1+0x508], R10 ;  /* 0x0005080a01007387 */ /* 0x000fe20000100a00 */
[----:B-1----:R-:W-:-:S02]  /*19d80*/  IMAD.MOV.U32 R24, RZ, RZ, R28 ;  /* 0x000000ffff187224 */ /* 0x002fc400078e001c */
[----:B------:R-:W-:Y:S01]  /*19d90*/  IMAD.MOV.U32 R25, RZ, RZ, R0 ;  /* 0x000000ffff197224 */ /* 0x000fe200078e0000 */
[----:B------:R-:W4:Y:S01]  /*19da0*/  LDL.LU R28, [R1+0x1c78] ;  /* 0x001c7800011c7983 */ /* 0x000f220000300800 */
[----:B--2---:R-:W-:-:S15]  /*19db0*/  HMMA.16816.F32.BF16 R4, R16, R20, R4 ;  /* 0x000000141004723c */ /* 0x004fde0000041804 */
[----:B------:R-:W-:-:S08]  /*19dc0*/  NOP ;  /* 0x0000000000007918 */ /* 0x000fd00000000000 */
[----:B------:R-:W-:Y:S04]  /*19dd0*/  STL.64 [R1+0x4f0], R4 ;  /* 0x0004f00401007387 */ /* 0x000fe80000100a00 */
[----:B------:R-:W-:Y:S04]  /*19de0*/  STL.64 [R1+0x4f8], R6 ;  /* 0x0004f80601007387 */ /* 0x000fe80000100a00 */
[----:B------:R-:W2:Y:S04]  /*19df0*/  LDL.LU R0, [R1+0x1c74] ;  /* 0x001c740001007983 */ /* 0x000ea80000300800 */
[----:B------:R1:W-:Y:S04]  /*19e00*/  STL.64 [R1+0x1c18], R24 ;  /* 0x001c181801007387 */ /* 0x0003e80000100a00 */
[----:B------:R-:W2:Y:S04]  /*19e10*/  LDL.LU R2, [R1+0x1c70] ;  /* 0x001c700001027983 */ /* 0x000ea80000300800 */
[----:B-1----:R-:W3:Y:S04]  /*19e20*/  LDL.LU.64 R24, [R1+0x670] ;  /* 0x0006700001187983 */ /* 0x002ee80000300a00 */
[----:B------:R-:W4:Y:S04]  /*19e30*/  LDL.LU.64 R26, [R1+0x678] ;  /* 0x00067800011a7983 */ /* 0x000f280000300a00 */
[----:B----4-:R-:W-:Y:S04]  /*19e40*/  STL.64 [R1+0x1c28], R26 ;  /* 0x001c281a01007387 */ /* 0x010fe80000100a00 */
[----:B---3--:R1:W-:Y:S04]  /*19e50*/  STL.64 [R1+0x1c20], R24 ;  /* 0x001c201801007387 */ /* 0x0083e80000100a00 */
[----:B-1----:R-:W3:Y:S01]  /*19e60*/  LDL.LU R24, [R1+0x80] ;  /* 0x0000800001187983 */ /* 0x002ee20000300800 */
[----:B------:R-:W-:-:S05]  /*19e70*/  IMAD.MOV.U32 R25, RZ, RZ, R29 ;  /* 0x000000ffff197224 */ /* 0x000fca00078e001d */
[----:B---3--:R1:W-:Y:S02]  /*19e80*/  STL.64 [R1+0x1c40], R24 ;  /* 0x001c401801007387 */ /* 0x0083e40000100a00 */
[----:B-1----:R-:W-:Y:S02]  /*19e90*/  IMAD.MOV.U32 R24, RZ, RZ, R28 ;  /* 0x000000ffff187224 */ /* 0x002fe400078e001c */
[----:B------:R-:W-:-:S05]  /*19ea0*/  IMAD.MOV.U32 R25, RZ, RZ, R3 ;  /* 0x000000ffff197224 */ /* 0x000fca00078e0003 */
[----:B------:R-:W-:Y:S04]  /*19eb0*/  STL.64 [R1+0x1c58], R24 ;  /* 0x001c581801007387 */ /* 0x000fe80000100a00 */
[----:B------:R-:W3:Y:S04]  /*19ec0*/  LDL.LU.64 R20, [R1+0x620] ;  /* 0x0006200001147983 */ /* 0x000ee80000300a00 */
[----:B------:R-:W4:Y:S04]  /*19ed0*/  LDL.LU.64 R22, [R1+0x628] ;  /* 0x0006280001167983 */ /* 0x000f280000300a00 */
[----:B----4-:R-:W-:Y:S04]  /*19ee0*/  STL.64 [R1+0x1bc8], R22 ;  /* 0x001bc81601007387 */ /* 0x010fe80000100a00 */
[----:B---3--:R1:W-:Y:S04]  /*19ef0*/  STL.64 [R1+0x1bc0], R20 ;  /* 0x001bc01401007387 */ /* 0x0083e80000100a00 */
[----:B-1----:R-:W3:Y:S04]  /*19f00*/  LDL.LU.64 R20, [R1+0x630] ;  /* 0x0006300001147983 */ /* 0x002ee80000300a00 */
        /* <DEDUP_REMOVED lines=20> */
[----:B------:R-:W4:Y:S01]  /*1a050*/  LDL.LU.64 R22, [R1+0x698] ;  /* 0x0006980001167983 */ /* 0x000f220000300a00 */
[----:B--2---:R-:W-:-:S02]  /*1a060*/  IMAD.MOV.U32 R24, RZ, RZ, R2 ;  /* 0x000000ffff187224 */ /* 0x004fc400078e0002 */
[----:B------:R-:W-:Y:S01]  /*1a070*/  IMAD.MOV.U32 R25, RZ, RZ, R0 ;  /* 0x000000ffff197224 */ /* 0x000fe200078e0000 */
[----:B----4-:R-:W-:Y:S04]  /*1a080*/  STL.64 [R1+0x1c68], R22 ;  /* 0x001c681601007387 */ /* 0x010fe80000100a00 */
[----:B---3--:R1:W-:Y:S04]  /*1a090*/  STL.64 [R1+0x1c60], R20 ;  /* 0x001c601401007387 */ /* 0x0083e80000100a00 */
[----:B-1----:R-:W2:Y:S04]  /*1a0a0*/  LDL.LU.64 R20, [R1+0x6a0] ;  /* 0x0006a00001147983 */ /* 0x002ea80000300a00 */
[----:B------:R-:W2:Y:S04]  /*1a0b0*/  LDL.LU.64 R22, [R1+0x6a8] ;  /* 0x0006a80001167983 */ /* 0x000ea80000300a00 */
[----:B------:R-:W3:Y:S04]  /*1a0c0*/  LDL.LU.64 R8, [R1+0x610] ;  /* 0x0006100001087983 */ /* 0x000ee80000300a00 */
[----:B------:R-:W3:Y:S04]  /*1a0d0*/  LDL.LU.64 R10, [R1+0x618] ;  /* 0x00061800010a7983 */ /* 0x000ee80000300a00 */
[----:B------:R-:W4:Y:S04]  /*1a0e0*/  LDL.LU.64 R4, [R1+0x600] ;  /* 0x0006000001047983 */ /* 0x000f280000300a00 */
[----:B------:R-:W4:Y:S04]  /*1a0f0*/  LDL.LU.64 R6, [R1+0x608] ;  /* 0x0006080001067983 */ /* 0x000f280000300a00 */
[----:B0-----:R-:W-:Y:S04]  /*1a100*/  STL.64 [R1+0x1a48], R14 ;  /* 0x001a480e01007387 */ /* 0x001fe80000100a00 */
[----:B------:R0:W-:Y:S04]  /*1a110*/  STL.64 [R1+0x1a40], R12 ;  /* 0x001a400c01007387 */ /* 0x0001e80000100a00 */
[----:B0-----:R-:W3:Y:S04]  /*1a120*/  LDL.LU.64 R12, [R1+0x70] ;  /* 0x00007000010c7983 */ /* 0x001ee80000300a00 */
[----:B------:R-:W4:Y:S01]  /*1a130*/  LDL.64 R14, [R1+0x78] ;  /* 0x00007800010e7983 */ /* 0x000f220000100a00 */
[----:B--2---:R-:W-:Y:S03]  /*1a140*/  HMMA.16816.F32.BF16 R24, R16, R24, R20 ;  /* 0x000000181018723c */ /* 0x004fe60000041814 */
[----:B------:R-:W2:Y:S04]  /*1a150*/  LDL.LU.64 R22, [R1+0x1c68] ;  /* 0x001c680001167983 */ /* 0x000ea80000300a00 */
[----:B------:R-:W2:-:S15]  /*1a160*/  LDL.LU.64 R20, [R1+0x1c60] ;  /* 0x001c600001147983 */ /* 0x000e9e0000300a00 */
[----:B------:R-:W-:-:S01]  /*1a170*/  NOP ;  /* 0x0000000000007918 */ /* 0x000fc20000000000 */
        /* <DEDUP_REMOVED lines=14> */
[----:B------:R-:W-:Y:S04]  /*1a260*/  STL.64 [R1+0x680], R24 ;  /* 0x0006801801007387 */ /* 0x000fe80000100a00 */
[----:B------:R0:W-:Y:S04]  /*1a270*/  STL.64 [R1+0x688], R26 ;  /* 0x0006881a01007387 */ /* 0x0001e80000100a00 */
[----:B0-----:R-:W3:Y:S04]  /*1a280*/  LDL.LU.64 R26, [R1+0x1c28] ;  /* 0x001c2800011a7983 */ /* 0x001ee80000300a00 */
[----:B------:R-:W3:Y:S02]  /*1a290*/  LDL.LU.64 R24, [R1+0x1c20] ;  /* 0x001c200001187983 */ /* 0x000ee40000300a00 */
[----:B---3--:R-:W-:-:S15]  /*1a2a0*/  HMMA.16816.F32.BF16 R24, R16, R12, R24 ;  /* 0x0000000c1018723c */ /* 0x008fde0000041818 */
[----:B------:R-:W-:-:S08]  /*1a2b0*/  NOP ;  /* 0x0000000000007918 */ /* 0x000fd00000000000 */
[----:B------:R0:W-:Y:S04]  /*1a2c0*/  STL.64 [R1+0x670], R24 ;  /* 0x0006701801007387 */ /* 0x0001e80000100a00 */
[----:B------:R-:W-:Y:S04]  /*1a2d0*/  STL.64 [R1+0x678], R26 ;  /* 0x0006781a01007387 */ /* 0x000fe80000100a00 */
[----:B0-----:R-:W2:Y:S04]  /*1a2e0*/  LDL.LU.64 R24, [R1+0x1c18] ;  /* 0x001c180001187983 */ /* 0x001ea80000300a00 */
[----:B----4-:R0:W-:Y:S04]  /*1a2f0*/  STL.64 [R1+0x1b08], R14 ;  /* 0x001b080e01007387 */ /* 0x0101e80000100a00 */
[----:B------:R-:W3:Y:S04]  /*1a300*/  LDL.LU.64 R12, [R1+0x4e0] ;  /* 0x0004e000010c7983 */ /* 0x000ee80000300a00 */
[----:B0-----:R-:W3:Y:S01]  /*1a310*/  LDL.LU.64 R14, [R1+0x4e8] ;  /* 0x0004e800010e7983 */ /* 0x001ee20000300a00 */
        /* <DEDUP_REMOVED lines=27> */
[----:B0-----:R-:W4:Y:S04]  /*1a4d0*/  LDL.LU.64 R26, [R1+0x1bb8] ;  /* 0x001bb800011a7983 */ /* 0x001f280000300a00 */
[----:B------:R-:W2:Y:S02]  /*1a4e0*/  LDL.LU.64 R24, [R1+0x1bb0] ;  /* 0x001bb00001187983 */ /* 0x000ea40000300a00 */
[----:B--2---:R-:W-:-:S15]  /*1a4f0*/  HMMA.16816.F32.BF16 R20, R16, R24, R20 ;  /* 0x000000181014723c */ /* 0x004fde0000041814 */
[----:B------:R-:W-:-:S08]  /*1a500*/  NOP ;  /* 0x0000000000007918 */ /* 0x000fd00000000000 */
[----:B------:R0:W-:Y:S04]  /*1a510*/  STL.64 [R1+0x620], R20 ;  /* 0x0006201401007387 */ /* 0x0001e80000100a00 */
[----:B------:R-:W-:Y:S04]  /*1a520*/  STL.64 [R1+0x628], R22 ;  /* 0x0006281601007387 */ /* 0x000fe80000100a00 */
[----:B0-----:R-:W2:Y:S04]  /*1a530*/  LDL.LU.64 R20, [R1+0x1ba8] ;  /* 0x001ba80001147983 */ /* 0x001ea80000300a00 */
[----:B----4-:R0:W-:Y:S04]  /*1a540*/  STL.64 [R1+0x1b00], R26 ;  /* 0x001b001a01007387 */ /* 0x0101e80000100a00 */
[----:B------:R-:W4:Y:S04]  /*1a550*/  LDL.LU.64 R24, [R1+0x5f0] ;  /* 0x0005f00001187983 */ /* 0x000f280000300a00 */
[----:B0-----:R-:W4:Y:S01]  /*1a560*/  LDL.LU.64 R26, [R1+0x5f8] ;  /* 0x0005f800011a7983 */ /* 0x001f220000300a00 */
[----:B--2---:R-:W-:Y:S03]  /*1a570*/  HMMA.16816.F32.BF16 R20, R16, R20, R8 ;  /* 0x000000141014723c */ /* 0x004fe60000041808 */
[----:B------:R-:W2:Y:S04]  /*1a580*/  LDL.LU.64 R10, [R1+0x1ba0] ;  /* 0x001ba000010a7983 */ /* 0x000ea80000300a00 */
[----:B------:R-:W3:-:S15]  /*1a590*/  LDL.LU.64 R8, [R1+0x1b98] ;  /* 0x001b980001087983 */ /* 0x000ede0000300a00 */
[----:B------:R-:W-:-:S01]  /*1a5a0*/  NOP ;  /* 0x0000000000007918 */ /* 0x000fc20000000000 */
[----:B------:R0:W-:Y:S04]  /*1a5b0*/  STL.64 [R1+0x610], R20 ;  /* 0x0006101401007387 */ /* 0x0001e80000100a00 */
[----:B------:R1:W-:Y:S04]  /*1a5c0*/  STL.64 [R1+0x618], R22 ;  /* 0x0006181601007387 */ /* 0x0003e80000100a00 */
[----:B0-----:R-:W1:Y:S02]  /*1a5d0*/  LDL.LU.64 R20, [R1+0x1b90] ;  /* 0x001b900001147983 */ /* 0x001e640000300a00 */
[C---:B-1----:R-:W-:Y:S02]  /*1a5e0*/  HMMA.16816.F32.BF16 R20, R16.reuse, R20, R4 ;  /* 0x000000141014723c */ /* 0x042fe40000041804 */
[----:B------:R-:W2:Y:S04]  /*1a5f0*/  LDL.LU.64 R6, [R1+0x1b88] ;  /* 0x001b880001067983 */ /* 0x000ea80000300a00 */
[----:B------:R-:W4:Y:S01]  /*1a600*/  LDL.LU.64 R4, [R1+0x1b80] ;  /* 0x001b800001047983 */ /* 0x000f220000300a00 */
[----:B---3--:R-:W-:-:S15]  /*1a610*/  HMMA.16816.F32.BF16 R12, R16, R8, R12 ;  /* 0x00000008100c723c */ /* 0x008fde000004180c */
[----:B------:R-:W-:-:S01]  /*1a620*/  NOP ;  /* 0x0000000000007918 */ /* 0x000fc20000000000 */
[----:B------:R-:W-:Y:S04]  /*1a630*/  STL.64 [R1+0x600], R20 ;  /* 0x0006001401007387 */ /* 0x000fe80000100a00 */
[----:B------:R0:W-:Y:S04]  /*1a640*/  STL.64 [R1+0x608], R22 ;  /* 0x0006081601007387 */ /* 0x0001e80000100a00 */
[----:B0-----:R-:W3:Y:S04]  /*1a650*/  LDL.LU.64 R22, [R1+0x1b78] ;  /* 0x001b780001167983 */ /* 0x001ee80000300a00 */
[----:B------:R-:W3:Y:S01]  /*1a660*/  LDL.LU.64 R20, [R1+0x1b70] ;  /* 0x001b700001147983 */ /* 0x000ee20000300a00 */
[----:B----4-:R-:W-:Y:S03]  /*1a670*/  HMMA.16816.F32.BF16 R24, R16, R4, R24 ;  /* 0x000000041018723c */ /* 0x010fe60000041818 */
[----:B--2---:R0:W-:-:S15]  /*1a680*/  STL.64 [R1+0x1b10], R6 ;  /* 0x001b100601007387 */ /* 0x0041de0000100a00 */
[----:B------:R-:W-:-:S05]  /*1a690*/  NOP ;  /* 0x0000000000007918 */ /* 0x000fca0000000000 */
[----:B------:R-:W-:Y:S04]  /*1a6a0*/  STL.64 [R1+0x5f0], R24 ;  /* 0x0005f01801007387 */ /* 0x000fe80000100a00 */
[----:B------:R-:W-:Y:S04]  /*1a6b0*/  STL.64 [R1+0x5f8], R26 ;  /* 0x0005f81a01007387 */ /* 0x000fe80000100a00 */
[----:B------:R-:W2:Y:S04]  /*1a6c0*/  LDL.LU R4, [R1+0x5c0] ;  /* 0x0005c00001047983 */ /* 0x000ea80000300800 */
[----:B------:R-:W2:Y:S04]  /*1a6d0*/  LDL.LU R5, [R1+0x5c4] ;  /* 0x0005c40001057983 */ /* 0x000ea80000300800 */
[----:B0-----:R-:W4:Y:S04]  /*1a6e0*/  LDL.LU R6, [R1+0x5c8] ;  /* 0x0005c80001067983 */ /* 0x001f280000300800 */
[----:B------:R-:W4:Y:S04]  /*1a6f0*/  LDL.LU R7, [R1+0x5cc] ;  /* 0x0005cc0001077983 */ /* 0x000f280000300800 */
[----:B------:R-:W3:Y:S04]  /*1a700*/  LDL.64 R18, [R1+0xc8] ;  /* 0x0000c80001127983 */ /* 0x000ee80000100a00 */
[----:B---3--:R0:W-:Y:S04]  /*1a710*/  STL.64 [R1+0x1b50], R18 ;  /* 0x001b501201007387 */ /* 0x0081e80000100a00 */
[----:B0-----:R-:W3:Y:S04]  /*1a720*/  LDL.64 R18, [R1+0xd8] ;  /* 0x0000d80001127983 */ /* 0x001ee80000100a00 */
[----:B----4-:R0:W-:Y:S04]  /*1a730*/  STL.64 [R1+0x1b20], R6 ;  /* 0x001b200601007387 */ /* 0x0101e80000100a00 */
[----:B--2---:R-:W-:Y:S04]  /*1a740*/  STL.64 [R1+0x1b18], R4 ;  /* 0x001b180401007387 */ /* 0x004fe80000100a00 */
[----:B0-----:R-:W2:Y:S04]  /*1a750*/  LDL.64 R6, [R1+0xa8] ;  /* 0x0000a80001067983 */ /* 0x001ea80000100a00 */
[----:B--2---:R0:W-:Y:S04]  /*1a760*/  STL.64 [R1+0x1b30], R6 ;  /* 0x001b300601007387 */ /* 0x0041e80000100a00 */
[----:B0-----:R-:W2:Y:S04]  /*1a770*/  LDL R6, [R1+0xb8] ;  /* 0x0000b80001067983 */ /* 0x001ea80000100800 */
[----:B------:R-:W2:Y:S04]  /*1a780*/  LDL R7, [R1+0xbc] ;  /* 0x0000bc0001077983 */ /* 0x000ea80000100800 */
[----:B--2---:R0:W-:Y:S04]  /*1a790*/  STL.64 [R1+0x1b48], R6 ;  /* 0x001b480601007387 */ /* 0x0041e80000100a00 */
[----:B------:R-:W2:Y:S04]  /*1a7a0*/  LDL.LU R4, [R1+0x790] ;  /* 0x0007900001047983 */ /* 0x000ea80000300800 */
[----:B------:R-:W2:Y:S04]  /*1a7b0*/  LDL.LU R5, [R1+0x794] ;  /* 0x0007940001057983 */ /* 0x000ea80000300800 */
[----:B0-----:R-:W4:Y:S04]  /*1a7c0*/  LDL.LU R6, [R1+0x798] ;  /* 0x0007980001067983 */ /* 0x001f280000300800 */
[----:B------:R-:W4:Y:S01]  /*1a7d0*/  LDL.LU R7, [R1+0x79c] ;  /* 0x00079c0001077983 */ /* 0x000f220000300800 */
[----:B------:R-:W-:-:S02]  /*1a7e0*/  IMAD.MOV.U32 R3, RZ, RZ, R14 ;  /* 0x000000ffff037224 */ /* 0x000fc400078e000e */
[----:B------:R-:W-:Y:S01]  /*1a7f0*/  IMAD.MOV.U32 R2, RZ, RZ, R15 ;  /* 0x000000ffff027224 */ /* 0x000fe200078e000f */
[----:B----4-:R-:W-:Y:S04]  /*1a800*/  STL.64 [R1+0x1b60], R6 ;  /* 0x001b600601007387 */ /* 0x010fe80000100a00 */
[----:B--2---:R0:W-:Y:S04]  /*1a810*/  STL.64 [R1+0x1b58], R4 ;  /* 0x001b580401007387 */ /* 0x0041e80000100a00 */
[----:B0-----:R-:W3:Y:S04]  /*1a820*/  LDL.LU R4, [R1+0x8b0] ;  /* 0x0008b00001047983 */ /* 0x001ee80000300800 */
[----:B------:R-:W3:Y:S04]  /*1a830*/  LDL.LU R5, [R1+0x8b4] ;  /* 0x0008b40001057983 */ /* 0x000ee80000300800 */
[----:B------:R-:W3:Y:S04]  /*1a840*/  LDL.LU R6, [R1+0x8b8] ;  /* 0x0008b80001067983 */ /* 0x000ee80000300800 */
[----:B------:R-:W3:Y:S04]  /*1a850*/  LDL.LU R7, [R1+0x8bc] ;  /* 0x0008bc0001077983 */ /* 0x000ee80000300800 */
[----:B------:R-:W2:Y:S01]  /*1a860*/  LDL.64 R14, [R1+0x98] ;  /* 0x00009800010e7983 */ /* 0x000ea20000100a00 */
[----:B------:R-:W-:-:S02]  /*1a870*/  IMAD.MOV.U32 R29, RZ, RZ, R12 ;  /* 0x000000ffff1d7224 */ /* 0x000fc400078e000c */
[----:B------:R-:W-:Y:S01]  /*1a880*/  IMAD.MOV.U32 R28, RZ, RZ, R13 ;  /* 0x000000ffff1c7224 */ /* 0x000fe200078e000d */
[----:B--2---:R0:W-:Y:S04]  /*1a890*/  STL.64 [R1+0x1b28], R14 ;  /* 0x001b280e01007387 */ /* 0x0041e80000100a00 */
[----:B------:R-:W2:Y:S04]  /*1a8a0*/  LDL.LU R12, [R1+0x5d0] ;  /* 0x0005d000010c7983 */ /* 0x000ea80000300800 */
[----:B------:R-:W2:Y:S04]  /*1a8b0*/  LDL.LU R13, [R1+0x5d4] ;  /* 0x0005d400010d7983 */ /* 0x000ea80000300800 */
[----:B0-----:R-:W4:Y:S04]  /*1a8c0*/  LDL.LU R14, [R1+0x5d8] ;  /* 0x0005d800010e7983 */ /* 0x001f280000300800 */
[----:B------:R-:W4:Y:S01]  /*1a8d0*/  LDL.LU R15, [R1+0x5dc] ;  /* 0x0005dc00010f7983 */ /* 0x000f220000300800 */
[----:B---3--:R-:W-:Y:S01]  /*1a8e0*/  HMMA.16816.F32.BF16 R4, R20, R18, R4 ;  /* 0x000000121404723c */ /* 0x008fe20000041804 */
[----:B------:R-:W-:-:S02]  /*1a8f0*/  IMAD.MOV.U32 R26, RZ, RZ, R10 ;  /* 0x000000ffff1a7224 */ /* 0x000fc400078e000a */
[----:B------:R-:W-:-:S03]  /*1a900*/  IMAD.MOV.U32 R27, RZ, RZ, R11 ;  /* 0x000000ffff1b7224 */ /* 0x000fc600078e000b */
[----:B------:R-:W-:Y:S01]  /*1a910*/  IMAD.MOV.U32 R0, RZ, RZ, R19 ;  /* 0x000000ffff007224 */ /* 0x000fe200078e0013 */
[----:B----4-:R-:W-:Y:S04]  /*1a920*/  STL.64 [R1+0x1b40], R14 ;  /* 0x001b400e01007387 */ /* 0x010fe80000100a00 */
[----:B--2---:R0:W-:Y:S04]  /*1a930*/  STL.64 [R1+0x1b38], R12 ;  /* 0x001b380c01007387 */ /* 0x0041e80000100a00 */
[----:B0-----:R-:W2:Y:S04]  /*1a940*/  LDL.LU R12, [R1+0x5e0] ;  /* 0x0005e000010c7983 */ /* 0x001ea80000300800 */
[----:B------:R-:W2:Y:S04]  /*1a950*/  LDL.LU R13, [R1+0x5e4] ;  /* 0x0005e400010d7983 */ /* 0x000ea80000300800 */
[----:B------:R-:W2:Y:S04]  /*1a960*/  LDL.LU R14, [R1+0x5e8] ;  /* 0x0005e800010e7983 */ /* 0x000ea80000300800 */
[----:B------:R-:W2:Y:S04]  /*1a970*/  LDL.LU R15, [R1+0x5ec] ;  /* 0x0005ec00010f7983 */ /* 0x000ea80000300800 */
[----:B------:R-:W3:Y:S04]  /*1a980*/  LDL.LU R24, [R1+0x5a0] ;  /* 0x0005a00001187983 */ /* 0x000ee80000300800 */
[----:B------:R-:W3:Y:S04]  /*1a990*/  LDL.LU R25, [R1+0x5a4] ;  /* 0x0005a40001197983 */ /* 0x000ee80000300800 */
[----:B------:R-:W4:Y:S04]  /*1a9a0*/  LDL.LU R10, [R1+0x1b6c] ;  /* 0x001b6c00010a7983 */ /* 0x000f280000300800 */
[----:B------:R-:W4:Y:S04]  /*1a9b0*/  LDL.LU R11, [R1+0x1b68] ;  /* 0x001b6800010b7983 */ /* 0x000f280000300800 */
[----:B------:R-:W2:Y:S04]  /*1a9c0*/  LDL R9, [R1+0xae8] ;  /* 0x000ae80001097983 */ /* 0x000ea80000100800 */
[----:B------:R-:W-:Y:S04]  /*1a9d0*/  STL [R1+0x1310], R2 ;  /* 0x0013100201007387 */ /* 0x000fe80000100800 */
[----:B------:R-:W-:Y:S04]  /*1a9e0*/  STL [R1+0x130c], R3 ;  /* 0x00130c0301007387 */ /* 0x000fe80000100800 */
[----:B------:R0:W-:Y:S04]  /*1a9f0*/  STL [R1+0x1308], R28 ;  /* 0x0013081c01007387 */ /* 0x0001e80000100800 */
[----:B------:R-:W-:Y:S04]  /*1aa00*/  STL [R1+0x1304], R29 ;  /* 0x0013041d01007387 */ /* 0x000fe80000100800 */
[----:B------:R-:W-:Y:S04]  /*1aa10*/  STL.64 [R1+0x8b0], R4 ;  /* 0x0008b00401007387 */ /* 0x000fe80000100a00 */
[----:B------:R1:W-:Y:S01]  /*1aa20*/  STL.64 [R1+0x8b8], R6 ;  /* 0x0008b80601007387 */ /* 0x0003e20000100a00 */
[----:B0-----:R-:W-:-:S03]  /*1aa30*/  IMAD.MOV.U32 R28, RZ, RZ, R18 ;  /* 0x000000ffff1c7224 */ /* 0x001fc600078e0012 */
[----:B-1----:R-:W3:Y:S04]  /*1aa40*/  LDL.LU.64 R6, [R1+0x1b60] ;  /* 0x001b600001067983 */ /* 0x002ee80000300a00 */
[----:B------:R-:W3:Y:S04]  /*1aa50*/  LDL.LU.64 R4, [R1+0x1b58] ;  /* 0x001b580001047983 */ /* 0x000ee80000300a00 */
[----:B------:R-:W3:Y:S02]  /*1aa60*/  LDL.LU.64 R18, [R1+0x1b50] ;  /* 0x001b500001127983 */ /* 0x000ee40000300a00 */
[----:B---3--:R-:W-:-:S15]  /*1aa70*/  HMMA.16816.F32.BF16 R4, R20, R18, R4 ;  /* 0x000000121404723c */ /* 0x008fde0000041804 */
[----:B------:R-:W-:-:S08]  /*1aa80*/  NOP ;  /* 0x0000000000007918 */ /* 0x000fd00000000000 */
[----:B------:R-:W-:Y:S04]  /*1aa90*/  STL.64 [R1+0x790], R4 ;  /* 0x0007900401007387 */ /* 0x000fe80000100a00 */
[----:B------:R0:W-:Y:S04]  /*1aaa0*/  STL.64 [R1+0x798], R6 ;  /* 0x0007980601007387 */ /* 0x0001e80000100a00 */
[----:B0-----:R-:W3:Y:S01]  /*1aab0*/  LDL.LU.64 R6, [R1+0x1b48] ;  /* 0x001b480001067983 */ /* 0x001ee20000300a00 */
[----:B------:R-:W-:-:S03]  /*1aac0*/  IMAD.MOV.U32 R8, RZ, RZ, R19 ;  /* 0x000000ffff087224 */ /* 0x000fc600078e0013 */
[----:B--2---:R-:W0:Y:S04]  /*1aad0*/  LDSM.16.MT88.4 R16, [R9+UR4+0x2100] ;  /* 0x002100040910783b */ /* 0x004e280008004200 */
[----:B----4-:R1:W-:Y:S04]  /*1aae0*/  STL.64 [R1+0x1a58], R10 ;  /* 0x001a580a01007387 */ /* 0x0103e80000100a00 */
[----:B------:R-:W-:Y:S04]  /*1aaf0*/  STL.64 [R1+0x1a50], R8 ;  /* 0x001a500801007387 */ /* 0x000fe80000100a00 */
[----:B-1----:R-:W2:Y:S04]  /*1ab00*/  LDL.64 R10, [R1+0x88] ;  /* 0x00008800010a7983 */ /* 0x002ea80000100a00 */
[----:B0-----:R-:W-:Y:S04]  /*1ab10*/  STL.64 [R1+0x1900], R18 ;  /* 0x0019001201007387 */ /* 0x001fe80000100a00 */
[----:B------:R0:W-:Y:S04]  /*1ab20*/  STL.64 [R1+0x18f8], R16 ;  /* 0x0018f81001007387 */ /* 0x0001e80000100a00 */
[----:B0-----:R-:W2:Y:S04]  /*1ab30*/  LDL.LU R16, [R1+0x5b0] ;  /* 0x0005b00001107983 */ /* 0x001ea80000300800 */
[----:B------:R-:W2:Y:S04]  /*1ab40*/  LDL.LU R17, [R1+0x5b4] ;  /* 0x0005b40001117983 */ /* 0x000ea80000300800 */
[----:B------:R-:W2:Y:S04]  /*1ab50*/  LDL.LU R18, [R1+0x5b8] ;  /* 0x0005b80001127983 */ /* 0x000ea80000300800 */
[----:B------:R-:W2:Y:S01]  /*1ab60*/  LDL.LU R19, [R1+0x5bc] ;  /* 0x0005bc0001137983 */ /* 0x000ea20000300800 */
[----:B---3--:R-:W-:Y:S03]  /*1ab70*/  HMMA.16816.F32.BF16 R4, R20, R6, R12 ;  /* 0x000000061404723c */ /* 0x008fe6000004180c */
[----:B------:R-:W3:Y:S04]  /*1ab80*/  LDL.LU.64 R14, [R1+0x1b40] ;  /* 0x001b4000010e7983 */ /* 0x000ee80000300a00 */
[----:B------:R-:W3:-:S15]  /*1ab90*/  LDL.LU.64 R12, [R1+0x1b38] ;  /* 0x001b3800010c7983 */ /* 0x000ede0000300a00 */
[----:B------:R-:W-:-:S01]  /*1aba0*/  NOP ;  /* 0x0000000000007918 */ /* 0x000fc20000000000 */
[----:B------:R-:W-:Y:S04]  /*1abb0*/  STL.64 [R1+0x5e0], R4 ;  /* 0x0005e00401007387 */ /* 0x000fe80000100a00 */
[----:B------:R0:W-:Y:S04]  /*1abc0*/  STL.64 [R1+0x5e8], R6 ;  /* 0x0005e80601007387 */ /* 0x0001e80000100a00 */
        /* <DEDUP_REMOVED lines=9> */
[----:B------:R-:W-:Y:S04]  /*1ac60*/  STL [R1+0x1a08], R2 ;  /* 0x001a080201007387 */ /* 0x000fe80000100800 */
[----:B------:R-:W-:Y:S01]  /*1ac70*/  STL [R1+0x1a04], R3 ;  /* 0x001a040301007387 */ /* 0x000fe20000100800 */
[----:B---3--:R-:W-:-:S15]  /*1ac80*/  HMMA.16816.F32.BF16 R4, R20, R14, R4 ;  /* 0x0000000e1404723c */ /* 0x008fde0000041804 */
[----:B------:R-:W-:-:S08]  /*1ac90*/  NOP ;  /* 0x0000000000007918 */ /* 0x000fd00000000000 */
[----:B------:R-:W-:Y:S04]  /*1aca0*/  STL.64 [R1+0x5c0], R4 ;  /* 0x0005c00401007387 */ /* 0x000fe80000100a00 */
[----:B------:R0:W-:Y:S04]  /*1acb0*/  STL.64 [R1+0x5c8], R6 ;  /* 0x0005c80601007387 */ /* 0x0001e80000100a00 */
[----:B0-----:R-:W3:Y:S01]  /*1acc0*/  LDL.LU.64 R6, [R1+0x1b10] ;  /* 0x001b100001067983 */ /* 0x001ee20000300a00 */
[----:B------:R-:W-:Y:S02]  /*1acd0*/  IMAD.MOV.U32 R5, RZ, RZ, R14 ;  /* 0x000000ffff057224 */ /* 0x000fe400078e000e */
[----:B------:R-:W-:-:S02]  /*1ace0*/  IMAD.MOV.U32 R4, RZ, RZ, R15 ;  /* 0x000000ffff047224 */ /* 0x000fc400078e000f */
[----:B------:R-:W4:Y:S04]  /*1acf0*/  LDL.LU.64 R14, [R1+0x1b08] ;  /* 0x001b0800010e7983 */ /* 0x000f280000300a00 */
[----:B------:R-:W-:Y:S04]  /*1ad00*/  STL [R1+0x1a0c], R5 ;  /* 0x001a0c0501007387 */ /* 0x000fe80000100800 */
[----:B---3--:R-:W-:Y:S04]  /*1ad10*/  STL.64 [R1+0x1ac0], R6 ;  /* 0x001ac00601007387 */ /* 0x008fe80000100a00 */
[----:B------:R2:W-:Y:S02]  /*1ad20*/  STL [R1+0x1ab8], R4 ;  /* 0x001ab80401007387 */ /* 0x0005e40000100800 */
[----:B--2---:R-:W-:-:S15]  /*1ad30*/  HMMA.16816.F32.BF16 R4, R20, R10, R16 ;  /* 0x0000000a1404723c */ /* 0x004fde0000041810 */
[----:B------:R-:W-:-:S08]  /*1ad40*/  NOP ;  /* 0x0000000000007918 */ /* 0x000fd00000000000 */
[----:B------:R-:W-:Y:S04]  /*1ad50*/  STL.64 [R1+0x5b0], R4 ;  /* 0x0005b00401007387 */ /* 0x000fe80000100a00 */
[----:B------:R4:W-:Y:S02]  /*1ad60*/  STL.64 [R1+0x5b8], R6 ;  /* 0x0005b80601007387 */ /* 0x0009e40000100a00 */
[----:B----4-:R-:W-:Y:S06]  /*1ad70*/  HMMA.16816.F32.BF16 R4, R20, R14, R24 ;  /* 0x0000000e1404723c */ /* 0x010fec0000041818 */
[----:B------:R-:W-:-:S02]  /*1ad80*/  IMAD.MOV.U32 R19, RZ, RZ, R14 ;  /* 0x000000ffff137224 */ /* 0x000fc400078e000e */
[----:B------:R-:W-:Y:S02]  /*1ad90*/  IMAD.MOV.U32 R18, RZ, RZ, R15 ;  /* 0x000000ffff127224 */ /* 0x000fe400078e000f */
[----:B------:R-:W-:Y:S02]  /*1ada0*/  IMAD.MOV.U32 R17, RZ, RZ, R10 ;  /* 0x000000ffff117224 */ /* 0x000fe400078e000a */
[----:B------:R-:W-:-:S11]  /*1adb0*/  IMAD.MOV.U32 R16, RZ, RZ, R11 ;  /* 0x000000ffff107224 */ /* 0x000fd600078e000b */
[----:B------:R-:W-:Y:S04]  /*1adc0*/  STL.64 [R1+0x5a0], R4 ;  /* 0x0005a00401007387 */ /* 0x000fe80000100a00 */
[----:B------:R-:W-:Y:S04]  /*1add0*/  STL.64 [R1+0x5a8], R6 ;  /* 0x0005a80601007387 */ /* 0x000fe80000100a00 */
[----:B------:R-:W-:Y:S04]  /*1ade0*/  STL.64 [R1+0x1a18], R18 ;  /* 0x001a181201007387 */ /* 0x000fe80000100a00 */
[----:B------:R0:W-:Y:S04]  /*1adf0*/  STL.64 [R1+0x1a10], R16 ;  /* 0x001a101001007387 */ /* 0x0001e80000100a00 */
[----:B0-----:R-:W2:Y:S04]  /*1ae00*/  LDL.LU R16, [R1+0x3e0] ;  /* 0x0003e00001107983 */ /* 0x001ea80000300800 */
[----:B------:R-:W2:Y:S04]  /*1ae10*/  LDL.LU R17, [R1+0x3e4] ;  /* 0x0003e40001117983 */ /* 0x000ea80000300800 */
[----:B------:R-:W3:Y:S04]  /*1ae20*/  LDL.LU R18, [R1+0x3e8] ;  /* 0x0003e80001127983 */ /* 0x000ee80000300800 */
[----:B------:R-:W3:Y:S04]  /*1ae30*/  LDL.LU R19, [R1+0x3ec] ;  /* 0x0003ec0001137983 */ /* 0x000ee80000300800 */
[----:B------:R-:W4:Y:S04]  /*1ae40*/  LDL.LU R8, [R1+0x520] ;  /* 0x0005200001087983 */ /* 0x000f280000300800 */
[----:B------:R-:W4:Y:S04]  /*1ae50*/  LDL.LU R9, [R1+0x524] ;  /* 0x0005240001097983 */ /* 0x000f280000300800 */
[----:B------:R-:W2:Y:S04]  /*1ae60*/  LDL.LU R10, [R1+0x528] ;  /* 0x00052800010a7983 */ /* 0x000ea80000300800 */
[----:B------:R-:W2:Y:S04]  /*1ae70*/  LDL.LU R11, [R1+0x52c] ;  /* 0x00052c00010b7983 */ /* 0x000ea80000300800 */
[----:B--2---:R0:W-:Y:S04]  /*1ae80*/  STL.64 [R1+0x1a68], R10 ;  /* 0x001a680a01007387 */ /* 0x0041e80000100a00 */
[----:B----4-:R-:W-:Y:S04]  /*1ae90*/  STL.64 [R1+0x1a60], R8 ;  /* 0x001a600801007387 */ /* 0x010fe80000100a00 */
[----:B0-----:R-:W2:Y:S04]  /*1aea0*/  LDL R10, [R1+0x8] ;  /* 0x00000800010a7983 */ /* 0x001ea80000100800 */
[----:B------:R-:W2:Y:S04]  /*1aeb0*/  LDL R11, [R1+0xc] ;  /* 0x00000c00010b7983 */ /* 0x000ea80000100800 */
[----:B--2---:R0:W-:Y:S04]  /*1aec0*/  STL.64 [R1+0x1a88], R10 ;  /* 0x001a880a01007387 */ /* 0x0041e80000100a00 */
[----:B0-----:R-:W2:Y:S04]  /*1aed0*/  LDL.64 R10, [R1+0x18] ;  /* 0x00001800010a7983 */ /* 0x001ea80000100a00 */
[----:B--2---:R0:W-:Y:S04]  /*1aee0*/  STL.64 [R1+0x1aa0], R10 ;  /* 0x001aa00a01007387 */ /* 0x0041e80000100a00 */
[----:B------:R-:W2:Y:S04]  /*1aef0*/  LDL.LU R8, [R1+0x550] ;  /* 0x0005500001087983 */ /* 0x000ea80000300800 */
[----:B------:R-:W2:Y:S04]  /*1af00*/  LDL.LU R9, [R1+0x554] ;  /* 0x0005540001097983 */ /* 0x000ea80000300800 */
[----:B0-----:R-:W4:Y:S04]  /*1af10*/  LDL.LU R10, [R1+0x558] ;  /* 0x00055800010a7983 */ /* 0x001f280000300800 */
[----:B------:R-:W4:Y:S04]  /*1af20*/  LDL.LU R11, [R1+0x55c] ;  /* 0x00055c00010b7983 */ /* 0x000f280000300800 */
[----:B------:R-:W3:Y:S04]  /*1af30*/  LDL.LU R4, [R1+0x560] ;  /* 0x0005600001047983 */ /* 0x000ee80000300800 */
[----:B------:R-:W3:Y:S04]  /*1af40*/  LDL.LU R5, [R1+0x564] ;  /* 0x0005640001057983 */ /* 0x000ee80000300800 */
[----:B------:R-:W2:Y:S04]  /*1af50*/  LDL.LU R6, [R1+0x568] ;  /* 0x0005680001067983 */ /* 0x000ea80000300800 */
[----:B------:R-:W2:Y:S04]  /*1af60*/  LDL.LU R7, [R1+0x56c] ;  /* 0x00056c0001077983 */ /* 0x000ea80000300800 */
[----:B------:R-:W4:Y:S04]  /*1af70*/  LDL.LU R24, [R1+0x590] ;  /* 0x0005900001187983 */ /* 0x000f280000300800 */
[----:B------:R-:W4:Y:S04]  /*1af80*/  LDL.LU R25, [R1+0x594] ;  /* 0x0005940001197983 */ /* 0x000f280000300800 */
[----:B------:R-:W4:Y:S04]  /*1af90*/  LDL.LU R26, [R1+0x598] ;  /* 0x00059800011a7983 */ /* 0x000f280000300800 */
[----:B------:R-:W4:Y:S04]  /*1afa0*/  LDL.LU R27, [R1+0x59c] ;  /* 0x00059c00011b7983 */ /* 0x000f280000300800 */
[----:B--2---:R0:W-:Y:S04]  /*1afb0*/  STL.64 [R1+0x1ad0], R6 ;  /* 0x001ad00601007387 */ /* 0x0041e80000100a00 */
[----:B---3--:R-:W-:Y:S04]  /*1afc0*/  STL.64 [R1+0x1ac8], R4 ;  /* 0x001ac80401007387 */ /* 0x008fe80000100a00 */
[----:B0-----:R-:W2:Y:S04]  /*1afd0*/  LDL.64 R6, [R1+0x48] ;  /* 0x0000480001067983 */ /* 0x001ea80000100a00 */
[----:B--2---:R0:W-:Y:S04]  /*1afe0*/  STL.64 [R1+0x1ae0], R6 ;  /* 0x001ae00601007387 */ /* 0x0041e80000100a00 */
[----:B0-----:R-:W2:Y:S04]  /*1aff0*/  LDL.64 R6, [R1+0x58] ;  /* 0x0000580001067983 */ /* 0x001ea80000100a00 */
[----:B--2---:R0:W-:Y:S04]  /*1b000*/  STL.64 [R1+0x1af8], R6 ;  /* 0x001af80601007387 */ /* 0x0041e80000100a00 */
[----:B0-----:R-:W2:Y:S04]  /*1b010*/  LDL.64 R6, [R1+0x68] ;  /* 0x0000680001067983 */ /* 0x001ea80000100a00 */
[----:B----4-:R0:W-:Y:S04]  /*1b020*/  STL.64 [R1+0x1ab0], R10 ;  /* 0x001ab00a01007387 */ /* 0x0101e80000100a00 */
[----:B------:R1:W-:Y:S04]  /*1b030*/  STL.64 [R1+0x1aa8], R8 ;  /* 0x001aa80801007387 */ /* 0x0003e80000100a00 */
[----:B0-----:R-:W3:Y:S04]  /*1b040*/  LDL.64 R10, [R1+0x38] ;  /* 0x00003800010a7983 */ /* 0x001ee80000100a00 */
[----:B---3--:R0:W-:Y:S04]  /*1b050*/  STL.64 [R1+0x1ad8], R10 ;  /* 0x001ad80a01007387 */ /* 0x0081e80000100a00 */
[----:B-1----:R-:W3:Y:S04]  /*1b060*/  LDL.LU R8, [R1+0x570] ;  /* 0x0005700001087983 */ /* 0x002ee80000300800 */
[----:B------:R-:W3:Y:S04]  /*1b070*/  LDL.LU R9, [R1+0x574] ;  /* 0x0005740001097983 */ /* 0x000ee80000300800 */
[----:B0-----:R-:W4:Y:S04]  /*1b080*/  LDL.LU R10, [R1+0x578] ;  /* 0x00057800010a7983 */ /* 0x001f280000300800 */
[----:B------:R-:W4:Y:S04]  /*1b090*/  LDL.LU R11, [R1+0x57c] ;  /* 0x00057c00010b7983 */ /* 0x000f280000300800 */
[----:B----4-:R-:W-:Y:S04]  /*1b0a0*/  STL.64 [R1+0x1af0], R10 ;  /* 0x001af00a01007387 */ /* 0x010fe80000100a00 */
[----:B---3--:R0:W-:Y:S04]  /*1b0b0*/  STL.64 [R1+0x1ae8], R8 ;  /* 0x001ae80801007387 */ /* 0x0081e80000100a00 */
[----:B0-----:R-:W3:Y:S04]  /*1b0c0*/  LDL.LU R8, [R1+0x580] ;  /* 0x0005800001087983 */ /* 0x001ee80000300800 */
[----:B------:R-:W3:Y:S04]  /*1b0d0*/  LDL.LU R9, [R1+0x584] ;  /* 0x0005840001097983 */ /* 0x000ee80000300800 */
[----:B------:R-:W3:Y:S04]  /*1b0e0*/  LDL.LU R10, [R1+0x588] ;  /* 0x00058800010a7983 */ /* 0x000ee80000300800 */
[----:B------:R-:W3:Y:S04]  /*1b0f0*/  LDL.LU R11, [R1+0x58c] ;  /* 0x00058c00010b7983 */ /* 0x000ee80000300800 */
[----:B------:R-:W4:Y:S04]  /*1b100*/  LDL.LU R12, [R1+0x4d0] ;  /* 0x0004d000010c7983 */ /* 0x000f280000300800 */
[----:B------:R-:W4:Y:S04]  /*1b110*/  LDL.LU R13, [R1+0x4d4] ;  /* 0x0004d400010d7983 */ /* 0x000f280000300800 */
[----:B------:R-:W3:Y:S04]  /*1b120*/  LDL.LU R14, [R1+0x4d8] ;  /* 0x0004d800010e7983 */ /* 0x000ee80000300800 */
[----:B------:R-:W3:Y:S01]  /*1b130*/  LDL.LU R15, [R1+0x4dc] ;  /* 0x0004dc00010f7983 */ /* 0x000ee20000300800 */
[----:B--2---:R-:W-:Y:S03]  /*1b140*/  HMMA.16816.F32.BF16 R24, R20, R6, R24 ;  /* 0x000000061418723c */ /* 0x004fe60000041818 */
[----:B---3--:R-:W-:Y:S04]  /*1b150*/  STL.64 [R1+0x1a78], R14 ;  /* 0x001a780e01007387 */ /* 0x008fe80000100a00 */
[----:B----4-:R0:W-:Y:S04]  /*1b160*/  STL.64 [R1+0x1a70], R12 ;  /* 0x001a700c01007387 */ /* 0x0101e80000100a00 */
[----:B0-----:R-:W2:Y:S04]  /*1b170*/  LDL.LU R12, [R1+0x530] ;  /* 0x00053000010c7983 */ /* 0x001ea80000300800 */
[----:B------:R-:W2:Y:S04]  /*1b180*/  LDL.LU R13, [R1+0x534] ;  /* 0x00053400010d7983 */ /* 0x000ea80000300800 */
[----:B------:R-:W3:Y:S04]  /*1b190*/  LDL.LU R14, [R1+0x538] ;  /* 0x00053800010e7983 */ /* 0x000ee80000300800 */
[----:B------:R-:W3:Y:S04]  /*1b1a0*/  LDL.LU R15, [R1+0x53c] ;  /* 0x00053c00010f7983 */ /* 0x000ee80000300800 */
[----:B---3--:R-:W-:Y:S04]  /*1b1b0*/  STL.64 [R1+0x1a98], R14 ;  /* 0x001a980e01007387 */ /* 0x008fe80000100a00 */
[----:B--2---:R0:W-:Y:S04]  /*1b1c0*/  STL.64 [R1+0x1a90], R12 ;  /* 0x001a900c01007387 */ /* 0x0041e80000100a00 */
[----:B0-----:R-:W2:Y:S04]  /*1b1d0*/  LDL.LU R12, [R1+0x540] ;  /* 0x00054000010c7983 */ /* 0x001ea80000300800 */
[----:B------:R-:W2:Y:S04]  /*1b1e0*/  LDL.LU R13, [R1+0x544] ;  /* 0x00054400010d7983 */ /* 0x000ea80000300800 */
[----:B------:R-:W2:Y:S04]  /*1b1f0*/  LDL.LU R14, [R1+0x548] ;  /* 0x00054800010e7983 */ /* 0x000ea80000300800 */
[----:B------:R-:W2:Y:S04]  /*1b200*/  LDL.LU R15, [R1+0x54c] ;  /* 0x00054c00010f7983 */ /* 0x000ea80000300800 */
[----:B------:R-:W-:Y:S04]  /*1b210*/  STL.64 [R1+0x1a28], R18 ;  /* 0x001a281201007387 */ /* 0x000fe80000100a00 */
[----:B------:R-:W-:Y:S04]  /*1b220*/  STL.64 [R1+0x1a20], R16 ;  /* 0x001a201001007387 */ /* 0x000fe80000100a00 */
[----:B------:R0:W-:Y:S04]  /*1b230*/  STL.64 [R1+0x590], R24 ;  /* 0x0005901801007387 */ /* 0x0001e80000100a00 */
[----:B------:R1:W-:Y:S01]  /*1b240*/  STL.64 [R1+0x598], R26 ;  /* 0x0005981a01007387 */ /* 0x0003e20000100a00 */
[----:B0-----:R-:W-:-:S03]  /*1b250*/  IMAD.MOV.U32 R25, RZ, RZ, R6 ;  /* 0x000000ffff197224 */ /* 0x001fc600078e0006 */
[----:B-1----:R-:W3:Y:S01]  /*1b260*/  LDL.LU.64 R26, [R1+0x1b00] ;  /* 0x001b0000011a7983 */ /* 0x002ee20000300a00 */
[----:B------:R-:W-:-:S03]  /*1b270*/  IMAD.MOV.U32 R24, RZ, RZ, R7 ;  /* 0x000000ffff187224 */ /* 0x000fc600078e0007 */
[----:B------:R-:W4:Y:S01]  /*1b280*/  LDL.LU.64 R6, [R1+0x1af8] ;  /* 0x001af80001067983 */ /* 0x000f220000300a00 */
[----:B------:R-:W-:Y:S01]  /*1b290*/  IMAD.MOV.U32 R18, RZ, RZ, R28 ;  /* 0x000000ffff127224 */ /* 0x000fe200078e001c */
[----:B----4-:R-:W-:Y:S06]  /*1b2a0*/  HMMA.16816.F32.BF16 R8, R20, R6, R8 ;  /* 0x000000061408723c */ /* 0x010fec0000041808 */
[----:B------:R-:W-:Y:S02]  /*1b2b0*/  IMAD.MOV.U32 R29, RZ, RZ, R6 ;  /* 0x000000ffff1d7224 */ /* 0x000fe400078e0006 */
[----:B------:R-:W-:-:S15]  /*1b2c0*/  IMAD.MOV.U32 R28, RZ, RZ, R7 ;  /* 0x000000ffff1c7224 */ /* 0x000fde00078e0007 */
[----:B------:R-:W-:Y:S04]  /*1b2d0*/  STL.64 [R1+0x580], R8 ;  /* 0x0005800801007387 */ /* 0x000fe80000100a00 */
[----:B------:R0:W-:Y:S04]  /*1b2e0*/  STL.64 [R1+0x588], R10 ;  /* 0x0005880a01007387 */ /* 0x0001e80000100a00 */
[----:B0-----:R-:W4:Y:S04]  /*1b2f0*/  LDL.LU.64 R10, [R1+0x1af0] ;  /* 0x001af000010a7983 */ /* 0x001f280000300a00 */
[----:B------:R-:W4:Y:S04]  /*1b300*/  LDL.LU.64 R8, [R1+0x1ae8] ;  /* 0x001ae80001087983 */ /* 0x000f280000300a00 */
[----:B------:R-:W4:Y:S01]  /*1b310*/  LDL.LU.64 R6, [R1+0x1ae0] ;  /* 0x001ae00001067983 */ /* 0x000f220000300a00 */
[----:B------:R-:W-:Y:S01]  /*1b320*/  IMAD.MOV.U32 R19, RZ, RZ, R0 ;  /* 0x000000ffff137224 */ /* 0x000fe200078e0000 */
[----:B----4-:R-:W-:Y:S06]  /*1b330*/  HMMA.16816.F32.BF16 R8, R20, R6, R8 ;  /* 0x000000061408723c */ /* 0x010fec0000041808 */
[----:B------:R-:W-:-:S02]  /*1b340*/  IMAD.MOV.U32 R3, RZ, RZ, R6 ;  /* 0x000000ffff037224 */ /* 0x000fc400078e0006 */
[----:B------:R-:W-:-:S15]  /*1b350*/  IMAD.MOV.U32 R0, RZ, RZ, R7 ;  /* 0x000000ffff007224 */ /* 0x000fde00078e0007 */
[----:B------:R-:W-:Y:S04]  /*1b360*/  STL.64 [R1+0x570], R8 ;  /* 0x0005700801007387 */ /* 0x000fe80000100a00 */
[----:B------:R0:W-:Y:S04]  /*1b370*/  STL.64 [R1+0x578], R10 ;  /* 0x0005780a01007387 */ /* 0x0001e80000100a00 */
[----:B0-----:R-:W4:Y:S04]  /*1b380*/  LDL.LU.64 R10, [R1+0x1ad8] ;  /* 0x001ad800010a7983 */ /* 0x001f280000300a00 */
[----:B------:R-:W4:Y:S04]  /*1b390*/  LDL.LU.64 R6, [R1+0x1ad0] ;  /* 0x001ad00001067983 */ /* 0x000f280000300a00 */
[----:B------:R-:W4:Y:S02]  /*1b3a0*/  LDL.LU.64 R4, [R1+0x1ac8] ;  /* 0x001ac80001047983 */ /* 0x000f240000300a00 */
[----:B----4-:R-:W-:Y:S06]  /*1b3b0*/  HMMA.16816.F32.BF16 R4, R20, R10, R4 ;  /* 0x0000000a1404723c */ /* 0x010fec0000041804 */
[----:B------:R-:W-:-:S15]  /*1b3c0*/  IMAD.MOV.U32 R2, RZ, RZ, R11 ;  /* 0x000000ffff027224 */ /* 0x000fde00078e000b */
[----:B------:R-:W-:-:S02]  /*1b3d0*/  NOP ;  /* 0x0000000000007918 */ /* 0x000fc40000000000 */
[----:B------:R0:W-:Y:S04]  /*1b3e0*/  STL.64 [R1+0x560], R4 ;  /* 0x0005600401007387 */ /* 0x0001e80000100a00 */
[----:B------:R1:W-:Y:S01]  /*1b3f0*/  STL.64 [R1+0x568], R6 ;  /* 0x0005680601007387 */ /* 0x0003e20000100a00 */
[----:B0-----:R-:W-:-:S03]  /*1b400*/  IMAD.MOV.U32 R5, RZ, RZ, R10 ;  /* 0x000000ffff057224 */ /* 0x001fc600078e000a */
[----:B-1----:R-:W4:Y:S04]  /*1b410*/  LDL.LU.64 R6, [R1+0x1ac0] ;  /* 0x001ac00001067983 */ /* 0x002f280000300a00 */
[----:B------:R-:W4:Y:S04]  /*1b420*/  LDL.LU R4, [R1+0x1ab8] ;  /* 0x001ab80001047983 */ /* 0x000f280000300800 */
[----:B------:R-:W3:Y:S04]  /*1b430*/  LDL.LU.64 R10, [R1+0x1ab0] ;  /* 0x001ab000010a7983 */ /* 0x000ee80000300a00 */
[----:B------:R-:W3:Y:S02]  /*1b440*/  LDL.LU.64 R8, [R1+0x1aa8] ;  /* 0x001aa80001087983 */ /* 0x000ee40000300a00 */
[----:B---3--:R-:W-:-:S15]  /*1b450*/  HMMA.16816.F32.BF16 R8, R20, R26, R8 ;  /* 0x0000001a1408723c */ /* 0x008fde0000041808 */
[----:B------:R-:W-:-:S08]  /*1b460*/  NOP ;  /* 0x0000000000007918 */ /* 0x000fd00000000000 */
[----:B------:R-:W-:Y:S04]  /*1b470*/  STL.64 [R1+0x550], R8 ;  /* 0x0005500801007387 */ /* 0x000fe80000100a00 */
[----:B------:R0:W-:Y:S04]  /*1b480*/  STL.64 [R1+0x558], R10 ;  /* 0x0005580a01007387 */ /* 0x0001e80000100a00 */
[----:B0-----:R-:W2:Y:S04]  /*1b490*/  LDL.LU.64 R10, [R1+0x1aa0] ;  /* 0x001aa000010a7983 */ /* 0x001ea80000300a00 */
[----:B------:R0:W-:Y:S01]  /*1b4a0*/  STL.64 [R1+0x1938], R26 ;  /* 0x0019381a01007387 */ /* 0x0001e20000100a00 */
[----:B--2---:R-:W-:Y:S06]  /*1b4b0*/  HMMA.16816.F32.BF16 R12, R20, R10, R12 ;  /* 0x0000000a140c723c */ /* 0x004fec000004180c */
[----:B0-----:R-:W-:-:S02]  /*1b4c0*/  IMAD.MOV.U32 R27, RZ, RZ, R10 ;  /* 0x000000ffff1b7224 */ /* 0x001fc400078e000a */
[----:B------:R-:W-:-:S15]  /*1b4d0*/  IMAD.MOV.U32 R26, RZ, RZ, R11 ;  /* 0x000000ffff1a7224 */ /* 0x000fde00078e000b */
[----:B------:R-:W-:Y:S04]  /*1b4e0*/  STL.64 [R1+0x540], R12 ;  /* 0x0005400c01007387 */ /* 0x000fe80000100a00 */
[----:B------:R0:W-:Y:S04]  /*1b4f0*/  STL.64 [R1+0x548], R14 ;  /* 0x0005480e01007387 */ /* 0x0001e80000100a00 */
[----:B0-----:R-:W2:Y:S04]  /*1b500*/  LDL.LU.64 R14, [R1+0x1a98] ;  /* 0x001a9800010e7983 */ /* 0x001ea80000300a00 */
[----:B------:R-:W2:Y:S04]  /*1b510*/  LDL.LU.64 R12, [R1+0x1a90] ;  /* 0x001a9000010c7983 */ /* 0x000ea80000300a00 */
[----:B------:R-:W2:Y:S04]  /*1b520*/  LDL.LU.64 R10, [R1+0x1a88] ;  /* 0x001a8800010a7983 */ /* 0x000ea80000300a00 */
[----:B------:R-:W-:Y:S04]  /*1b530*/  STL.64 [R1+0x1a38], R26 ;  /* 0x001a381a01007387 */ /* 0x000fe80000100a00 */
[----:B------:R4:W-:Y:S02]  /*1b540*/  STL.64 [R1+0x1a30], R24 ;  /* 0x001a301801007387 */ /* 0x0009e40000100a00 */
[----:B----4-:R-:W-:-:S02]  /*1b550*/  IMAD.MOV.U32 R24, RZ, RZ, R6 ;  /* 0x000000ffff187224 */ /* 0x010fc400078e0006 */
[----:B------:R-:W-:Y:S01]  /*1b560*/  IMAD.MOV.U32 R25, RZ, RZ, R7 ;  /* 0x000000ffff197224 */ /* 0x000fe200078e0007 */
[----:B------:R-:W3:Y:S04]  /*1b570*/  LDL.LU R6, [R1+0x1a84] ;  /* 0x001a840001067983 */ /* 0x000ee80000300800 */
[----:B------:R-:W3:Y:S04]  /*1b580*/  LDL.LU R7, [R1+0x1a80] ;  /* 0x001a800001077983 */ /* 0x000ee80000300800 */
[----:B------:R-:W4:Y:S04]  /*1b590*/  LDL.LU R26, [R1+0x3f8] ;  /* 0x0003f800011a7983 */ /* 0x000f280000300800 */
[----:B------:R-:W4:Y:S01]  /*1b5a0*/  LDL.LU R27, [R1+0x3fc] ;  /* 0x0003fc00011b7983 */ /* 0x000f220000300800 */
[----:B--2---:R-:W-:Y:S03]  /*1b5b0*/  HMMA.16816.F32.BF16 R8, R20, R10, R12 ;  /* 0x0000000a1408723c */ /* 0x004fe6000004180c */
[----:B------:R-:W2:Y:S04]  /*1b5c0*/  LDL.LU.64 R14, [R1+0x1a78] ;  /* 0x001a7800010e7983 */ /* 0x000ea80000300a00 */
[----:B------:R-:W2:-:S15]  /*1b5d0*/  LDL.LU.64 R12, [R1+0x1a70] ;  /* 0x001a7000010c7983 */ /* 0x000e9e0000300a00 */
[----:B------:R-:W-:-:S01]  /*1b5e0*/  NOP ;  /* 0x0000000000007918 */ /* 0x000fc20000000000 */
[----:B------:R-:W-:Y:S04]  /*1b5f0*/  STL.64 [R1+0x530], R8 ;  /* 0x0005300801007387 */ /* 0x000fe80000100a00 */
[----:B------:R0:W-:Y:S04]  /*1b600*/  STL.64 [R1+0x538], R10 ;  /* 0x0005380a01007387 */ /* 0x0001e80000100a00 */
[----:B0-----:R-:W3:Y:S04]  /*1b610*/  LDL.LU.64 R10, [R1+0x1a68] ;  /* 0x001a6800010a7983 */ /* 0x001ee80000300a00 */
[----:B------:R-:W3:Y:S02]  /*1b620*/  LDL.LU.64 R8, [R1+0x1a60] ;  /* 0x001a600001087983 */ /* 0x000ee40000300a00 */
[----:B---3--:R-:W-:-:S15]  /*1b630*/  HMMA.16816.F32.BF16 R8, R20, R6, R8 ;  /* 0x000000061408723c */ /* 0x008fde0000041808 */
[----:B------:R-:W-:-:S08]  /*1b640*/  NOP ;  /* 0x0000000000007918 */ /* 0x000fd00000000000 */
[----:B------:R-:W-:Y:S04]  /*1b650*/  STL.64 [R1+0x520], R8 ;  /* 0x0005200801007387 */ /* 0x000fe80000100a00 */
[----:B------:R0:W-:Y:S04]  /*1b660*/  STL.64 [R1+0x528], R10 ;  /* 0x0005280a01007387 */ /* 0x0001e80000100a00 */
[----:B0-----:R-:W2:Y:S04]  /*1b670*/  LDL.LU.64 R10, [R1+0x1a58] ;  /* 0x001a5800010a7983 */ /* 0x001ea80000300a00 */
[----:B------:R-:W3:Y:S04]  /*1b680*/  LDL.LU.64 R8, [R1+0x1a50] ;  /* 0x001a500001087983 */ /* 0x000ee80000300a00 */
[----:B------:R-:W-:Y:S01]  /*1b690*/  STL.64 [R1+0x1908], R6 ;  /* 0x0019080601007387 */ /* 0x000fe20000100a00 */
[----:B--2---:R-:W-:Y:S03]  /*1b6a0*/  HMMA.16816.F32.BF16 R20, R20, R10, R12 ;  /* 0x0000000a1414723c */ /* 0x004fe6000004180c */
[----:B------:R-:W4:Y:S04]  /*1b6b0*/  LDL.LU.64 R14, [R1+0x1a48] ;  /* 0x001a4800010e7983 */ /* 0x000f280000300a00 */
[----:B------:R-:W4:-:S15]  /*1b6c0*/  LDL.LU.64 R12, [R1+0x1a40] ;  /* 0x001a4000010c7983 */ /* 0x000f1e0000300a00 */
[----:B------:R-:W-:-:S01]  /*1b6d0*/  NOP ;  /* 0x0000000000007918 */ /* 0x000fc20000000000 */
[----:B------:R-:W-:Y:S04]  /*1b6e0*/  STL.64 [R1+0x4d0], R20 ;  /* 0x0004d01401007387 */ /* 0x000fe80000100a00 */
[----:B------:R0:W-:Y:S04]  /*1b6f0*/  STL.64 [R1+0x4d8], R22 ;  /* 0x0004d81601007387 */ /* 0x0001e80000100a00 */
[----:B0-----:R-:W2:Y:S04]  /*1b700*/  LDL R22, [R1+0xc8] ;  /* 0x0000c80001167983 */ /* 0x001ea80000100800 */
[----:B------:R-:W-:Y:S01]  /*1b710*/  STL.64 [R1+0x1910], R10 ;  /* 0x0019100a01007387 */ /* 0x000fe20000100a00 */
[----:B----4-:R-:W-:Y:S03]  /*1b720*/  HMMA.16816.F32.BF16 R16, R12, R18, R24 ;  /* 0x000000120c10723c */ /* 0x010fe60000041818 */
[----:B------:R-:W4:Y:S04]  /*1b730*/  LDL.LU.64 R26, [R1+0x1a38] ;  /* 0x001a3800011a7983 */ /* 0x000f280000300a00 */
[----:B------:R-:W4:-:S15]  /*1b740*/  LDL.LU.64 R24, [R1+0x1a30] ;  /* 0x001a300001187983 */ /* 0x000f1e0000300a00 */
[----:B------:R-:W-:-:S01]  /*1b750*/  NOP ;  /* 0x0000000000007918 */ /* 0x000fc20000000000 */
[----:B------:R-:W-:Y:S04]  /*1b760*/  STL.64 [R1+0x3f0], R16 ;  /* 0x0003f01001007387 */ /* 0x000fe80000100a00 */
[----:B------:R0:W-:Y:S04]  /*1b770*/  STL.64 [R1+0x3f8], R18 ;  /* 0x0003f81201007387 */ /* 0x0001e80000100a00 */
[----:B0-----:R-:W2:Y:S04]  /*1b780*/  LDL.LU.64 R18, [R1+0x1a28] ;  /* 0x001a280001127983 */ /* 0x001ea80000300a00 */
[----:B------:R-:W2:Y:S01]  /*1b790*/  LDL.LU.64 R16, [R1+0x1a20] ;  /* 0x001a200001107983 */ /* 0x000ea20000300a00 */
[----:B---3--:R-:W-:-:S07]  /*1b7a0*/  IMAD.MOV.U32 R23, RZ, RZ, R8 ;  /* 0x000000ffff177224 */ /* 0x008fce00078e0008 */
[----:B--2---:R-:W-:Y:S01]  /*1b7b0*/  HMMA.16816.F32.BF16 R20, R12, R22, R16 ;  /* 0x000000160c14723c */ /* 0x004fe20000041810 */
[----:B------:R-:W2:Y:S04]  /*1b7c0*/  LDL.LU.64 R18, [R1+0x1a18] ;  /* 0x001a180001127983 */ /* 0x000ea80000300a00 */
[----:B------:R-:W3:-:S15]  /*1b7d0*/  LDL.LU.64 R16, [R1+0x1a10] ;  /* 0x001a100001107983 */ /* 0x000ede0000300a00 */
[----:B------:R-:W-:-:S03]  /*1b7e0*/  NOP ;  /* 0x0000000000007918 */ /* 0x000fc60000000000 */
[----:B------:R-:W-:Y:S04]  /*1b7f0*/  STL.64 [R1+0x3e0], R20 ;  /* 0x0003e01401007387 */ /* 0x000fe80000100a00 */
[----:B------:R-:W-:Y:S04]  /*1b800*/  STL.64 [R1+0x3e8], R22 ;  /* 0x0003e81601007387 */ /* 0x000fe80000100a00 */
[----:B------:R0:W1:Y:S04]  /*1b810*/  LDSM.16.MT88.4 R20, [R9+UR4+0x2180] ;  /* 0x002180040914783b */ /* 0x0000680008004200 */
[----:B------:R-:W4:Y:S04]  /*1b820*/  LDL.LU R8, [R1+0x410] ;  /* 0x0004100001087983 */ /* 0x000f280000300800 */
[----:B0-----:R-:W4:Y:S04]  /*1b830*/  LDL.LU R9, [R1+0x414] ;  /* 0x0004140001097983 */ /* 0x001f280000300800 */
[----:B------:R-:W2:Y:S04]  /*1b840*/  LDL.LU R10, [R1+0x418] ;  /* 0x00041800010a7983 */ /* 0x000ea80000300800 */
[----:B------:R-:W2:Y:S04]  /*1b850*/  LDL.LU R11, [R1+0x41c] ;  /* 0x00041c00010b7983 */ /* 0x000ea80000300800 */
[----:B--2---:R0:W-:Y:S04]  /*1b860*/  STL.64 [R1+0x1920], R10 ;  /* 0x0019200a01007387 */ /* 0x0041e80000100a00 */
[----:B----4-:R2:W-:Y:S01]  /*1b870*/  STL.64 [R1+0x1918], R8 ;  /* 0x0019180801007387 */ /* 0x0105e20000100a00 */
[----:B0-----:R-:W-:-:S02]  /*1b880*/  IMAD.MOV.U32 R10, RZ, RZ, R27 ;  /* 0x000000ffff0a7224 */ /* 0x001fc400078e001b */
[----:B------:R-:W-:Y:S02]  /*1b890*/  IMAD.MOV.U32 R11, RZ, RZ, R26 ;  /* 0x000000ffff0b7224 */ /* 0x000fe400078e001a */
[----:B------:R-:W-:Y:S02]  /*1b8a0*/  IMAD.MOV.U32 R26, RZ, RZ, R5 ;  /* 0x000000ffff1a7224 */ /* 0x000fe400078e0005 */
[----:B------:R-:W-:Y:S01]  /*1b8b0*/  IMAD.MOV.U32 R27, RZ, RZ, R2 ;  /* 0x000000ffff1b7224 */ /* 0x000fe200078e0002 */
[----:B------:R-:W4:Y:S04]  /*1b8c0*/  LDL.LU R5, [R1+0x1a0c] ;  /* 0x001a0c0001057983 */ /* 0x000f280000300800 */
[----:B------:R-:W4:Y:S04]  /*1b8d0*/  LDL.LU R2, [R1+0x1a08] ;  /* 0x001a080001027983 */ /* 0x000f280000300800 */
[----:B------:R-:W-:Y:S04]  /*1b8e0*/  STL.64 [R1+0x1950], R26 ;  /* 0x0019501a01007387 */ /* 0x000fe80000100a00 */
[----:B------:R0:W-:Y:S04]  /*1b8f0*/  STL.64 [R1+0x1930], R10 ;  /* 0x0019300a01007387 */ /* 0x0001e80000100a00 */
[----:B--2---:R-:W2:Y:S04]  /*1b900*/  LDL.LU R8, [R1+0x430] ;  /* 0x0004300001087983 */ /* 0x004ea80000300800 */
[----:B------:R-:W2:Y:S04]  /*1b910*/  LDL.LU R9, [R1+0x434] ;  /* 0x0004340001097983 */ /* 0x000ea80000300800 */
[----:B0-----:R-:W3:Y:S04]  /*1b920*/  LDL.LU R10, [R1+0x438] ;  /* 0x00043800010a7983 */ /* 0x001ee80000300800 */
[----:B------:R-:W3:Y:S01]  /*1b930*/  LDL.LU R11, [R1+0x43c] ;  /* 0x00043c00010b7983 */ /* 0x000ee20000300800 */
[----:B------:R-:W-:-:S02]  /*1b940*/  IMAD.MOV.U32 R26, RZ, RZ, R3 ;  /* 0x000000ffff1a7224 */ /* 0x000fc400078e0003 */
[----:B------:R-:W-:Y:S01]  /*1b950*/  IMAD.MOV.U32 R27, RZ, RZ, R0 ;  /* 0x000000ffff1b7224 */ /* 0x000fe200078e0000 */
[----:B------:R-:W4:Y:S04]  /*1b960*/  LDL.LU R3, [R1+0x1a04] ;  /* 0x001a040001037983 */ /* 0x000f280000300800 */
[----:B------:R-:W4:Y:S04]  /*1b970*/  LDL.LU R0, [R1+0x1a00] ;  /* 0x001a000001007983 */ /* 0x000f280000300800 */
[----:B------:R-:W-:Y:S04]  /*1b980*/  STL.64 [R1+0x1968], R26 ;  /* 0x0019681a01007387 */ /* 0x000fe80000100a00 */
[----:B---3--:R-:W-:Y:S04]  /*1b990*/  STL.64 [R1+0x1948], R10 ;  /* 0x0019480a01007387 */ /* 0x008fe80000100a00 */
[----:B--2---:R0:W-:Y:S04]  /*1b9a0*/  STL.64 [R1+0x1940], R8 ;  /* 0x0019400801007387 */ /* 0x0041e80000100a00 */
[----:B0-----:R-:W2:Y:S04]  /*1b9b0*/  LDL.LU R8, [R1+0x440] ;  /* 0x0004400001087983 */ /* 0x001ea80000300800 */
[----:B------:R-:W2:Y:S04]  /*1b9c0*/  LDL.LU R9, [R1+0x444] ;  /* 0x0004440001097983 */ /* 0x000ea80000300800 */
[----:B------:R-:W3:Y:S04]  /*1b9d0*/  LDL.LU R10, [R1+0x448] ;  /* 0x00044800010a7983 */ /* 0x000ee80000300800 */
[----:B------:R-:W3:Y:S01]  /*1b9e0*/  LDL.LU R11, [R1+0x44c] ;  /* 0x00044c00010b7983 */ /* 0x000ee20000300800 */
[----:B------:R-:W-:-:S02]  /*1b9f0*/  IMAD.MOV.U32 R26, RZ, RZ, R29 ;  /* 0x000000ffff1a7224 */ /* 0x000fc400078e001d */
[----:B------:R-:W-:-:S05]  /*1ba00*/  IMAD.MOV.U32 R27, RZ, RZ, R28 ;  /* 0x000000ffff1b7224 */ /* 0x000fca00078e001c */
[----:B------:R0:W-:Y:S02]  /*1ba10*/  STL.64 [R1+0x1980], R26 ;  /* 0x0019801a01007387 */ /* 0x0001e40000100a00 */
[----:B0-----:R-:W-:Y:S02]  /*1ba20*/  IMAD.MOV.U32 R26, RZ, RZ, R25 ;  /* 0x000000ffff1a7224 */ /* 0x001fe400078e0019 */
[----:B------:R-:W-:-:S05]  /*1ba30*/  IMAD.MOV.U32 R27, RZ, RZ, R24 ;  /* 0x000000ffff1b7224 */ /* 0x000fca00078e0018 */
        /* <DEDUP_REMOVED lines=25> */
[----:B----4-:R-:W-:-:S02]  /*1bbd0*/  IMAD.MOV.U32 R26, RZ, RZ, R5 ;  /* 0x000000ffff1a7224 */ /* 0x010fc400078e0005 */
        /* <DEDUP_REMOVED lines=10> */
[----:B------:R0:W-:Y:S04]  /*1bc80*/  STL.64 [R1+0x19f8], R26 ;  /* 0x0019f81a01007387 */ /* 0x0001e80000100a00 */
[----:B------:R-:W4:Y:S04]  /*1bc90*/  LDL.LU R24, [R1+0x4c0] ;  /* 0x0004c00001187983 */ /* 0x000f280000300800 */
[----:B------:R-:W4:Y:S04]  /*1bca0*/  LDL.LU R25, [R1+0x4c4] ;  /* 0x0004c40001197983 */ /* 0x000f280000300800 */
[----:B0-----:R-:W4:Y:S04]  /*1bcb0*/  LDL.LU R26, [R1+0x4c8] ;  /* 0x0004c800011a7983 */ /* 0x001f280000300800 */
[----:B------:R-:W4:Y:S04]  /*1bcc0*/  LDL.LU R27, [R1+0x4cc] ;  /* 0x0004cc00011b7983 */ /* 0x000f280000300800 */
[----:B---3--:R-:W-:Y:S04]  /*1bcd0*/  STL.64 [R1+0x19c0], R10 ;  /* 0x0019c00a01007387 */ /* 0x008fe80000100a00 */
[----:B--2---:R0:W-:Y:S04]  /*1bce0*/  STL.64 [R1+0x19b8], R8 ;  /* 0x0019b80801007387 */ /* 0x0041e80000100a00 */
        /* <DEDUP_REMOVED lines=16> */
[----:B------:R-:W3:Y:S04]  /*1bdf0*/  LDL.64 R6, [R1+0x8] ;  /* 0x0000080001067983 */ /* 0x000ee80000100a00 */
[----:B---3--:R0:W-:Y:S04]  /*1be00*/  STL.64 [R1+0x1928], R6 ;  /* 0x0019280601007387 */ /* 0x0081e80000100a00 */
[----:B------:R-:W3:Y:S04]  /*1be10*/  LDL.LU R4, [R1+0x420] ;  /* 0x0004200001047983 */ /* 0x000ee80000300800 */
[----:B------:R-:W3:Y:S04]  /*1be20*/  LDL.LU R5, [R1+0x424] ;  /* 0x0004240001057983 */ /* 0x000ee80000300800 */
[----:B0-----:R-:W3:Y:S04]  /*1be30*/  LDL.LU R6, [R1+0x428] ;  /* 0x0004280001067983 */ /* 0x001ee80000300800 */
[----:B------:R-:W3:Y:S04]  /*1be40*/  LDL.LU R7, [R1+0x42c] ;  /* 0x00042c0001077983 */ /* 0x000ee80000300800 */
[----:B------:R-:W3:Y:S04]  /*1be50*/  LDL.LU R16, [R1+0x400] ;  /* 0x0004000001107983 */ /* 0x000ee80000300800 */
[----:B------:R-:W3:Y:S04]  /*1be60*/  LDL.LU R17, [R1+0x404] ;  /* 0x0004040001117983 */ /* 0x000ee80000300800 */
[----:B------:R-:W3:Y:S04]  /*1be70*/  LDL.LU R18, [R1+0x408] ;  /* 0x0004080001127983 */ /* 0x000ee80000300800 */
[----:B------:R-:W3:Y:S04]  /*1be80*/  LDL.LU R19, [R1+0x40c] ;  /* 0x00040c0001137983 */ /* 0x000ee80000300800 */
[----:B-1----:R0:W-:Y:S04]  /*1be90*/  STL.64 [R1+0x1800], R22 ;  /* 0x0018001601007387 */ /* 0x0021e80000100a00 */
[----:B------:R-:W-:Y:S04]  /*1bea0*/  STL.64 [R1+0x17f8], R20 ;  /* 0x0017f81401007387 */ /* 0x000fe80000100a00 */
[----:B0-----:R-:W4:Y:S02]  /*1beb0*/  LDL.64 R22, [R1+0xb8] ;  /* 0x0000b80001167983 */ /* 0x001f240000100a00 */
[----:B----4-:R-:W-:-:S15]  /*1bec0*/  HMMA.16816.F32.BF16 R24, R12, R22, R24 ;  /* 0x000000160c18723c */ /* 0x010fde0000041818 */
[----:B------:R-:W-:-:S08]  /*1bed0*/  NOP ;  /* 0x0000000000007918 */ /* 0x000fd00000000000 */
[----:B------:R-:W-:Y:S04]  /*1bee0*/  STL.64 [R1+0x4c0], R24 ;  /* 0x0004c01801007387 */ /* 0x000fe80000100a00 */
[----:B------:R0:W-:Y:S04]  /*1bef0*/  STL.64 [R1+0x4c8], R26 ;  /* 0x0004c81a01007387 */ /* 0x0001e80000100a00 */
[----:B0-----:R-:W2:Y:S04]  /*1bf00*/  LDL.LU.64 R26, [R1+0x19f8] ;  /* 0x0019f800011a7983 */ /* 0x001ea80000300a00 */
[----:B------:R0:W-:Y:S04]  /*1bf10*/  STL.64 [R1+0x18e0], R22 ;  /* 0x0018e01601007387 */ /* 0x0001e80000100a00 */
[----:B------:R-:W4:Y:S04]  /*1bf20*/  LDL.LU R20, [R1+0x1f0] ;  /* 0x0001f00001147983 */ /* 0x000f280000300800 */
[----:B------:R-:W4:Y:S04]  /*1bf30*/  LDL.LU R21, [R1+0x1f4] ;  /* 0x0001f40001157983 */ /* 0x000f280000300800 */
[----:B0-----:R-:W4:Y:S04]  /*1bf40*/  LDL.LU R22, [R1+0x1f8] ;  /* 0x0001f80001167983 */ /* 0x001f280000300800 */
[----:B------:R-:W4:Y:S01]  /*1bf50*/  LDL.LU R23, [R1+0x1fc] ;  /* 0x0001fc0001177983 */ /* 0x000f220000300800 */
[----:B--2---:R-:W-:Y:S03]  /*1bf60*/  HMMA.16816.F32.BF16 R24, R12, R26, R8 ;  /* 0x0000001a0c18723c */ /* 0x004fe60000041808 */
[----:B------:R-:W2:Y:S04]  /*1bf70*/  LDL.LU.64 R10, [R1+0x19f0] ;  /* 0x0019f000010a7983 */ /* 0x000ea80000300a00 */
[----:B------:R-:W2:-:S15]  /*1bf80*/  LDL.LU.64 R8, [R1+0x19e8] ;  /* 0x0019e80001087983 */ /* 0x000e9e0000300a00 */
[----:B------:R-:W-:-:S01]  /*1bf90*/  NOP ;  /* 0x0000000000007918 */ /* 0x000fc20000000000 */
[----:B------:R-:W-:Y:S04]  /*1bfa0*/  STL.64 [R1+0x4b0], R24 ;  /* 0x0004b01801007387 */ /* 0x000fe80000100a00 */
        /* <DEDUP_REMOVED lines=51> */
[----:B--2---:R-:W-:-:S15]  /*1c2e0*/  HMMA.16816.F32.BF16 R8, R12, R26, R8 ;  /* 0x0000001a0c08723c */ /* 0x004fde0000041808 */
[----:B------:R-:W-:-:S08]  /*1c2f0*/  NOP ;  /* 0x0000000000007918 */ /* 0x000fd00000000000 */
[----:B------:R-:W-:Y:S04]  /*1c300*/  STL.64 [R1+0x430], R8 ;  /* 0x0004300801007387 */ /* 0x000fe80000100a00 */
[----:B------:R0:W-:Y:S04]  /*1c310*/  STL.64 [R1+0x438], R10 ;  /* 0x0004380a01007387 */ /* 0x0001e80000100a00 */
[----:B0-----:R-:W3:Y:S04]  /*1c320*/  LDL.LU.64 R10, [R1+0x1930] ;  /* 0x00193000010a7983 */ /* 0x001ee80000300a00 */
[----:B------:R0:W-:Y:S04]  /*1c330*/  STL.64 [R1+0x1848], R26 ;  /* 0x0018481a01007387 */ /* 0x0001e80000100a00 */
[----:B------:R-:W2:Y:S04]  /*1c340*/  LDL.LU R24, [R1+0x2c0] ;  /* 0x0002c00001187983 */ /* 0x000ea80000300800 */
[----:B------:R-:W2:Y:S04]  /*1c350*/  LDL.LU R25, [R1+0x2c4] ;  /* 0x0002c40001197983 */ /* 0x000ea80000300800 */
[----:B0-----:R-:W4:Y:S04]  /*1c360*/  LDL.LU R26, [R1+0x2c8] ;  /* 0x0002c800011a7983 */ /* 0x001f280000300800 */
[----:B------:R-:W4:Y:S01]  /*1c370*/  LDL.LU R27, [R1+0x2cc] ;  /* 0x0002cc00011b7983 */ /* 0x000f220000300800 */
[C---:B---3--:R-:W-:Y:S03]  /*1c380*/  HMMA.16816.F32.BF16 R8, R12.reuse, R10, R4 ;  /* 0x0000000a0c08723c */ /* 0x048fe60000041804 */
[----:B----4-:R0:W-:Y:S04]  /*1c390*/  STL.64 [R1+0x18f0], R26 ;  /* 0x0018f01a01007387 */ /* 0x0101e80000100a00 */
[----:B--2---:R-:W-:Y:S04]  /*1c3a0*/  STL.64 [R1+0x18e8], R24 ;  /* 0x0018e81801007387 */ /* 0x004fe80000100a00 */
[----:B0-----:R-:W2:Y:S04]  /*1c3b0*/  LDL.64 R26, [R1+0xd8] ;  /* 0x0000d800011a7983 */ /* 0x001ea80000100a00 */
[----:B------:R-:W3:Y:S08]  /*1c3c0*/  LDL.LU.64 R6, [R1+0x1928] ;  /* 0x0019280001067983 */ /* 0x000ef00000300a00 */
[----:B------:R-:W-:Y:S04]  /*1c3d0*/  STL.64 [R1+0x420], R8 ;  /* 0x0004200801007387 */ /* 0x000fe80000100a00 */
[----:B------:R0:W-:Y:S04]  /*1c3e0*/  STL.64 [R1+0x428], R10 ;  /* 0x0004280a01007387 */ /* 0x0001e80000100a00 */
[----:B0-----:R-:W3:Y:S04]  /*1c3f0*/  LDL.LU.64 R10, [R1+0x1920] ;  /* 0x00192000010a7983 */ /* 0x001ee80000300a00 */
[----:B------:R-:W3:Y:S02]  /*1c400*/  LDL.LU.64 R8, [R1+0x1918] ;  /* 0x0019180001087983 */ /* 0x000ee40000300a00 */
[----:B---3--:R-:W-:Y:S06]  /*1c410*/  HMMA.16816.F32.BF16 R8, R12, R6, R8 ;  /* 0x000000060c08723c */ /* 0x008fec0000041808 */
[----:B------:R-:W-:-:S02]  /*1c420*/  IMAD.MOV.U32 R3, RZ, RZ, R6 ;  /* 0x000000ffff037224 */ /* 0x000fc400078e0006 */
[----:B------:R-:W-:-:S15]  /*1c430*/  IMAD.MOV.U32 R2, RZ, RZ, R7 ;  /* 0x000000ffff027224 */ /* 0x000fde00078e0007 */
[----:B------:R-:W-:Y:S04]  /*1c440*/  STL.64 [R1+0x410], R8 ;  /* 0x0004100801007387 */ /* 0x000fe80000100a00 */
[----:B------:R0:W-:Y:S04]  /*1c450*/  STL.64 [R1+0x418], R10 ;  /* 0x0004180a01007387 */ /* 0x0001e80000100a00 */
[----:B0-----:R-:W3:Y:S04]  /*1c460*/  LDL.LU.64 R10, [R1+0x1910] ;  /* 0x00191000010a7983 */ /* 0x001ee80000300a00 */
[----:B------:R-:W4:Y:S02]  /*1c470*/  LDL.LU.64 R6, [R1+0x1908] ;  /* 0x0019080001067983 */ /* 0x000f240000300a00 */
[----:B----4-:R-:W-:-:S15]  /*1c480*/  HMMA.16816.F32.BF16 R16, R12, R6, R16 ;  /* 0x000000060c10723c */ /* 0x010fde0000041810 */
[----:B------:R-:W-:-:S08]  /*1c490*/  NOP ;  /* 0x0000000000007918 */ /* 0x000fd00000000000 */
[----:B------:R-:W-:Y:S04]  /*1c4a0*/  STL.64 [R1+0x400], R16 ;  /* 0x0004001001007387 */ /* 0x000fe80000100a00 */
[----:B------:R0:W-:Y:S04]  /*1c4b0*/  STL.64 [R1+0x408], R18 ;  /* 0x0004081201007387 */ /* 0x0001e80000100a00 */
[----:B0-----:R-:W2:Y:S04]  /*1c4c0*/  LDL.LU.64 R18, [R1+0x1900] ;  /* 0x0019000001127983 */ /* 0x001ea80000300a00 */
[----:B------:R-:W2:Y:S04]  /*1c4d0*/  LDL.LU.64 R16, [R1+0x18f8] ;  /* 0x0018f80001107983 */ /* 0x000ea80000300a00 */
[----:B------:R0:W-:Y:S04]  /*1c4e0*/  STL [R1+0x1814], R6 ;  /* 0x0018140601007387 */ /* 0x0001e80000100800 */
[----:B------:R1:W-:Y:S04]  /*1c4f0*/  STL [R1+0x1810], R7 ;  /* 0x0018100701007387 */ /* 0x0003e80000100800 */
[----:B------:R-:W3:Y:S04]  /*1c500*/  LDL.LU R4, [R1+0x3d0] ;  /* 0x0003d00001047983 */ /* 0x000ee80000300800 */
[----:B------:R-:W3:Y:S04]  /*1c510*/  LDL.LU R5, [R1+0x3d4] ;  /* 0x0003d40001057983 */ /* 0x000ee80000300800 */
[----:B0-----:R-:W3:Y:S04]  /*1c520*/  LDL.LU R6, [R1+0x3d8] ;  /* 0x0003d80001067983 */ /* 0x001ee80000300800 */
[----:B-1----:R-:W3:Y:S01]  /*1c530*/  LDL.LU R7, [R1+0x3dc] ;  /* 0x0003dc0001077983 */ /* 0x002ee20000300800 */
[----:B--2---:R-:W-:Y:S06]  /*1c540*/  HMMA.16816.F32.BF16 R20, R16, R26, R20 ;  /* 0x0000001a1014723c */ /* 0x004fec0000041814 */
[----:B---3--:R-:W-:Y:S01]  /*1c550*/  HMMA.16816.F32.BF16 R4, R12, R10, R4 ;  /* 0x0000000a0c04723c */ /* 0x008fe20000041804 */
[----:B------:R-:W2:-:S15]  /*1c560*/  LDL.64 R14, [R1+0xc8] ;  /* 0x0000c800010e7983 */ /* 0x000e9e0000100a00 */
[----:B------:R-:W-:-:S02]  /*1c570*/  NOP ;  /* 0x0000000000007918 */ /* 0x000fc40000000000 */
[----:B------:R-:W-:-:S05]  /*1c580*/  IMAD.MOV.U32 R9, RZ, RZ, R23 ;  /* 0x000000ffff097224 */ /* 0x000fca00078e0017 */
[----:B------:R0:W-:Y:S04]  /*1c590*/  STL.64 [R1+0x3d0], R4 ;  /* 0x0003d00401007387 */ /* 0x0001e80000100a00 */
[----:B------:R-:W-:Y:S01]  /*1c5a0*/  STL.64 [R1+0x3d8], R6 ;  /* 0x0003d80601007387 */ /* 0x000fe20000100a00 */
[----:B0-----:R-:W-:Y:S02]  /*1c5b0*/  IMAD.MOV.U32 R5, RZ, RZ, R26 ;  /* 0x000000ffff057224 */ /* 0x001fe400078e001a */
[----:B------:R-:W-:Y:S02]  /*1c5c0*/  IMAD.MOV.U32 R4, RZ, RZ, R27 ;  /* 0x000000ffff047224 */ /* 0x000fe400078e001b */
[----:B------:R-:W3:Y:S04]  /*1c5d0*/  LDL.LU.64 R26, [R1+0x18f0] ;  /* 0x0018f000011a7983 */ /* 0x000ee80000300a00 */
[----:B------:R-:W3:Y:S04]  /*1c5e0*/  LDL.LU.64 R24, [R1+0x18e8] ;  /* 0x0018e80001187983 */ /* 0x000ee80000300a00 */
[----:B------:R-:W-:Y:S04]  /*1c5f0*/  STL.64 [R1+0x8a0], R20 ;  /* 0x0008a01401007387 */ /* 0x000fe80000100a00 */
[----:B------:R0:W-:Y:S04]  /*1c600*/  STL.64 [R1+0x8a8], R22 ;  /* 0x0008a81601007387 */ /* 0x0001e80000100a00 */
[----:B0-----:R-:W3:Y:S04]  /*1c610*/  LDL.LU.64 R22, [R1+0x18e0] ;  /* 0x0018e00001167983 */ /* 0x001ee80000300a00 */
[----:B------:R0:W-:Y:S04]  /*1c620*/  STL [R1+0x181c], R4 ;  /* 0x00181c0401007387 */ /* 0x0001e80000100800 */
[----:B------:R1:W-:Y:S04]  /*1c630*/  STL [R1+0x1818], R5 ;  /* 0x0018180501007387 */ /* 0x0003e80000100800 */
[----:B0-----:R-:W4:Y:S04]  /*1c640*/  LDL.LU R4, [R1+0x1e0] ;  /* 0x0001e00001047983 */ /* 0x001f280000300800 */
[----:B-1----:R-:W4:Y:S04]  /*1c650*/  LDL.LU R5, [R1+0x1e4] ;  /* 0x0001e40001057983 */ /* 0x002f280000300800 */
[----:B------:R-:W4:Y:S04]  /*1c660*/  LDL.LU R6, [R1+0x1e8] ;  /* 0x0001e80001067983 */ /* 0x000f280000300800 */
[----:B------:R-:W4:Y:S04]  /*1c670*/  LDL.LU R7, [R1+0x1ec] ;  /* 0x0001ec0001077983 */ /* 0x000f280000300800 */
[----:B------:R2:W-:Y:S04]  /*1c680*/  STL [R1+0x1114], R9 ;  /* 0x0011140901007387 */ /* 0x0005e80000100800 */
[----:B------:R-:W-:Y:S01]  /*1c690*/  STL.64 [R1+0x1808], R10 ;  /* 0x0018080a01007387 */ /* 0x000fe20000100a00 */
[----:B--2---:R-:W-:-:S02]  /*1c6a0*/  IMAD.MOV.U32 R9, RZ, RZ, R14 ;  /* 0x000000ffff097224 */ /* 0x004fc400078e000e */
[----:B------:R-:W-:Y:S01]  /*1c6b0*/  IMAD.MOV.U32 R8, RZ, RZ, R15 ;  /* 0x000000ffff087224 */ /* 0x000fe200078e000f */
[----:B----4-:R-:W-:Y:S01]  /*1c6c0*/  HMMA.16816.F32.BF16 R4, R16, R14, R4 ;  /* 0x0000000e1004723c */ /* 0x010fe20000041804 */
[----:B------:R-:W0:-:S15]  /*1c6d0*/  LDSM.16.MT88.4 R12, [R0+UR4+0x2000] ;  /* 0x00200004000c783b */ /* 0x000e1e0008004200 */
[----:B------:R-:W-:-:S07]  /*1c6e0*/  NOP ;  /* 0x0000000000007918 */ /* 0x000fce0000000000 */
[----:B------:R-:W-:Y:S04]  /*1c6f0*/  STL.64 [R1+0x780], R4 ;  /* 0x0007800401007387 */ /* 0x000fe80000100a00 */
[----:B------:R3:W-:Y:S02]  /*1c700*/  STL.64 [R1+0x788], R6 ;  /* 0x0007880601007387 */ /* 0x0007e40000100a00 */
[----:B---3--:R-:W-:Y:S02]  /*1c710*/  HMMA.16816.F32.BF16 R4, R16, R22, R24 ;  /* 0x000000161004723c */ /* 0x008fe40000041818 */
[----:B------:R-:W-:Y:S04]  /*1c720*/  STL [R1+0x1824], R8 ;  /* 0x0018240801007387 */ /* 0x000fe80000100800 */
[----:B------:R-:W-:Y:S04]  /*1c730*/  STL [R1+0x1820], R9 ;  /* 0x0018200901007387 */ /* 0x000fe80000100800 */
[----:B------:R-:W-:Y:S04]  /*1c740*/  STL [R1+0x1828], R0 ;  /* 0x0018280001007387 */ /* 0x000fe80000100800 */
[----:B0-----:R0:W-:Y:S04]  /*1c750*/  STL.64 [R1+0x16b0], R14 ;  /* 0x0016b00e01007387 */ /* 0x0011e80000100a00 */
[----:B------:R1:W-:Y:S01]  /*1c760*/  STL.64 [R1+0x16a8], R12 ;  /* 0x0016a80c01007387 */ /* 0x0003e20000100a00 */
[----:B0-----:R-:W-:-:S02]  /*1c770*/  IMAD.MOV.U32 R14, RZ, RZ, R3 ;  /* 0x000000ffff0e7224 */ /* 0x001fc400078e0003 */
[----:B------:R-:W-:-:S05]  /*1c780*/  IMAD.MOV.U32 R15, RZ, RZ, R2 ;  /* 0x000000ffff0f7224 */ /* 0x000fca00078e0002 */
[----:B------:R0:W-:Y:S04]  /*1c790*/  STL.64 [R1+0x1840], R14 ;  /* 0x0018400e01007387 */ /* 0x0001e80000100a00 */
[----:B------:R-:W-:Y:S04]  /*1c7a0*/  STL.64 [R1+0x770], R4 ;  /* 0x0007700401007387 */ /* 0x000fe80000100a00 */
[----:B------:R-:W-:Y:S04]  /*1c7b0*/  STL.64 [R1+0x778], R6 ;  /* 0x0007780601007387 */ /* 0x000fe80000100a00 */
[----:B------:R-:W2:Y:S04]  /*1c7c0*/  LDL.64 R26, [R1+0x38] ;  /* 0x00003800011a7983 */ /* 0x000ea80000100a00 */
[----:B--2---:R2:W-:Y:S04]  /*1c7d0*/  STL.64 [R1+0x1860], R26 ;  /* 0x0018601a01007387 */ /* 0x0045e80000100a00 */
[----:B-1----:R-:W3:Y:S04]  /*1c7e0*/  LDL.LU R12, [R1+0x230] ;  /* 0x00023000010c7983 */ /* 0x002ee80000300800 */
[----:B------:R-:W3:Y:S04]  /*1c7f0*/  LDL.LU R13, [R1+0x234] ;  /* 0x00023400010d7983 */ /* 0x000ee80000300800 */
[----:B0-----:R-:W4:Y:S04]  /*1c800*/  LDL.LU R14, [R1+0x238] ;  /* 0x00023800010e7983 */ /* 0x001f280000300800 */
[----:B------:R-:W4:Y:S04]  /*1c810*/  LDL.LU R15, [R1+0x23c] ;  /* 0x00023c00010f7983 */ /* 0x000f280000300800 */
[----:B--2---:R-:W2:Y:S04]  /*1c820*/  LDL.64 R26, [R1+0x48] ;  /* 0x00004800011a7983 */ /* 0x004ea80000100a00 */
[----:B--2---:R0:W-:Y:S04]  /*1c830*/  STL.64 [R1+0x1878], R26 ;  /* 0x0018781a01007387 */ /* 0x0041e80000100a00 */
[----:B0-----:R-:W2:Y:S04]  /*1c840*/  LDL.64 R26, [R1+0x58] ;  /* 0x00005800011a7983 */ /* 0x001ea80000100a00 */
[----:B--2---:R-:W-:Y:S04]  /*1c850*/  STL.64 [R1+0x1890], R26 ;  /* 0x0018901a01007387 */ /* 0x004fe80000100a00 */
[----:B----4-:R-:W-:Y:S04]  /*1c860*/  STL.64 [R1+0x1858], R14 ;  /* 0x0018580e01007387 */ /* 0x010fe80000100a00 */
[----:B---3--:R0:W-:Y:S04]  /*1c870*/  STL.64 [R1+0x1850], R12 ;  /* 0x0018500c01007387 */ /* 0x0081e80000100a00 */
        /* <DEDUP_REMOVED lines=9> */
[----:B----4-:R1:W-:Y:S04]  /*1c910*/  STL.64 [R1+0x1898], R4 ;  /* 0x0018980401007387 */ /* 0x0103e80000100a00 */
[----:B0-----:R-:W2:Y:S04]  /*1c920*/  LDL.64 R6, [R1+0x78] ;  /* 0x0000780001067983 */ /* 0x001ea80000100a00 */
[----:B--2---:R0:W-:Y:S04]  /*1c930*/  STL.64 [R1+0x18b0], R6 ;  /* 0x0018b00601007387 */ /* 0x0041e80000100a00 */
[----:B-1----:R-:W2:Y:S04]  /*1c940*/  LDL.LU R4, [R1+0x290] ;  /* 0x0002900001047983 */ /* 0x002ea80000300800 */
[----:B------:R-:W2:Y:S04]  /*1c950*/  LDL.LU R5, [R1+0x294] ;  /* 0x0002940001057983 */ /* 0x000ea80000300800 */
[----:B0-----:R-:W4:Y:S04]  /*1c960*/  LDL.LU R6, [R1+0x298] ;  /* 0x0002980001067983 */ /* 0x001f280000300800 */
[----:B------:R-:W4:Y:S04]  /*1c970*/  LDL.LU R7, [R1+0x29c] ;  /* 0x00029c0001077983 */ /* 0x000f280000300800 */
[----:B------:R-:W3:Y:S01]  /*1c980*/  LDL.LU R20, [R1+0x2b0] ;  /* 0x0002b00001147983 */ /* 0x000ee20000300800 */
[----:B------:R-:W-:-:S03]  /*1c990*/  IMAD.MOV.U32 R11, RZ, RZ, R22 ;  /* 0x000000ffff0b7224 */ /* 0x000fc600078e0016 */
[----:B------:R-:W3:Y:S01]  /*1c9a0*/  LDL.LU R21, [R1+0x2b4] ;  /* 0x0002b40001157983 */ /* 0x000ee20000300800 */
[----:B------:R-:W-:-:S03]  /*1c9b0*/  IMAD.MOV.U32 R10, RZ, RZ, R23 ;  /* 0x000000ffff0a7224 */ /* 0x000fc600078e0017 */
[----:B------:R-:W3:Y:S04]  /*1c9c0*/  LDL.LU R22, [R1+0x2b8] ;  /* 0x0002b80001167983 */ /* 0x000ee80000300800 */
[----:B------:R-:W3:Y:S04]  /*1c9d0*/  LDL.LU R23, [R1+0x2bc] ;  /* 0x0002bc0001177983 */ /* 0x000ee80000300800 */
[----:B----4-:R0:W-:Y:S04]  /*1c9e0*/  STL.64 [R1+0x18c0], R6 ;  /* 0x0018c00601007387 */ /* 0x0101e80000100a00 */
[----:B--2---:R-:W-:Y:S04]  /*1c9f0*/  STL.64 [R1+0x18b8], R4 ;  /* 0x0018b80401007387 */ /* 0x004fe80000100a00 */
[----:B0-----:R-:W2:Y:S04]  /*1ca00*/  LDL.64 R6, [R1+0x98] ;  /* 0x0000980001067983 */ /* 0x001ea80000100a00 */
[----:B--2---:R0:W-:Y:S04]  /*1ca10*/  STL.64 [R1+0x18d8], R6 ;  /* 0x0018d80601007387 */ /* 0x0041e80000100a00 */
[----:B------:R-:W2:Y:S04]  /*1ca20*/  LDL.64 R26, [R1+0x68] ;  /* 0x00006800011a7983 */ /* 0x000ea80000100a00 */
[----:B0-----:R-:W3:Y:S04]  /*1ca30*/  LDL.64 R6, [R1+0xa8] ;  /* 0x0000a80001067983 */ /* 0x001ee80000100a00 */
[----:B--2---:R0:W-:Y:S04]  /*1ca40*/  STL.64 [R1+0x18a8], R26 ;  /* 0x0018a81a01007387 */ /* 0x0041e80000100a00 */
[----:B------:R-:W2:Y:S04]  /*1ca50*/  LDL.LU R24, [R1+0x280] ;  /* 0x0002800001187983 */ /* 0x000ea80000300800 */
[----:B------:R-:W2:Y:S04]  /*1ca60*/  LDL.LU R25, [R1+0x284] ;  /* 0x0002840001197983 */ /* 0x000ea80000300800 */
[----:B0-----:R-:W4:Y:S04]  /*1ca70*/  LDL.LU R26, [R1+0x288] ;  /* 0x00028800011a7983 */ /* 0x001f280000300800 */
[----:B------:R-:W4:Y:S01]  /*1ca80*/  LDL.LU R27, [R1+0x28c] ;  /* 0x00028c00011b7983 */ /* 0x000f220000300800 */
[----:B---3--:R-:W-:Y:S03]  /*1ca90*/  HMMA.16816.F32.BF16 R20, R16, R6, R20 ;  /* 0x000000061014723c */ /* 0x008fe60000041814 */
[----:B----4-:R-:W-:Y:S04]  /*1caa0*/  STL.64 [R1+0x18d0], R26 ;  /* 0x0018d01a01007387 */ /* 0x010fe80000100a00 */
[----:B--2---:R0:W-:Y:S04]  /*1cab0*/  STL.64 [R1+0x18c8], R24 ;  /* 0x0018c81801007387 */ /* 0x0041e80000100a00 */
[----:B0-----:R-:W2:Y:S04]  /*1cac0*/  LDL.LU R24, [R1+0x2a0] ;  /* 0x0002a00001187983 */ /* 0x001ea80000300800 */
[----:B------:R-:W2:Y:S04]  /*1cad0*/  LDL.LU R25, [R1+0x2a4] ;  /* 0x0002a40001197983 */ /* 0x000ea80000300800 */
[----:B------:R-:W2:Y:S04]  /*1cae0*/  LDL.LU R26, [R1+0x2a8] ;  /* 0x0002a800011a7983 */ /* 0x000ea80000300800 */
[----:B------:R-:W2:Y:S04]  /*1caf0*/  LDL.LU R27, [R1+0x2ac] ;  /* 0x0002ac00011b7983 */ /* 0x000ea80000300800 */
[----:B------:R-:W-:Y:S04]  /*1cb00*/  STL.64 [R1+0x1870], R14 ;  /* 0x0018700e01007387 */ /* 0x000fe80000100a00 */
[----:B------:R0:W-:Y:S04]  /*1cb10*/  STL.64 [R1+0x1868], R12 ;  /* 0x0018680c01007387 */ /* 0x0001e80000100a00 */
[----:B0-----:R-:W3:Y:S04]  /*1cb20*/  LDL.LU R12, [R1+0x250] ;  /* 0x00025000010c7983 */ /* 0x001ee80000300800 */
[----:B------:R-:W3:Y:S04]  /*1cb30*/  LDL.LU R13, [R1+0x254] ;  /* 0x00025400010d7983 */ /* 0x000ee80000300800 */
[----:B------:R-:W4:Y:S04]  /*1cb40*/  LDL.LU R14, [R1+0x258] ;  /* 0x00025800010e7983 */ /* 0x000f280000300800 */
[----:B------:R-:W4:Y:S04]  /*1cb50*/  LDL.LU R15, [R1+0x25c] ;  /* 0x00025c00010f7983 */ /* 0x000f280000300800 */
[----:B----4-:R-:W-:Y:S04]  /*1cb60*/  STL.64 [R1+0x1888], R14 ;  /* 0x0018880e01007387 */ /* 0x010fe80000100a00 */
[----:B---3--:R0:W-:Y:S04]  /*1cb70*/  STL.64 [R1+0x1880], R12 ;  /* 0x0018800c01007387 */ /* 0x0081e80000100a00 */
[----:B0-----:R-:W3:Y:S04]  /*1cb80*/  LDL.LU R12, [R1+0x260] ;  /* 0x00026000010c7983 */ /* 0x001ee80000300800 */
[----:B------:R-:W3:Y:S04]  /*1cb90*/  LDL.LU R13, [R1+0x264] ;  /* 0x00026400010d7983 */ /* 0x000ee80000300800 */
[----:B------:R-:W3:Y:S04]  /*1cba0*/  LDL.LU R14, [R1+0x268] ;  /* 0x00026800010e7983 */ /* 0x000ee80000300800 */
[----:B------:R-:W3:Y:S04]  /*1cbb0*/  LDL.LU R15, [R1+0x26c] ;  /* 0x00026c00010f7983 */ /* 0x000ee80000300800 */
[----:B------:R-:W-:Y:S04]  /*1cbc0*/  STL [R1+0x182c], R11 ;  /* 0x00182c0b01007387 */ /* 0x000fe80000100800 */
[----:B------:R0:W-:Y:S04]  /*1cbd0*/  STL.64 [R1+0x760], R20 ;  /* 0x0007601401007387 */ /* 0x0001e80000100a00 */
[----:B------:R1:W-:Y:S01]  /*1cbe0*/  STL.64 [R1+0x768], R22 ;  /* 0x0007681601007387 */ /* 0x0003e20000100a00 */
[----:B0-----:R-:W-:-:S02]  /*1cbf0*/  IMAD.MOV.U32 R21, RZ, RZ, R6 ;  /* 0x000000ffff157224 */ /* 0x001fc400078e0006 */
[----:B------:R-:W-:Y:S02]  /*1cc00*/  IMAD.MOV.U32 R20, RZ, RZ, R7 ;  /* 0x000000ffff147224 */ /* 0x000fe400078e0007 */
[----:B------:R-:W2:Y:S02]  /*1cc10*/  LDL.LU.64 R6, [R1+0x18d8] ;  /* 0x0018d80001067983 */ /* 0x000ea40000300a00 */
[----:B--2---:R-:W-:Y:S06]  /*1cc20*/  HMMA.16816.F32.BF16 R24, R16, R6, R24 ;  /* 0x000000061018723c */ /* 0x004fec0000041818 */
[----:B-1----:R-:W-:-:S02]  /*1cc30*/  IMAD.MOV.U32 R23, RZ, RZ, R6 ;  /* 0x000000ffff177224 */ /* 0x002fc400078e0006 */
[----:B------:R-:W-:-:S15]  /*1cc40*/  IMAD.MOV.U32 R22, RZ, RZ, R7 ;  /* 0x000000ffff167224 */ /* 0x000fde00078e0007 */
[----:B------:R-:W-:Y:S04]  /*1cc50*/  STL.64 [R1+0x750], R24 ;  /* 0x0007501801007387 */ /* 0x000fe80000100a00 */
[----:B------:R0:W-:Y:S04]  /*1cc60*/  STL.64 [R1+0x758], R26 ;  /* 0x0007581a01007387 */ /* 0x0001e80000100a00 */
[----:B0-----:R-:W2:Y:S04]  /*1cc70*/  LDL.LU.64 R26, [R1+0x18d0] ;  /* 0x0018d000011a7983 */ /* 0x001ea80000300a00 */
[----:B------:R-:W2:Y:S04]  /*1cc80*/  LDL.LU.64 R24, [R1+0x18c8] ;  /* 0x0018c80001187983 */ /* 0x000ea80000300a00 */
[----:B------:R-:W4:Y:S04]  /*1cc90*/  LDL.LU.64 R6, [R1+0x18c0] ;  /* 0x0018c00001067983 */ /* 0x000f280000300a00 */
[----:B------:R-:W4:Y:S04]  /*1cca0*/  LDL.LU.64 R4, [R1+0x18b8] ;  /* 0x0018b80001047983 */ /* 0x000f280000300a00 */
[----:B------:R0:W-:Y:S04]  /*1ccb0*/  STL.64 [R1+0x1838], R22 ;  /* 0x0018381601007387 */ /* 0x0001e80000100a00 */
[----:B------:R-:W-:Y:S04]  /*1ccc0*/  STL.64 [R1+0x1830], R20 ;  /* 0x0018301401007387 */ /* 0x000fe80000100a00 */
[----:B0-----:R-:W4:Y:S02]  /*1ccd0*/  LDL.64 R22, [R1+0x88] ;  /* 0x0000880001167983 */ /* 0x001f240000100a00 */
[----:B----4-:R-:W-:-:S15]  /*1cce0*/  HMMA.16816.F32.BF16 R4, R16, R22, R4 ;  /* 0x000000161004723c */ /* 0x010fde0000041804 */
[----:B------:R-:W-:-:S08]  /*1ccf0*/  NOP ;  /* 0x0000000000007918 */ /* 0x000fd00000000000 */
[----:B------:R-:W-:Y:S04]  /*1cd00*/  STL.64 [R1+0x740], R4 ;  /* 0x0007400401007387 */ /* 0x000fe80000100a00 */
[----:B------:R0:W-:Y:S04]  /*1cd10*/  STL.64 [R1+0x748], R6 ;  /* 0x0007480601007387 */ /* 0x0001e80000100a00 */
[----:B0-----:R-:W2:Y:S04]  /*1cd20*/  LDL.LU.64 R6, [R1+0x18b0] ;  /* 0x0018b00001067983 */ /* 0x001ea80000300a00 */
[----:B------:R-:W4:Y:S01]  /*1cd30*/  LDL.LU R20, [R1+0x220] ;  /* 0x0002200001147983 */ /* 0x000f220000300800 */
[----:B------:R-:W-:-:S03]  /*1cd40*/  IMAD.MOV.U32 R29, RZ, RZ, R22 ;  /* 0x000000ffff1d7224 */ /* 0x000fc600078e0016 */
[----:B------:R-:W4:Y:S01]  /*1cd50*/  LDL.LU R21, [R1+0x224] ;  /* 0x0002240001157983 */ /* 0x000f220000300800 */
[----:B------:R-:W-:-:S03]  /*1cd60*/  IMAD.MOV.U32 R28, RZ, RZ, R23 ;  /* 0x000000ffff1c7224 */ /* 0x000fc600078e0017 */
[----:B------:R-:W4:Y:S04]  /*1cd70*/  LDL.LU R22, [R1+0x228] ;  /* 0x0002280001167983 */ /* 0x000f280000300800 */
[----:B------:R-:W4:Y:S01]  /*1cd80*/  LDL.LU R23, [R1+0x22c] ;  /* 0x00022c0001177983 */ /* 0x000f220000300800 */
        /* <DEDUP_REMOVED lines=8> */
[----:B--2---:R-:W-:-:S15]  /*1ce10*/  HMMA.16816.F32.BF16 R4, R16, R26, R4 ;  /* 0x0000001a1004723c */ /* 0x004fde0000041804 */
[----:B------:R-:W-:-:S08]  /*1ce20*/  NOP ;  /* 0x0000000000007918 */ /* 0x000fd00000000000 */
[----:B------:R-:W-:Y:S04]  /*1ce30*/  STL.64 [R1+0x720], R4 ;  /* 0x0007200401007387 */ /* 0x000fe80000100a00 */
[----:B------:R0:W-:Y:S02]  /*1ce40*/  STL.64 [R1+0x728], R6 ;  /* 0x0007280601007387 */ /* 0x0001e40000100a00 */
[----:B0-----:R-:W-:Y:S02]  /*1ce50*/  IMAD.MOV.U32 R6, RZ, RZ, R26 ;  /* 0x000000ffff067224 */ /* 0x001fe400078e001a */
[----:B------:R-:W-:Y:S02]  /*1ce60*/  IMAD.MOV.U32 R7, RZ, RZ, R27 ;  /* 0x000000ffff077224 */ /* 0x000fe400078e001b */
[----:B------:R-:W3:Y:S02]  /*1ce70*/  LDL.LU.64 R26, [R1+0x1890] ;  /* 0x00189000011a7983 */ /* 0x000ee40000300a00 */
[----:B---3--:R-:W-:Y:S06]  /*1ce80*/  HMMA.16816.F32.BF16 R12, R16, R26, R12 ;  /* 0x0000001a100c723c */ /* 0x008fec000004180c */
[----:B------:R-:W-:-:S02]  /*1ce90*/  IMAD.MOV.U32 R4, RZ, RZ, R26 ;  /* 0x000000ffff047224 */ /* 0x000fc400078e001a */
[----:B------:R-:W-:-:S15]  /*1cea0*/  IMAD.MOV.U32 R5, RZ, RZ, R27 ;  /* 0x000000ffff057224 */ /* 0x000fde00078e001b */
        /* <DEDUP_REMOVED lines=24> */
[----:B------:R0:W-:Y:S04]  /*1d030*/  STL.64 [R1+0x6e8], R14 ;  /* 0x0006e80e01007387 */ /* 0x0001e80000100a00 */
[----:B0-----:R-:W2:Y:S04]  /*1d040*/  LDL.LU.64 R14, [R1+0x1840] ;  /* 0x00184000010e7983 */ /* 0x001ea80000300a00 */
[----:B------:R-:W3:Y:S01]  /*1d050*/  LDL.LU R24, [R1+0x150] ;  /* 0x0001500001187983 */ /* 0x000ee20000300800 */
[----:B------:R-:W-:-:S03]  /*1d060*/  IMAD.MOV.U32 R13, RZ, RZ, R26 ;  /* 0x000000ffff0d7224 */ /* 0x000fc600078e001a */
[----:B------:R-:W3:Y:S01]  /*1d070*/  LDL.LU R25, [R1+0x154] ;  /* 0x0001540001197983 */ /* 0x000ee20000300800 */
[----:B------:R-:W-:-:S03]  /*1d080*/  IMAD.MOV.U32 R12, RZ, RZ, R27 ;  /* 0x000000ffff0c7224 */ /* 0x000fc600078e001b */
[----:B------:R-:W4:Y:S04]  /*1d090*/  LDL.LU R26, [R1+0x158] ;  /* 0x00015800011a7983 */ /* 0x000f280000300800 */
[----:B------:R-:W4:Y:S04]  /*1d0a0*/  LDL.LU R27, [R1+0x15c] ;  /* 0x00015c00011b7983 */ /* 0x000f280000300800 */
[----:B----4-:R-:W-:Y:S04]  /*1d0b0*/  STL.64 [R1+0x16c0], R26 ;  /* 0x0016c01a01007387 */ /* 0x010fe80000100a00 */
[----:B---3--:R0:W-:Y:S04]  /*1d0c0*/  STL.64 [R1+0x16b8], R24 ;  /* 0x0016b81801007387 */ /* 0x0081e80000100a00 */
[----:B0-----:R-:W3:Y:S04]  /*1d0d0*/  LDL.LU R24, [R1+0x160] ;  /* 0x0001600001187983 */ /* 0x001ee80000300800 */
[----:B------:R-:W3:Y:S04]  /*1d0e0*/  LDL.LU R25, [R1+0x164] ;  /* 0x0001640001197983 */ /* 0x000ee80000300800 */
[----:B------:R-:W4:Y:S04]  /*1d0f0*/  LDL.LU R26, [R1+0x168] ;  /* 0x00016800011a7983 */ /* 0x000f280000300800 */
[----:B------:R-:W4:Y:S04]  /*1d100*/  LDL.LU R27, [R1+0x16c] ;  /* 0x00016c00011b7983 */ /* 0x000f280000300800 */
[----:B----4-:R0:W-:Y:S04]  /*1d110*/  STL.64 [R1+0x16d0], R26 ;  /* 0x0016d01a01007387 */ /* 0x0101e80000100a00 */
[----:B---3--:R-:W-:Y:S04]  /*1d120*/  STL.64 [R1+0x16c8], R24 ;  /* 0x0016c81801007387 */ /* 0x008fe80000100a00 */
[----:B0-----:R-:W3:Y:S04]  /*1d130*/  LDL R26, [R1+0x18] ;  /* 0x00001800011a7983 */ /* 0x001ee80000100800 */
[----:B------:R-:W3:Y:S02]  /*1d140*/  LDL R27, [R1+0x1c] ;  /* 0x00001c00011b7983 */ /* 0x000ee40000100800 */
[----:B---3--:R-:W-:-:S15]  /*1d150*/  HMMA.16816.F32.BF16 R20, R16, R26, R20 ;  /* 0x0000001a1014723c */ /* 0x008fde0000041814 */
[----:B------:R-:W-:-:S08]  /*1d160*/  NOP ;  /* 0x0000000000007918 */ /* 0x000fd00000000000 */
[----:B------:R-:W-:Y:S04]  /*1d170*/  STL.64 [R1+0x6d0], R20 ;  /* 0x0006d01401007387 */ /* 0x000fe80000100a00 */
[----:B------:R0:W-:Y:S04]  /*1d180*/  STL.64 [R1+0x6d8], R22 ;  /* 0x0006d81601007387 */ /* 0x0001e80000100a00 */
[----:B0-----:R-:W3:Y:S04]  /*1d190*/  LDL.LU.64 R22, [R1+0x1838] ;  /* 0x0018380001167983 */ /* 0x001ee80000300a00 */
[----:B------:R-:W4:Y:S04]  /*1d1a0*/  LDL.LU.64 R20, [R1+0x1830] ;  /* 0x0018300001147983 */ /* 0x000f280000300a00 */
[----:B------:R0:W-:Y:S04]  /*1d1b0*/  STL.64 [R1+0x16e0], R26 ;  /* 0x0016e01a01007387 */ /* 0x0001e80000100a00 */
[----:B------:R-:W2:Y:S04]  /*1d1c0*/  LDL.LU R24, [R1+0x210] ;  /* 0x0002100001187983 */ /* 0x000ea80000300800 */
[----:B------:R-:W2:Y:S04]  /*1d1d0*/  LDL.LU R25, [R1+0x214] ;  /* 0x0002140001197983 */ /* 0x000ea80000300800 */
[----:B0-----:R-:W2:Y:S04]  /*1d1e0*/  LDL.LU R26, [R1+0x218] ;  /* 0x00021800011a7983 */ /* 0x001ea80000300800 */
[----:B------:R-:W2:Y:S02]  /*1d1f0*/  LDL.LU R27, [R1+0x21c] ;  /* 0x00021c00011b7983 */ /* 0x000ea40000300800 */
[----:B--2---:R-:W-:-:S15]  /*1d200*/  HMMA.16816.F32.BF16 R24, R16, R14, R24 ;  /* 0x0000000e1018723c */ /* 0x004fde0000041818 */
[----:B------:R-:W-:-:S08]  /*1d210*/  NOP ;  /* 0x0000000000007918 */ /* 0x000fd00000000000 */
[----:B------:R-:W-:Y:S04]  /*1d220*/  STL.64 [R1+0x6c0], R24 ;  /* 0x0006c01801007387 */ /* 0x000fe80000100a00 */
[----:B------:R0:W-:Y:S02]  /*1d230*/  STL.64 [R1+0x6c8], R26 ;  /* 0x0006c81a01007387 */ /* 0x0001e40000100a00 */
[----:B0-----:R-:W-:Y:S02]  /*1d240*/  IMAD.MOV.U32 R26, RZ, RZ, R13 ;  /* 0x000000ffff1a7224 */ /* 0x001fe400078e000d */
[----:B------:R-:W-:-:S05]  /*1d250*/  IMAD.MOV.U32 R27, RZ, RZ, R12 ;  /* 0x000000ffff1b7224 */ /* 0x000fca00078e000c */
[----:B------:R-:W-:Y:S04]  /*1d260*/  STL.64 [R1+0x16f8], R26 ;  /* 0x0016f81a01007387 */ /* 0x000fe80000100a00 */
[----:B------:R0:W-:Y:S04]  /*1d270*/  STL.64 [R1+0x16d8], R14 ;  /* 0x0016d80e01007387 */ /* 0x0001e80000100a00 */
[----:B------:R-:W2:Y:S04]  /*1d280*/  LDL.LU R12, [R1+0x170] ;  /* 0x00017000010c7983 */ /* 0x000ea80000300800 */
[----:B------:R-:W2:Y:S04]  /*1d290*/  LDL.LU R13, [R1+0x174] ;  /* 0x00017400010d7983 */ /* 0x000ea80000300800 */
[----:B0-----:R-:W3:Y:S04]  /*1d2a0*/  LDL.LU R14, [R1+0x178] ;  /* 0x00017800010e7983 */ /* 0x001ee80000300800 */
[----:B------:R-:W3:Y:S01]  /*1d2b0*/  LDL.LU R15, [R1+0x17c] ;  /* 0x00017c00010f7983 */ /* 0x000ee20000300800 */
[----:B------:R-:W-:-:S02]  /*1d2c0*/  IMAD.MOV.U32 R26, RZ, RZ, R11 ;  /* 0x000000ffff1a7224 */ /* 0x000fc400078e000b */
[----:B------:R-:W-:Y:S01]  /*1d2d0*/  IMAD.MOV.U32 R27, RZ, RZ, R0 ;  /* 0x000000ffff1b7224 */ /* 0x000fe200078e0000 */
[----:B------:R-:W4:Y:S04]  /*1d2e0*/  LDL.LU R11, [R1+0x182c] ;  /* 0x00182c00010b7983 */ /* 0x000f280000300800 */
[----:B------:R-:W4:Y:S04]  /*1d2f0*/  LDL.LU R0, [R1+0x1828] ;  /* 0x0018280001007983 */ /* 0x000f280000300800 */
[----:B------:R0:W-:Y:S02]  /*1d300*/  STL.64 [R1+0x1710], R26 ;  /* 0x0017101a01007387 */ /* 0x0001e40000100a00 */
[----:B0-----:R-:W-:-:S02]  /*1d310*/  IMAD.MOV.U32 R26, RZ, RZ, R8 ;  /* 0x000000ffff1a7224 */ /* 0x001fc400078e0008 */
        /* <DEDUP_REMOVED lines=17> */
[----:B---3--:R-:W-:Y:S04]  /*1d430*/  STL.64 [R1+0x1708], R14 ;  /* 0x0017080e01007387 */ /* 0x008fe80000100a00 */
[----:B--2---:R0:W-:Y:S04]  /*1d440*/  STL.64 [R1+0x1700], R12 ;  /* 0x0017000c01007387 */ /* 0x0041e80000100a00 */
[----:B0-----:R-:W2:Y:S04]  /*1d450*/  LDL.LU R12, [R1+0x190] ;  /* 0x00019000010c7983 */ /* 0x001ea80000300800 */
[----:B------:R-:W2:Y:S04]  /*1d460*/  LDL.LU R13, [R1+0x194] ;  /* 0x00019400010d7983 */ /* 0x000ea80000300800 */
[----:B------:R-:W3:Y:S04]  /*1d470*/  LDL.LU R14, [R1+0x198] ;  /* 0x00019800010e7983 */ /* 0x000ee80000300800 */
[----:B------:R-:W3:Y:S04]  /*1d480*/  LDL.LU R15, [R1+0x19c] ;  /* 0x00019c00010f7983 */ /* 0x000ee80000300800 */
[----:B------:R-:W4:Y:S04]  /*1d490*/  LDL.LU R6, [R1+0x1814] ;  /* 0x0018140001067983 */ /* 0x000f280000300800 */
[----:B------:R-:W4:Y:S04]  /*1d4a0*/  LDL.LU R7, [R1+0x1810] ;  /* 0x0018100001077983 */ /* 0x000f280000300800 */
[----:B------:R0:W-:Y:S04]  /*1d4b0*/  STL.64 [R1+0x1758], R26 ;  /* 0x0017581a01007387 */ /* 0x0001e80000100a00 */
[----:B------:R-:W2:Y:S04]  /*1d4c0*/  LDL.LU R24, [R1+0xe0] ;  /* 0x0000e00001187983 */ /* 0x000ea80000300800 */
[----:B------:R-:W2:Y:S04]  /*1d4d0*/  LDL.LU R25, [R1+0xe4] ;  /* 0x0000e40001197983 */ /* 0x000ea80000300800 */
[----:B0-----:R-:W3:Y:S04]  /*1d4e0*/  LDL.LU R26, [R1+0xe8] ;  /* 0x0000e800011a7983 */ /* 0x001ee80000300800 */
[----:B------:R-:W3:Y:S04]  /*1d4f0*/  LDL.LU R27, [R1+0xec] ;  /* 0x0000ec00011b7983 */ /* 0x000ee80000300800 */
[----:B---3--:R0:W-:Y:S04]  /*1d500*/  STL.64 [R1+0x1768], R26 ;  /* 0x0017681a01007387 */ /* 0x0081e80000100a00 */
[----:B--2---:R-:W-:Y:S01]  /*1d510*/  STL.64 [R1+0x1760], R24 ;  /* 0x0017601801007387 */ /* 0x004fe20000100a00 */
[----:B0-----:R-:W-:-:S02]  /*1d520*/  IMAD.MOV.U32 R26, RZ, RZ, R29 ;  /* 0x000000ffff1a7224 */ /* 0x001fc400078e001d */
[----:B------:R-:W-:-:S05]  /*1d530*/  IMAD.MOV.U32 R27, RZ, RZ, R28 ;  /* 0x000000ffff1b7224 */ /* 0x000fca00078e001c */
[----:B------:R0:W-:Y:S02]  /*1d540*/  STL.64 [R1+0x1780], R26 ;  /* 0x0017801a01007387 */ /* 0x0001e40000100a00 */
[----:B0-----:R-:W-:Y:S02]  /*1d550*/  IMAD.MOV.U32 R26, RZ, RZ, R23 ;  /* 0x000000ffff1a7224 */ /* 0x001fe400078e0017 */
[----:B------:R-:W-:-:S05]  /*1d560*/  IMAD.MOV.U32 R27, RZ, RZ, R22 ;  /* 0x000000ffff1b7224 */ /* 0x000fca00078e0016 */
[----:B------:R-:W-:Y:S04]  /*1d570*/  STL.64 [R1+0x1798], R26 ;  /* 0x0017981a01007387 */ /* 0x000fe80000100a00 */
[----:B------:R-:W-:Y:S04]  /*1d580*/  STL.64 [R1+0x1720], R14 ;  /* 0x0017200e01007387 */ /* 0x000fe80000100a00 */
[----:B------:R0:W-:Y:S04]  /*1d590*/  STL.64 [R1+0x1718], R12 ;  /* 0x0017180c01007387 */ /* 0x0001e80000100a00 */
        /* <DEDUP_REMOVED lines=56> */
[----:B------:R-:W3:Y:S01]  /*1d920*/  LDL.LU R15, [R1+0x12c] ;  /* 0x00012c00010f7983 */ /* 0x000ee20000300800 */
[----:B----4-:R-:W-:Y:S03]  /*1d930*/  HMMA.16816.F32.BF16 R8, R16, R6, R8 ;  /* 0x000000061008723c */ /* 0x010fe60000041808 */
        /* <DEDUP_REMOVED lines=13> */
[----:B------:R0:W-:Y:S04]  /*1da10*/  STL.64 [R1+0x6b8], R10 ;  /* 0x0006b80a01007387 */ /* 0x0001e80000100a00 */
[----:B0-----:R-:W3:Y:S01]  /*1da20*/  LDL.LU.64 R10, [R1+0x1808] ;  /* 0x00180800010a7983 */ /* 0x001ee20000300a00 */
[----:B------:R-:W-:-:S02]  /*1da30*/  IMAD.MOV.U32 R26, RZ, RZ, R5 ;  /* 0x000000ffff1a7224 */ /* 0x000fc400078e0005 */
[----:B------:R-:W-:Y:S01]  /*1da40*/  IMAD.MOV.U32 R27, RZ, RZ, R4 ;  /* 0x000000ffff1b7224 */ /* 0x000fe200078e0004 */
[----:B---3--:R-:W-:Y:S01]  /*1da50*/  HMMA.16816.F32.BF16 R16, R16, R10, R20 ;  /* 0x0000000a1010723c */ /* 0x008fe20000041814 */
[----:B------:R-:W2:Y:S04]  /*1da60*/  LDL.LU.64 R22, [R1+0x1800] ;  /* 0x0018000001167983 */ /* 0x000ea80000300a00 */
[----:B------:R-:W2:-:S15]  /*1da70*/  LDL.LU.64 R20, [R1+0x17f8] ;  /* 0x0017f80001147983 */ /* 0x000e9e0000300a00 */
[----:B------:R-:W-:-:S03]  /*1da80*/  NOP ;  /* 0x0000000000007918 */ /* 0x000fc60000000000 */
[----:B------:R-:W-:Y:S04]  /*1da90*/  STL.64 [R1+0x510], R16 ;  /* 0x0005101001007387 */ /* 0x000fe80000100a00 */
[----:B------:R-:W-:Y:S01]  /*1daa0*/  STL.64 [R1+0x518], R18 ;  /* 0x0005181201007387 */ /* 0x000fe20000100a00 */
        /* <DEDUP_REMOVED lines=42> */
[----:B------:R-:W3:Y:S01]  /*1dd50*/  LDL.LU.64 R24, [R1+0x1760] ;  /* 0x0017600001187983 */ /* 0x000ee20000300a00 */
[----:B------:R-:W-:-:S02]  /*1dd60*/  IMAD.MOV.U32 R18, RZ, RZ, R3 ;  /* 0x000000ffff127224 */ /* 0x000fc400078e0003 */
[----:B------:R-:W-:-:S07]  /*1dd70*/  IMAD.MOV.U32 R19, RZ, RZ, R2 ;  /* 0x000000ffff137224 */ /* 0x000fce00078e0002 */
[----:B---3--:R-:W-:Y:S01]  /*1dd80*/  HMMA.16816.F32.BF16 R16, R20, R18, R24 ;  /* 0x000000121410723c */ /* 0x008fe20000041818 */
[----:B------:R-:W2:-:S15]  /*1dd90*/  LDL.LU.64 R26, [R1+0x1758] ;  /* 0x00175800011a7983 */ /* 0x000e9e0000300a00 */
[----:B------:R-:W-:-:S07]  /*1dda0*/  NOP ;  /* 0x0000000000007918 */ /* 0x000fce0000000000 */
[----:B------:R-:W-:Y:S04]  /*1ddb0*/  STL.64 [R1+0x7f0], R16 ;  /* 0x0007f01001007387 */ /* 0x000fe80000100a00 */
[----:B------:R-:W-:Y:S04]  /*1ddc0*/  STL.64 [R1+0x7f8], R18 ;  /* 0x0007f81201007387 */ /* 0x000fe80000100a00 */
[----:B------:R-:W0:Y:S04]  /*1ddd0*/  LDSM.16.MT88.4 R16, [R0+UR4+0x2080] ;  /* 0x002080040010783b */ /* 0x000e280008004200 */
[----:B0-----:R0:W-:Y:S04]  /*1dde0*/  STL [R1+0x1588], R16 ;  /* 0x0015881001007387 */ /* 0x0011e80000100800 */
[----:B------:R1:W-:Y:S04]  /*1ddf0*/  STL [R1+0x1584], R17 ;  /* 0x0015841101007387 */ /* 0x0003e80000100800 */
[----:B------:R3:W-:Y:S04]  /*1de00*/  STL [R1+0x1580], R18 ;  /* 0x0015801201007387 */ /* 0x0007e80000100800 */
[----:B------:R4:W-:Y:S04]  /*1de10*/  STL [R1+0x157c], R19 ;  /* 0x00157c1301007387 */ /* 0x0009e80000100800 */
[----:B0-----:R-:W2:Y:S04]  /*1de20*/  LDL.LU R16, [R1+0x9d0] ;  /* 0x0009d00001107983 */ /* 0x001ea80000300800 */
[----:B-1----:R-:W2:Y:S04]  /*1de30*/  LDL.LU R17, [R1+0x9d4] ;  /* 0x0009d40001117983 */ /* 0x002ea80000300800 */
[----:B---3--:R-:W3:Y:S04]  /*1de40*/  LDL.LU R18, [R1+0x9d8] ;  /* 0x0009d80001127983 */ /* 0x008ee80000300800 */
[----:B----4-:R-:W3:Y:S01]  /*1de50*/  LDL.LU R19, [R1+0x9dc] ;  /* 0x0009dc0001137983 */ /* 0x010ee20000300800 */
[C---:B--2---:R-:W-:Y:S03]  /*1de60*/  HMMA.16816.F32.BF16 R24, R20.reuse, R26, R12 ;  /* 0x0000001a1418723c */ /* 0x044fe6000004180c */
[----:B---3--:R0:W-:Y:S04]  /*1de70*/  STL.64 [R1+0x1688], R18 ;  /* 0x0016881201007387 */ /* 0x0081e80000100a00 */
[----:B------:R-:W-:Y:S04]  /*1de80*/  STL.64 [R1+0x1680], R16 ;  /* 0x0016801001007387 */ /* 0x000fe80000100a00 */
[----:B0-----:R-:W2:Y:S04]  /*1de90*/  LDL.64 R18, [R1+0xd8] ;  /* 0x0000d80001127983 */ /* 0x001ea80000100a00 */
[----:B------:R-:W3:Y:S04]  /*1dea0*/  LDL.LU.64 R14, [R1+0x1750] ;  /* 0x00175000010e7983 */ /* 0x000ee80000300a00 */
[----:B------:R-:W3:Y:S04]  /*1deb0*/  LDL.LU.64 R12, [R1+0x1748] ;  /* 0x00174800010c7983 */ /* 0x000ee80000300a00 */
[----:B------:R-:W-:Y:S04]  /*1dec0*/  STL.64 [R1+0x7e0], R24 ;  /* 0x0007e01801007387 */ /* 0x000fe80000100a00 */
[----:B------:R0:W-:Y:S04]  /*1ded0*/  STL.64 [R1+0x7e8], R26 ;  /* 0x0007e81a01007387 */ /* 0x0001e80000100a00 */
[----:B0-----:R-:W3:Y:S02]  /*1dee0*/  LDL.LU.64 R26, [R1+0x1740] ;  /* 0x00174000011a7983 */ /* 0x001ee40000300a00 */
[----:B---3--:R-:W-:Y:S02]  /*1def0*/  HMMA.16816.F32.BF16 R24, R20, R26, R12 ;  /* 0x0000001a1418723c */ /* 0x008fe4000004180c */
[----:B------:R-:W3:Y:S04]  /*1df00*/  LDL.LU.64 R14, [R1+0x1738] ;  /* 0x00173800010e7983 */ /* 0x000ee80000300a00 */
[----:B------:R-:W3:-:S15]  /*1df10*/  LDL.LU.64 R12, [R1+0x1730] ;  /* 0x00173000010c7983 */ /* 0x000ede0000300a00 */
[----:B------:R-:W-:-:S02]  /*1df20*/  NOP ;  /* 0x0000000000007918 */ /* 0x000fc40000000000 */
        /* <DEDUP_REMOVED lines=25> */
[----:B------:R-:W3:-:S15]  /*1e0c0*/  LDL.LU.64 R14, [R1+0x16d8] ;  /* 0x0016d800010e7983 */ /* 0x000ede0000300a00 */
[----:B------:R-:W-:-:S06]  /*1e0d0*/  NOP ;  /* 0x0000000000007918 */ /* 0x000fcc0000000000 */
[----:B------:R-:W-:Y:S04]  /*1e0e0*/  STL.64 [R1+0x880], R24 ;  /* 0x0008801801007387 */ /* 0x000fe80000100a00 */
[----:B------:R0:W-:Y:S04]  /*1e0f0*/  STL.64 [R1+0x888], R26 ;  /* 0x0008881a01007387 */ /* 0x0001e80000100a00 */
[----:B0-----:R-:W3:Y:S04]  /*1e100*/  LDL.LU.64 R26, [R1+0x16d0] ;  /* 0x0016d000011a7983 */ /* 0x001ee80000300a00 */
[----:B------:R-:W3:Y:S02]  /*1e110*/  LDL.LU.64 R24, [R1+0x16c8] ;  /* 0x0016c80001187983 */ /* 0x000ee40000300a00 */
[----:B---3--:R-:W-:Y:S02]  /*1e120*/  HMMA.16816.F32.BF16 R12, R20, R14, R24 ;  /* 0x0000000e140c723c */ /* 0x008fe40000041818 */
[----:B------:R-:W3:Y:S04]  /*1e130*/  LDL.LU.64 R26, [R1+0x16c0] ;  /* 0x0016c000011a7983 */ /* 0x000ee80000300a00 */
[----:B------:R-:W3:-:S15]  /*1e140*/  LDL.LU.64 R24, [R1+0x16b8] ;  /* 0x0016b80001187983 */ /* 0x000ede0000300a00 */
[----:B------:R-:W-:-:S02]  /*1e150*/  NOP ;  /* 0x0000000000007918 */ /* 0x000fc40000000000 */
[----:B------:R-:W-:Y:S04]  /*1e160*/  STL.64 [R1+0x870], R12 ;  /* 0x0008700c01007387 */ /* 0x000fe80000100a00 */
[----:B------:R0:W-:Y:S04]  /*1e170*/  STL.64 [R1+0x878], R14 ;  /* 0x0008780e01007387 */ /* 0x0001e80000100a00 */
[----:B0-----:R-:W2:Y:S04]  /*1e180*/  LDL.LU.64 R14, [R1+0x16b0] ;  /* 0x0016b000010e7983 */ /* 0x001ea80000300a00 */
[----:B------:R-:W2:Y:S01]  /*1e190*/  LDL.LU.64 R12, [R1+0x16a8] ;  /* 0x0016a800010c7983 */ /* 0x000ea20000300a00 */
[----:B---3--:R-:W-:-:S15]  /*1e1a0*/  HMMA.16816.F32.BF16 R24, R20, R6, R24 ;  /* 0x000000061418723c */ /* 0x008fde0000041818 */
[----:B------:R-:W-:-:S08]  /*1e1b0*/  NOP ;  /* 0x0000000000007918 */ /* 0x000fd00000000000 */
[----:B------:R-:W-:Y:S04]  /*1e1c0*/  STL.64 [R1+0x860], R24 ;  /* 0x0008601801007387 */ /* 0x000fe80000100a00 */
[----:B------:R0:W-:Y:S04]  /*1e1d0*/  STL.64 [R1+0x868], R26 ;  /* 0x0008681a01007387 */ /* 0x0001e80000100a00 */
[----:B0-----:R-:W3:Y:S04]  /*1e1e0*/  LDL.LU.64 R26, [R1+0x16a0] ;  /* 0x0016a000011a7983 */ /* 0x001ee80000300a00 */
[----:B------:R-:W3:Y:S04]  /*1e1f0*/  LDL.LU.64 R24, [R1+0x1698] ;  /* 0x0016980001187983 */ /* 0x000ee80000300a00 */
[----:B------:R3:W-:Y:S04]  /*1e200*/  STL.64 [R1+0x1628], R6 ;  /* 0x0016280601007387 */ /* 0x0007e80000100a00 */
[----:B------:R0:W-:Y:S04]  /*1e210*/  STL.64 [R1+0x1690], R10 ;  /* 0x0016900a01007387 */ /* 0x0001e80000100a00 */
[----:B------:R-:W2:Y:S01]  /*1e220*/  LDL.LU R8, [R1+0x9e0] ;  /* 0x0009e00001087983 */ /* 0x000ea20000300800 */
[----:B---3--:R-:W-:-:S15]  /*1e230*/  HMMA.16816.F32.BF16 R4, R20, R10, R24 ;  /* 0x0000000a1404723c */ /* 0x008fde0000041818 */
[----:B------:R-:W-:-:S08]  /*1e240*/  NOP ;  /* 0x0000000000007918 */ /* 0x000fd00000000000 */
[----:B------:R-:W-:Y:S04]  /*1e250*/  STL.64 [R1+0x7a0], R4 ;  /* 0x0007a00401007387 */ /* 0x000fe80000100a00 */
[----:B------:R1:W-:Y:S04]  /*1e260*/  STL.64 [R1+0x7a8], R6 ;  /* 0x0007a80601007387 */ /* 0x0003e80000100a00 */
[----:B------:R-:W2:Y:S04]  /*1e270*/  LDL.LU R9, [R1+0x9e4] ;  /* 0x0009e40001097983 */ /* 0x000ea80000300800 */
[----:B0-----:R-:W2:Y:S04]  /*1e280*/  LDL.LU R10, [R1+0x9e8] ;  /* 0x0009e800010a7983 */ /* 0x001ea80000300800 */
[----:B------:R-:W2:Y:S04]  /*1e290*/  LDL.LU R11, [R1+0x9ec] ;  /* 0x0009ec00010b7983 */ /* 0x000ea80000300800 */
[----:B------:R-:W3:Y:S04]  /*1e2a0*/  LDL.64 R22, [R1+0xc8] ;  /* 0x0000c80001167983 */ /* 0x000ee80000100a00 */
[----:B-1----:R-:W4:Y:S04]  /*1e2b0*/  LDL.64 R6, [R1+0x88] ;  /* 0x0000880001067983 */ /* 0x002f280000100a00 */
[----:B----4-:R0:W-:Y:S04]  /*1e2c0*/  STL.64 [R1+0x1668], R6 ;  /* 0x0016680601007387 */ /* 0x0101e80000100a00 */
[----:B------:R-:W4:Y:S04]  /*1e2d0*/  LDL.LU R4, [R1+0xa90] ;  /* 0x000a900001047983 */ /* 0x000f280000300800 */
[----:B------:R-:W4:Y:S04]  /*1e2e0*/  LDL.LU R5, [R1+0xa94] ;  /* 0x000a940001057983 */ /* 0x000f280000300800 */
[----:B0-----:R-:W3:Y:S04]  /*1e2f0*/  LDL.LU R6, [R1+0xa98] ;  /* 0x000a980001067983 */ /* 0x001ee80000300800 */
[----:B------:R-:W3:Y:S01]  /*1e300*/  LDL.LU R7, [R1+0xa9c] ;  /* 0x000a9c0001077983 */ /* 0x000ee20000300800 */
[----:B--2---:R-:W-:Y:S03]  /*1e310*/  HMMA.16816.F32.BF16 R8, R12, R18, R8 ;  /* 0x000000120c08723c */ /* 0x004fe60000041808 */
[----:B---3--:R0:W-:Y:S04]  /*1e320*/  STL.64 [R1+0x1678], R6 ;  /* 0x0016780601007387 */ /* 0x0081e80000100a00 */
[----:B----4-:R-:W-:Y:S04]  /*1e330*/  STL.64 [R1+0x1670], R4 ;  /* 0x0016700401007387 */ /* 0x010fe80000100a00 */
[----:B------:R-:W2:Y:S04]  /*1e340*/  LDL R27, [R1+0x110c] ;  /* 0x00110c00011b7983 */ /* 0x000ea80000100800 */
[----:B0-----:R-:W3:Y:S08]  /*1e350*/  LDL.64 R6, [R1+0xb8] ;  /* 0x0000b80001067983 */ /* 0x001ef00000100a00 */
[----:B------:R0:W-:Y:S04]  /*1e360*/  STL.64 [R1+0x1e0], R8 ;  /* 0x0001e00801007387 */ /* 0x0001e80000100a00 */
[----:B------:R1:W-:Y:S01]  /*1e370*/  STL.64 [R1+0x1e8], R10 ;  /* 0x0001e80a01007387 */ /* 0x0003e20000100a00 */
[----:B0-----:R-:W-:-:S03]  /*1e380*/  IMAD.MOV.U32 R9, RZ, RZ, R18 ;  /* 0x000000ffff097224 */ /* 0x001fc600078e0012 */
[----:B-1----:R-:W4:Y:S01]  /*1e390*/  LDL.LU.64 R10, [R1+0x1690] ;  /* 0x00169000010a7983 */ /* 0x002f220000300a00 */
[----:B------:R-:W-:-:S03]  /*1e3a0*/  IMAD.MOV.U32 R8, RZ, RZ, R19 ;  /* 0x000000ffff087224 */ /* 0x000fc600078e0013 */
[----:B------:R-:W2:Y:S04]  /*1e3b0*/  LDL.LU.64 R18, [R1+0x1688] ;  /* 0x0016880001127983 */ /* 0x000ea80000300a00 */
[----:B------:R-:W2:Y:S04]  /*1e3c0*/  LDL.LU.64 R16, [R1+0x1680] ;  /* 0x0016800001107983 */ /* 0x000ea80000300a00 */
[----:B------:R-:W-:Y:S04]  /*1e3d0*/  STL [R1+0x1590], R8 ;  /* 0x0015900801007387 */ /* 0x000fe80000100800 */
[----:B------:R-:W-:Y:S01]  /*1e3e0*/  STL [R1+0x158c], R9 ;  /* 0x00158c0901007387 */ /* 0x000fe20000100800 */
[----:B------:R-:W-:Y:S01]  /*1e3f0*/  IMAD.MOV.U32 R0, RZ, RZ, R23 ;  /* 0x000000ffff007224 */ /* 0x000fe200078e0017 */
[----:B--2---:R-:W-:-:S15]  /*1e400*/  HMMA.16816.F32.BF16 R16, R12, R22, R16 ;  /* 0x000000160c10723c */ /* 0x004fde0000041810 */
[----:B------:R-:W-:-:S08]  /*1e410*/  NOP ;  /* 0x0000000000007918 */ /* 0x000fd00000000000 */
[----:B------:R-:W-:Y:S04]  /*1e420*/  STL.64 [R1+0x1d0], R16 ;  /* 0x0001d01001007387 */ /* 0x000fe80000100a00 */
[----:B------:R0:W-:Y:S04]  /*1e430*/  STL.64 [R1+0x1d8], R18 ;  /* 0x0001d81201007387 */ /* 0x0001e80000100a00 */
[----:B------:R-:W-:Y:S01]  /*1e440*/  STL [R1+0x1598], R0 ;  /* 0x0015980001007387 */ /* 0x000fe20000100800 */
[----:B0-----:R-:W-:-:S03]  /*1e450*/  IMAD.MOV.U32 R19, RZ, RZ, R22 ;  /* 0x000000ffff137224 */ /* 0x001fc600078e0016 */
[----:B------:R-:W0:Y:S04]  /*1e460*/  LDSM.16.MT88.4 R20, [R27+UR4+0x2100] ;  /* 0x002100041b14783b */ /* 0x000e280008004200 */
[----:B------:R1:W-:Y:S04]  /*1e470*/  STL [R1+0x1594], R19 ;  /* 0x0015941301007387 */ /* 0x0003e80000100800 */
[----:B------:R-:W3:Y:S04]  /*1e480*/  LDL.LU R16, [R1+0xaa0] ;  /* 0x000aa00001107983 */ /* 0x000ee80000300800 */
[----:B------:R-:W3:Y:S04]  /*1e490*/  LDL.LU R17, [R1+0xaa4] ;  /* 0x000aa40001117983 */ /* 0x000ee80000300800 */
[----:B------:R-:W3:Y:S04]  /*1e4a0*/  LDL.LU R18, [R1+0xaa8] ;  /* 0x000aa80001127983 */ /* 0x000ee80000300800 */
[----:B-1----:R-:W3:Y:S04]  /*1e4b0*/  LDL.LU R19, [R1+0xaac] ;  /* 0x000aac0001137983 */ /* 0x002ee80000300800 */
[----:B------:R1:W-:Y:S04]  /*1e4c0*/  STL [R1+0x15e0], R27 ;  /* 0x0015e01b01007387 */ /* 0x0003e80000100800 */
[----:B------:R-:W2:Y:S04]  /*1e4d0*/  LDL.LU R24, [R1+0xa70] ;  /* 0x000a700001187983 */ /* 0x000ea80000300800 */
[----:B------:R-:W2:Y:S04]  /*1e4e0*/  LDL.LU R25, [R1+0xa74] ;  /* 0x000a740001197983 */ /* 0x000ea80000300800 */
[----:B------:R-:W2:Y:S04]  /*1e4f0*/  LDL.LU R26, [R1+0xa78] ;  /* 0x000a7800011a7983 */ /* 0x000ea80000300800 */
[----:B-1----:R-:W2:Y:S04]  /*1e500*/  LDL.LU R27, [R1+0xa7c] ;  /* 0x000a7c00011b7983 */ /* 0x002ea80000300800 */
[----:B0-----:R0:W-:Y:S04]  /*1e510*/  STL.64 [R1+0x1448], R22 ;  /* 0x0014481601007387 */ /* 0x0011e80000100a00 */
[----:B------:R-:W-:Y:S04]  /*1e520*/  STL.64 [R1+0x1440], R20 ;  /* 0x0014401401007387 */ /* 0x000fe80000100a00 */
[----:B0-----:R-:W4:Y:S01]  /*1e530*/  LDL.64 R22, [R1+0x98] ;  /* 0x0000980001167983 */ /* 0x001f220000100a00 */
[----:B---3--:R-:W-:-:S15]  /*1e540*/  HMMA.16816.F32.BF16 R16, R12, R6, R16 ;  /* 0x000000060c10723c */ /* 0x008fde0000041810 */
[----:B------:R-:W-:-:S08]  /*1e550*/  NOP ;  /* 0x0000000000007918 */ /* 0x000fd00000000000 */
[----:B------:R0:W-:Y:S04]  /*1e560*/  STL.64 [R1+0x1c0], R16 ;  /* 0x0001c01001007387 */ /* 0x0001e80000100a00 */
[----:B------:R1:W-:Y:S01]  /*1e570*/  STL.64 [R1+0x1c8], R18 ;  /* 0x0001c81201007387 */ /* 0x0003e20000100a00 */
[----:B0-----:R-:W-:Y:S02]  /*1e580*/  IMAD.MOV.U32 R17, RZ, RZ, R6 ;  /* 0x000000ffff117224 */ /* 0x001fe400078e0006 */
[----:B-1----:R-:W-:Y:S02]  /*1e590*/  IMAD.MOV.U32 R18, RZ, RZ, R7 ;  /* 0x000000ffff127224 */ /* 0x002fe400078e0007 */
[----:B------:R-:W3:Y:S04]  /*1e5a0*/  LDL.LU.64 R6, [R1+0x1678] ;  /* 0x0016780001067983 */ /* 0x000ee80000300a00 */
[----:B------:R-:W3:Y:S04]  /*1e5b0*/  LDL.LU.64 R4, [R1+0x1670] ;  /* 0x0016700001047983 */ /* 0x000ee80000300a00 */
[----:B------:R0:W-:Y:S04]  /*1e5c0*/  STL [R1+0x15a0], R18 ;  /* 0x0015a01201007387 */ /* 0x0001e80000100800 */
[----:B------:R-:W-:Y:S04]  /*1e5d0*/  STL [R1+0x159c], R17 ;  /* 0x00159c1101007387 */ /* 0x000fe80000100800 */
[----:B0-----:R-:W3:Y:S02]  /*1e5e0*/  LDL.64 R18, [R1+0xa8] ;  /* 0x0000a80001127983 */ /* 0x001ee40000100a00 */
[----:B---3--:R-:W-:Y:S06]  /*1e5f0*/  HMMA.16816.F32.BF16 R4, R12, R18, R4 ;  /* 0x000000120c04723c */ /* 0x008fec0000041804 */
[----:B------:R-:W-:-:S02]  /*1e600*/  IMAD.MOV.U32 R16, RZ, RZ, R19 ;  /* 0x000000ffff107224 */ /* 0x000fc400078e0013 */
[----:B------:R-:W-:-:S15]  /*1e610*/  IMAD.MOV.U32 R9, RZ, RZ, R18 ;  /* 0x000000ffff097224 */ /* 0x000fde00078e0012 */
[----:B------:R-:W-:Y:S04]  /*1e620*/  STL.64 [R1+0x1b0], R4 ;  /* 0x0001b00401007387 */ /* 0x000fe80000100a00 */
[----:B------:R0:W-:Y:S04]  /*1e630*/  STL.64 [R1+0x1b8], R6 ;  /* 0x0001b80601007387 */ /* 0x0001e80000100a00 */
[----:B0-----:R-:W2:Y:S04]  /*1e640*/  LDL.LU.64 R6, [R1+0x1668] ;  /* 0x0016680001067983 */ /* 0x001ea80000300a00 */
[----:B------:R0:W-:Y:S04]  /*1e650*/  STL [R1+0x15a8], R16 ;  /* 0x0015a81001007387 */ /* 0x0001e80000100800 */
[----:B0-----:R-:W3:Y:S04]  /*1e660*/  LDL.LU R16, [R1+0xa80] ;  /* 0x000a800001107983 */ /* 0x001ee80000300800 */
[----:B------:R-:W3:Y:S04]  /*1e670*/  LDL.LU R17, [R1+0xa84] ;  /* 0x000a840001117983 */ /* 0x000ee80000300800 */
[----:B------:R-:W3:Y:S04]  /*1e680*/  LDL.LU R18, [R1+0xa88] ;  /* 0x000a880001127983 */ /* 0x000ee80000300800 */
[----:B------:R-:W3:Y:S01]  /*1e690*/  LDL.LU R19, [R1+0xa8c] ;  /* 0x000a8c0001137983 */ /* 0x000ee20000300800 */
[----:B----4-:R-:W-:-:S03]  /*1e6a0*/  IMAD.MOV.U32 R8, RZ, RZ, R23 ;  /* 0x000000ffff087224 */ /* 0x010fc600078e0017 */
[----:B------:R-:W-:Y:S01]  /*1e6b0*/  STL [R1+0x15a4], R9 ;  /* 0x0015a40901007387 */ /* 0x000fe20000100800 */
[----:B---3--:R-:W-:-:S15]  /*1e6c0*/  HMMA.16816.F32.BF16 R16, R12, R22, R16 ;  /* 0x000000160c10723c */ /* 0x008fde0000041810 */
[----:B------:R-:W-:-:S08]  /*1e6d0*/  NOP ;  /* 0x0000000000007918 */ /* 0x000fd00000000000 */
[----:B------:R-:W-:Y:S04]  /*1e6e0*/  STL.64 [R1+0x1a0], R16 ;  /* 0x0001a01001007387 */ /* 0x000fe80000100a00 */
[----:B------:R-:W-:Y:S04]  /*1e6f0*/  STL.64 [R1+0x1a8], R18 ;  /* 0x0001a81201007387 */ /* 0x000fe80000100a00 */
[----:B------:R-:W-:Y:S04]  /*1e700*/  STL [R1+0x15b0], R8 ;  /* 0x0015b00801007387 */ /* 0x000fe80000100800 */
[----:B------:R2:W-:Y:S02]  /*1e710*/  STL.64 [R1+0x1660], R10 ;  /* 0x0016600a01007387 */ /* 0x0005e40000100a00 */
[----:B--2---:R-:W-:Y:S01]  /*1e720*/  HMMA.16816.F32.BF16 R8, R12, R6, R24 ;  /* 0x000000060c08723c */ /* 0x004fe20000041818 */
[----:B------:R-:W-:-:S05]  /*1e730*/  IMAD.MOV.U32 R19, RZ, RZ, R22 ;  /* 0x000000ffff137224 */ /* 0x000fca00078e0016 */
[----:B------:R-:W-:-:S15]  /*1e740*/  STL [R1+0x15ac], R19 ;  /* 0x0015ac1301007387 */ /* 0x000fde0000100800 */
[----:B------:R-:W-:-:S02]  /*1e750*/  NOP ;  /* 0x0000000000007918 */ /* 0x000fc40000000000 */
[----:B------:R-:W-:Y:S04]  /*1e760*/  STL.64 [R1+0x190], R8 ;  /* 0x0001900801007387 */ /* 0x000fe80000100a00 */
[----:B------:R-:W-:Y:S04]  /*1e770*/  STL.64 [R1+0x198], R10 ;  /* 0x0001980a01007387 */ /* 0x000fe80000100a00 */
[----:B------:R-:W2:Y:S04]  /*1e780*/  LDL.LU R20, [R1+0x9f0] ;  /* 0x0009f00001147983 */ /* 0x000ea80000300800 */
[----:B------:R-:W2:Y:S04]  /*1e790*/  LDL.LU R21, [R1+0x9f4] ;  /* 0x0009f40001157983 */ /* 0x000ea80000300800 */
[----:B------:R-:W3:Y:S04]  /*1e7a0*/  LDL.LU R22, [R1+0x9f8] ;  /* 0x0009f80001167983 */ /* 0x000ee80000300800 */
[----:B------:R-:W3:Y:S04]  /*1e7b0*/  LDL.LU R23, [R1+0x9fc] ;  /* 0x0009fc0001177983 */ /* 0x000ee80000300800 */
[----:B------:R-:W4:Y:S04]  /*1e7c0*/  LDL.64 R26, [R1+0x18] ;  /* 0x00001800011a7983 */ /* 0x000f280000100a00 */
[----:B----4-:R0:W-:Y:S04]  /*1e7d0*/  STL.64 [R1+0x15f0], R26 ;  /* 0x0015f01a01007387 */ /* 0x0101e80000100a00 */
[----:B0-----:R-:W4:Y:S04]  /*1e7e0*/  LDL.64 R26, [R1+0x28] ;  /* 0x00002800011a7983 */ /* 0x001f280000100a00 */
[----:B----4-:R0:W-:Y:S04]  /*1e7f0*/  STL.64 [R1+0x1608], R26 ;  /* 0x0016081a01007387 */ /* 0x0101e80000100a00 */
[----:B0-----:R-:W4:Y:S01]  /*1e800*/  LDL.64 R26, [R1+0x38] ;  /* 0x00003800011a7983 */ /* 0x001f220000100a00 */
[----:B------:R-:W-:-:S02]  /*1e810*/  IMAD.MOV.U32 R17, RZ, RZ, R6 ;  /* 0x000000ffff117224 */ /* 0x000fc400078e0006 */
[----:B------:R-:W-:Y:S01]  /*1e820*/  IMAD.MOV.U32 R0, RZ, RZ, R7 ;  /* 0x000000ffff007224 */ /* 0x000fe200078e0007 */
[----:B----4-:R-:W-:Y:S04]  /*1e830*/  STL.64 [R1+0x1620], R26 ;  /* 0x0016201a01007387 */ /* 0x010fe80000100a00 */
        /* <DEDUP_REMOVED lines=10> */
[----:B------:R-:W3:Y:S04]  /*1e8e0*/  LDL.LU R8, [R1+0xa60] ;  /* 0x000a600001087983 */ /* 0x000ee80000300800 */
[----:B------:R-:W3:Y:S04]  /*1e8f0*/  LDL.LU R9, [R1+0xa64] ;  /* 0x000a640001097983 */ /* 0x000ee80000300800 */
[----:B------:R-:W3:Y:S04]  /*1e900*/  LDL.LU R10, [R1+0xa68] ;  /* 0x000a6800010a7983 */ /* 0x000ee80000300800 */
[----:B------:R-:W3:Y:S04]  /*1e910*/  LDL.LU R11, [R1+0xa6c] ;  /* 0x000a6c00010b7983 */ /* 0x000ee80000300800 */
[----:B--2---:R0:W-:Y:S04]  /*1e920*/  STL.64 [R1+0x1638], R6 ;  /* 0x0016380601007387 */ /* 0x0041e80000100a00 */
[----:B----4-:R-:W-:Y:S04]  /*1e930*/  STL.64 [R1+0x1630], R4 ;  /* 0x0016300401007387 */ /* 0x010fe80000100a00 */
[----:B0-----:R-:W2:Y:S04]  /*1e940*/  LDL.LU.64 R6, [R1+0x58] ;  /* 0x0000580001067983 */ /* 0x001ea80000300a00 */
[----:B--2---:R0:W-:Y:S04]  /*1e950*/  STL.64 [R1+0x1648], R6 ;  /* 0x0016480601007387 */ /* 0x0041e80000100a00 */
[----:B------:R-:W2:Y:S04]  /*1e960*/  LDL.64 R26, [R1+0x48] ;  /* 0x00004800011a7983 */ /* 0x000ea80000100a00 */
[----:B0-----:R-:W4:Y:S04]  /*1e970*/  LDL.64 R6, [R1+0x68] ;  /* 0x0000680001067983 */ /* 0x001f280000100a00 */
[----:B--2---:R0:W-:Y:S04]  /*1e980*/  STL.64 [R1+0x1640], R26 ;  /* 0x0016401a01007387 */ /* 0x0041e80000100a00 */
[----:B------:R-:W2:Y:S04]  /*1e990*/  LDL.LU R24, [R1+0xa40] ;  /* 0x000a400001187983 */ /* 0x000ea80000300800 */
[----:B------:R-:W2:Y:S04]  /*1e9a0*/  LDL.LU R25, [R1+0xa44] ;  /* 0x000a440001197983 */ /* 0x000ea80000300800 */
[----:B0-----:R-:W3:Y:S04]  /*1e9b0*/  LDL.LU R26, [R1+0xa48] ;  /* 0x000a4800011a7983 */ /* 0x001ee80000300800 */
[----:B------:R-:W3:Y:S04]  /*1e9c0*/  LDL.LU R27, [R1+0xa4c] ;  /* 0x000a4c00011b7983 */ /* 0x000ee80000300800 */
[----:B---3--:R-:W-:Y:S04]  /*1e9d0*/  STL.64 [R1+0x1658], R26 ;  /* 0x0016581a01007387 */ /* 0x008fe80000100a00 */
[----:B--2---:R0:W-:Y:S04]  /*1e9e0*/  STL.64 [R1+0x1650], R24 ;  /* 0x0016501801007387 */ /* 0x0041e80000100a00 */
[----:B0-----:R-:W4:Y:S04]  /*1e9f0*/  LDL.LU R24, [R1+0xa50] ;  /* 0x000a500001187983 */ /* 0x001f280000300800 */
[----:B------:R-:W4:Y:S04]  /*1ea00*/  LDL.LU R25, [R1+0xa54] ;  /* 0x000a540001197983 */ /* 0x000f280000300800 */
[----:B------:R-:W4:Y:S04]  /*1ea10*/  LDL.LU R26, [R1+0xa58] ;  /* 0x000a5800011a7983 */ /* 0x000f280000300800 */
[----:B------:R-:W4:Y:S04]  /*1ea20*/  LDL.LU R27, [R1+0xa5c] ;  /* 0x000a5c00011b7983 */ /* 0x000f280000300800 */
[----:B------:R0:W-:Y:S04]  /*1ea30*/  STL.64 [R1+0x15d8], R22 ;  /* 0x0015d81601007387 */ /* 0x0001e80000100a00 */
[----:B------:R1:W-:Y:S04]  /*1ea40*/  STL.64 [R1+0x15d0], R20 ;  /* 0x0015d01401007387 */ /* 0x0003e80000100a00 */
[----:B0-----:R-:W2:Y:S04]  /*1ea50*/  LDL.64 R22, [R1+0x8] ;  /* 0x0000080001167983 */ /* 0x001ea80000100a00 */
[----:B--2---:R0:W-:Y:S04]  /*1ea60*/  STL.64 [R1+0x15e8], R22 ;  /* 0x0015e81601007387 */ /* 0x0041e80000100a00 */
[----:B-1----:R-:W2:Y:S04]  /*1ea70*/  LDL.LU R20, [R1+0xa00] ;  /* 0x000a000001147983 */ /* 0x002ea80000300800 */
[----:B------:R-:W2:Y:S04]  /*1ea80*/  LDL.LU R21, [R1+0xa04] ;  /* 0x000a040001157983 */ /* 0x000ea80000300800 */
[----:B0-----:R-:W3:Y:S04]  /*1ea90*/  LDL.LU R22, [R1+0xa08] ;  /* 0x000a080001167983 */ /* 0x001ee80000300800 */
        /* <DEDUP_REMOVED lines=13> */
[----:B------:R-:W-:Y:S04]  /*1eb70*/  STL [R1+0x15b8], R0 ;  /* 0x0015b80001007387 */ /* 0x000fe80000100800 */
[----:B------:R-:W-:Y:S04]  /*1eb80*/  STL [R1+0x15b4], R17 ;  /* 0x0015b41101007387 */ /* 0x000fe80000100800 */
[----:B------:R-:W3:Y:S01]  /*1eb90*/  LDL.64 R18, [R1+0x78] ;  /* 0x0000780001127983 */ /* 0x000ee20000100a00 */
[C---:B----4-:R-:W-:Y:S06]  /*1eba0*/  HMMA.16816.F32.BF16 R24, R12.reuse, R6, R24 ;  /* 0x000000060c18723c */ /* 0x050fec0000041818 */
[----:B------:R-:W-:Y:S01]  /*1ebb0*/  IMAD.MOV.U32 R16, RZ, RZ, R7 ;  /* 0x000000ffff107224 */ /* 0x000fe200078e0007 */
[----:B---3--:R-:W-:-:S15]  /*1ebc0*/  HMMA.16816.F32.BF16 R8, R12, R18, R8 ;  /* 0x000000120c08723c */ /* 0x008fde0000041808 */
[----:B------:R-:W-:-:S08]  /*1ebd0*/  NOP ;  /* 0x0000000000007918 */ /* 0x000fd00000000000 */
[----:B------:R0:W-:Y:S04]  /*1ebe0*/  STL.64 [R1+0x180], R8 ;  /* 0x0001800801007387 */ /* 0x0001e80000100a00 */
[----:B------:R1:W-:Y:S01]  /*1ebf0*/  STL.64 [R1+0x188], R10 ;  /* 0x0001880a01007387 */ /* 0x0003e20000100a00 */
[----:B0-----:R-:W-:-:S03]  /*1ec00*/  IMAD.MOV.U32 R9, RZ, RZ, R18 ;  /* 0x000000ffff097224 */ /* 0x001fc600078e0012 */
[----:B-1----:R-:W3:Y:S01]  /*1ec10*/  LDL.LU.64 R10, [R1+0x1660] ;  /* 0x00166000010a7983 */ /* 0x002ee20000300a00 */
[----:B------:R-:W-:-:S03]  /*1ec20*/  IMAD.MOV.U32 R18, RZ, RZ, R19 ;  /* 0x000000ffff127224 */ /* 0x000fc600078e0013 */
[----:B------:R-:W-:Y:S04]  /*1ec30*/  STL [R1+0x15bc], R9 ;  /* 0x0015bc0901007387 */ /* 0x000fe80000100800 */
[----:B------:R-:W-:Y:S04]  /*1ec40*/  STL.64 [R1+0x170], R24 ;  /* 0x0001701801007387 */ /* 0x000fe80000100a00 */
[----:B------:R0:W-:Y:S01]  /*1ec50*/  STL.64 [R1+0x178], R26 ;  /* 0x0001781a01007387 */ /* 0x0001e20000100a00 */
[----:B------:R-:W-:-:S03]  /*1ec60*/  IMAD.MOV.U32 R19, RZ, RZ, R6 ;  /* 0x000000ffff137224 */ /* 0x000fc600078e0006 */
[----:B0-----:R-:W4:Y:S04]  /*1ec70*/  LDL.LU.64 R26, [R1+0x1658] ;  /* 0x00165800011a7983 */ /* 0x001f280000300a00 */
[----:B------:R-:W4:Y:S04]  /*1ec80*/  LDL.LU.64 R24, [R1+0x1650] ;  /* 0x0016500001187983 */ /* 0x000f280000300a00 */
[----:B------:R-:W4:Y:S02]  /*1ec90*/  LDL.LU.64 R6, [R1+0x1648] ;  /* 0x0016480001067983 */ /* 0x000f240000300a00 */
        /* <DEDUP_REMOVED lines=8> */
[----:B----4-:R-:W-:-:S15]  /*1ed20*/  HMMA.16816.F32.BF16 R4, R12, R26, R4 ;  /* 0x0000001a0c04723c */ /* 0x010fde0000041804 */
[----:B------:R-:W-:-:S08]  /*1ed30*/  NOP ;  /* 0x0000000000007918 */ /* 0x000fd00000000000 */
[----:B------:R0:W-:Y:S04]  /*1ed40*/  STL.64 [R1+0x150], R4 ;  /* 0x0001500401007387 */ /* 0x0001e80000100a00 */
[----:B------:R1:W-:Y:S01]  /*1ed50*/  STL.64 [R1+0x158], R6 ;  /* 0x0001580601007387 */ /* 0x0003e20000100a00 */
[----:B0-----:R-:W-:-:S03]  /*1ed60*/  IMAD.MOV.U32 R5, RZ, RZ, R26 ;  /* 0x000000ffff057224 */ /* 0x001fc600078e001a */
[----:B-1----:R-:W4:Y:S01]  /*1ed70*/  LDL.LU.64 R6, [R1+0x1628] ;  /* 0x0016280001067983 */ /* 0x002f220000300a00 */
        /* <DEDUP_REMOVED lines=19> */
[----:B------:R-:W-:-:S15]  /*1eeb0*/  IMAD.MOV.U32 R0, RZ, RZ, R27 ;  /* 0x000000ffff007224 */ /* 0x000fde00078e001b */
[----:B------:R-:W-:-:S02]  /*1eec0*/  NOP ;  /* 0x0000000000007918 */ /* 0x000fc40000000000 */
[----:B------:R-:W-:Y:S04]  /*1eed0*/  STL.64 [R1+0x120], R20 ;  /* 0x0001201401007387 */ /* 0x000fe80000100a00 */
[----:B------:R0:W-:Y:S04]  /*1eee0*/  STL.64 [R1+0x128], R22 ;  /* 0x0001281601007387 */ /* 0x0001e80000100a00 */
[----:B0-----:R-:W2:Y:S04]  /*1eef0*/  LDL.LU.64 R22, [R1+0x15e8] ;  /* 0x0015e80001167983 */ /* 0x001ea80000300a00 */
[----:B------:R-:W3:Y:S01]  /*1ef00*/  LDL.LU R27, [R1+0x15e0] ;  /* 0x0015e000011b7983 */ /* 0x000ee20000300800 */
[----:B------:R-:W-:-:S03]  /*1ef10*/  IMAD.MOV.U32 R9, RZ, RZ, R26 ;  /* 0x000000ffff097224 */ /* 0x000fc600078e001a */
[----:B---3--:R-:W0:Y:S04]  /*1ef20*/  LDSM.16.MT88.4 R24, [R27+UR4+0x2180] ;  /* 0x002180041b18783b */ /* 0x008e280008004200 */
[----:B0-----:R0:W-:Y:S04]  /*1ef30*/  STL [R1+0x1320], R24 ;  /* 0x0013201801007387 */ /* 0x0011e80000100800 */
[----:B------:R1:W-:Y:S04]  /*1ef40*/  STL [R1+0x131c], R25 ;  /* 0x00131c1901007387 */ /* 0x0003e80000100800 */
[----:B------:R3:W-:Y:S04]  /*1ef50*/  STL [R1+0x1318], R26 ;  /* 0x0013181a01007387 */ /* 0x0007e80000100800 */
[----:B------:R4:W-:Y:S04]  /*1ef60*/  STL [R1+0x1314], R27 ;  /* 0x0013141b01007387 */ /* 0x0009e80000100800 */
[----:B0-----:R-:W2:Y:S04]  /*1ef70*/  LDL.LU R24, [R1+0xac0] ;  /* 0x000ac00001187983 */ /* 0x001ea80000300800 */
[----:B-1----:R-:W2:Y:S04]  /*1ef80*/  LDL.LU R25, [R1+0xac4] ;  /* 0x000ac40001197983 */ /* 0x002ea80000300800 */
[----:B---3--:R-:W2:Y:S04]  /*1ef90*/  LDL.LU R26, [R1+0xac8] ;  /* 0x000ac800011a7983 */ /* 0x008ea80000300800 */
[----:B----4-:R-:W2:Y:S02]  /*1efa0*/  LDL.LU R27, [R1+0xacc] ;  /* 0x000acc00011b7983 */ /* 0x010ea40000300800 */
[----:B--2---:R-:W-:-:S15]  /*1efb0*/  HMMA.16816.F32.BF16 R24, R12, R22, R24 ;  /* 0x000000160c18723c */ /* 0x004fde0000041818 */
[----:B------:R-:W-:-:S08]  /*1efc0*/  NOP ;  /* 0x0000000000007918 */ /* 0x000fd00000000000 */
[----:B------:R0:W-:Y:S04]  /*1efd0*/  STL.64 [R1+0x110], R24 ;  /* 0x0001101801007387 */ /* 0x0001e80000100a00 */
[----:B------:R-:W-:Y:S01]  /*1efe0*/  STL.64 [R1+0x118], R26 ;  /* 0x0001181a01007387 */ /* 0x000fe20000100a00 */
[----:B0-----:R-:W-:Y:S02]  /*1eff0*/  IMAD.MOV.U32 R25, RZ, RZ, R22 ;  /* 0x000000ffff197224 */ /* 0x001fe400078e0016 */
[----:B------:R-:W-:Y:S02]  /*1f000*/  IMAD.MOV.U32 R24, RZ, RZ, R23 ;  /* 0x000000ffff187224 */ /* 0x000fe400078e0017 */
[----:B------:R-:W2:Y:S04]  /*1f010*/  LDL.LU.64 R22, [R1+0x15d8] ;  /* 0x0015d80001167983 */ /* 0x000ea80000300a00 */
[----:B------:R-:W2:Y:S02]  /*1f020*/  LDL.LU.64 R20, [R1+0x15d0] ;  /* 0x0015d00001147983 */ /* 0x000ea40000300a00 */
[----:B--2---:R-:W-:-:S15]  /*1f030*/  HMMA.16816.F32.BF16 R20, R12, R6, R20 ;  /* 0x000000060c14723c */ /* 0x004fde0000041814 */
[----:B------:R-:W-:-:S08]  /*1f040*/  NOP ;  /* 0x0000000000007918 */ /* 0x000fd00000000000 */
[----:B------:R-:W-:Y:S04]  /*1f050*/  STL.64 [R1+0x100], R20 ;  /* 0x0001001401007387 */ /* 0x000fe80000100a00 */
[----:B------:R0:W-:Y:S04]  /*1f060*/  STL.64 [R1+0x108], R22 ;  /* 0x0001081601007387 */ /* 0x0001e80000100a00 */
[----:B0-----:R-:W2:Y:S04]  /*1f070*/  LDL.LU.64 R22, [R1+0x15c8] ;  /* 0x0015c80001167983 */ /* 0x001ea80000300a00 */
[----:B------:R-:W2:Y:S04]  /*1f080*/  LDL.LU.64 R20, [R1+0x15c0] ;  /* 0x0015c00001147983 */ /* 0x000ea80000300a00 */
[----:B------:R0:W-:Y:S04]  /*1f090*/  STL.64 [R1+0x1450], R6 ;  /* 0x0014500601007387 */ /* 0x0001e80000100a00 */
[----:B------:R-:W-:Y:S01]  /*1f0a0*/  STL.64 [R1+0x1458], R10 ;  /* 0x0014580a01007387 */ /* 0x000fe20000100a00 */
[----:B--2---:R-:W-:Y:S03]  /*1f0b0*/  HMMA.16816.F32.BF16 R12, R12, R10, R20 ;  /* 0x0000000a0c0c723c */ /* 0x004fe60000041814 */
[----:B------:R-:W2:-:S15]  /*1f0c0*/  LDL.LU R20, [R1+0x8f0] ;  /* 0x0008f00001147983 */ /* 0x000e9e0000300800 */
[----:B------:R-:W-:-:S05]  /*1f0d0*/  NOP ;  /* 0x0000000000007918 */ /* 0x000fca0000000000 */
[----:B------:R-:W-:Y:S04]  /*1f0e0*/  STL.64 [R1+0xe0], R12 ;  /* 0x0000e00c01007387 */ /* 0x000fe80000100a00 */
[----:B------:R-:W-:Y:S04]  /*1f0f0*/  STL.64 [R1+0xe8], R14 ;  /* 0x0000e80e01007387 */ /* 0x000fe80000100a00 */
[----:B------:R-:W2:Y:S04]  /*1f100*/  LDL.LU R21, [R1+0x8f4] ;  /* 0x0008f40001157983 */ /* 0x000ea80000300800 */
[----:B------:R-:W3:Y:S04]  /*1f110*/  LDL.LU R22, [R1+0x8f8] ;  /* 0x0008f80001167983 */ /* 0x000ee80000300800 */
[----:B------:R-:W3:Y:S01]  /*1f120*/  LDL.LU R23, [R1+0x8fc] ;  /* 0x0008fc0001177983 */ /* 0x000ee20000300800 */
[----:B0-----:R-:W-:-:S02]  /*1f130*/  IMAD.MOV.U32 R6, RZ, RZ, R25 ;  /* 0x000000ffff067224 */ /* 0x001fc400078e0019 */
[----:B------:R-:W-:Y:S01]  /*1f140*/  IMAD.MOV.U32 R7, RZ, RZ, R24 ;  /* 0x000000ffff077224 */ /* 0x000fe200078e0018 */
[----:B---3--:R0:W-:Y:S04]  /*1f150*/  STL.64 [R1+0x1468], R22 ;  /* 0x0014681601007387 */ /* 0x0081e80000100a00 */
[----:B--2---:R1:W-:Y:S04]  /*1f160*/  STL.64 [R1+0x1460], R20 ;  /* 0x0014601401007387 */ /* 0x0043e80000100a00 */
[----:B------:R-:W-:Y:S01]  /*1f170*/  STL.64 [R1+0x1470], R6 ;  /* 0x0014700601007387 */ /* 0x000fe20000100a00 */
[----:B0-----:R-:W-:-:S02]  /*1f180*/  IMAD.MOV.U32 R22, RZ, RZ, R9 ;  /* 0x000000ffff167224 */ /* 0x001fc400078e0009 */
[----:B------:R-:W-:Y:S01]  /*1f190*/  IMAD.MOV.U32 R23, RZ, RZ, R0 ;  /* 0x000000ffff177224 */ /* 0x000fe200078e0000 */
[----:B------:R-:W2:Y:S04]  /*1f1a0*/  LDL.LU R9, [R1+0x15bc] ;  /* 0x0015bc0001097983 */ /* 0x000ea80000300800 */
[----:B------:R-:W3:Y:S04]  /*1f1b0*/  LDL.LU R0, [R1+0x15b8] ;  /* 0x0015b80001007983 */ /* 0x000ee80000300800 */
[----:B------:R0:W-:Y:S04]  /*1f1c0*/  STL.64 [R1+0x1478], R22 ;  /* 0x0014781601007387 */ /* 0x0001e80000100a00 */
[----:B-1----:R-:W4:Y:S04]  /*1f1d0*/  LDL.LU R20, [R1+0x920] ;  /* 0x0009200001147983 */ /* 0x002f280000300800 */
[----:B------:R-:W4:Y:S04]  /*1f1e0*/  LDL.LU R21, [R1+0x924] ;  /* 0x0009240001157983 */ /* 0x000f280000300800 */
[----:B0-----:R-:W2:Y:S04]  /*1f1f0*/  LDL.LU R22, [R1+0x928] ;  /* 0x0009280001167983 */ /* 0x001ea80000300800 */
[----:B------:R-:W2:Y:S04]  /*1f200*/  LDL.LU R23, [R1+0x92c] ;  /* 0x00092c0001177983 */ /* 0x000ea80000300800 */
[----:B--2---:R0:W-:Y:S04]  /*1f210*/  STL.64 [R1+0x1488], R22 ;  /* 0x0014881601007387 */ /* 0x0041e80000100a00 */
[----:B----4-:R-:W-:Y:S01]  /*1f220*/  STL.64 [R1+0x1480], R20 ;  /* 0x0014801401007387 */ /* 0x010fe20000100a00 */
[----:B0-----:R-:W-:-:S02]  /*1f230*/  IMAD.MOV.U32 R22, RZ, RZ, R17 ;  /* 0x000000ffff167224 */ /* 0x001fc400078e0011 */
[----:B------:R-:W-:Y:S01]  /*1f240*/  IMAD.MOV.U32 R23, RZ, RZ, R8 ;  /* 0x000000ffff177224 */ /* 0x000fe200078e0008 */
[----:B------:R-:W2:Y:S04]  /*1f250*/  LDL.LU R17, [R1+0x15b4] ;  /* 0x0015b40001117983 */ /* 0x000ea80000300800 */
[----:B------:R-:W4:Y:S04]  /*1f260*/  LDL.LU R8, [R1+0x15b0] ;  /* 0x0015b00001087983 */ /* 0x000f280000300800 */
[----:B------:R0:W-:Y:S02]  /*1f270*/  STL.64 [R1+0x14a0], R22 ;  /* 0x0014a01601007387 */ /* 0x0001e40000100a00 */
[----:B0-----:R-:W-:-:S02]  /*1f280*/  IMAD.MOV.U32 R22, RZ, RZ, R5 ;  /* 0x000000ffff167224 */ /* 0x001fc400078e0005 */
[----:B------:R-:W-:-:S05]  /*1f290*/  IMAD.MOV.U32 R23, RZ, RZ, R4 ;  /* 0x000000ffff177224 */ /* 0x000fca00078e0004 */
[----:B------:R0:W-:Y:S04]  /*1f2a0*/  STL.64 [R1+0x14b8], R22 ;  /* 0x0014b81601007387 */ /* 0x0001e80000100a00 */
[----:B------:R-:W3:Y:S04]  /*1f2b0*/  LDL.LU R4, [R1+0x910] ;  /* 0x0009100001047983 */ /* 0x000ee80000300800 */
[----:B------:R-:W3:Y:S04]  /*1f2c0*/  LDL.LU R5, [R1+0x914] ;  /* 0x0009140001057983 */ /* 0x000ee80000300800 */
[----:B------:R-:W2:Y:S04]  /*1f2d0*/  LDL.LU R6, [R1+0x918] ;  /* 0x0009180001067983 */ /* 0x000ea80000300800 */
[----:B------:R-:W2:Y:S04]  /*1f2e0*/  LDL.LU R7, [R1+0x91c] ;  /* 0x00091c0001077983 */ /* 0x000ea80000300800 */
[----:B------:R-:W4:Y:S04]  /*1f2f0*/  LDL.LU R20, [R1+0x950] ;  /* 0x0009500001147983 */ /* 0x000f280000300800 */
[----:B------:R-:W4:Y:S04]  /*1f300*/  LDL.LU R21, [R1+0x954] ;  /* 0x0009540001157983 */ /* 0x000f280000300800 */
[----:B0-----:R-:W3:Y:S04]  /*1f310*/  LDL.LU R22, [R1+0x958] ;  /* 0x0009580001167983 */ /* 0x001ee80000300800 */
[----:B------:R-:W3:Y:S04]  /*1f320*/  LDL.LU R23, [R1+0x95c] ;  /* 0x00095c0001177983 */ /* 0x000ee80000300800 */
[----:B---3--:R0:W-:Y:S04]  /*1f330*/  STL.64 [R1+0x14c8], R22 ;  /* 0x0014c81601007387 */ /* 0x0081e80000100a00 */
[----:B----4-:R-:W-:Y:S01]  /*1f340*/  STL.64 [R1+0x14c0], R20 ;  /* 0x0014c01401007387 */ /* 0x010fe20000100a00 */
[----:B0-----:R-:W-:-:S02]  /*1f350*/  IMAD.MOV.U32 R22, RZ, RZ, R19 ;  /* 0x000000ffff167224 */ /* 0x001fc400078e0013 */
[----:B------:R-:W-:Y:S01]  /*1f360*/  IMAD.MOV.U32 R23, RZ, RZ, R16 ;  /* 0x000000ffff177224 */ /* 0x000fe200078e0010 */
[----:B------:R-:W3:Y:S04]  /*1f370*/  LDL.LU R19, [R1+0x15ac] ;  /* 0x0015ac0001137983 */ /* 0x000ee80000300800 */
[----:B------:R-:W4:Y:S04]  /*1f380*/  LDL.LU R16, [R1+0x15a8] ;  /* 0x0015a80001107983 */ /* 0x000f280000300800 */
[----:B------:R0:W-:Y:S02]  /*1f390*/  STL.64 [R1+0x14e0], R22 ;  /* 0x0014e01601007387 */ /* 0x0001e40000100a00 */
[----:B0-----:R-:W-:-:S02]  /*1f3a0*/  IMAD.MOV.U32 R22, RZ, RZ, R9 ;  /* 0x000000ffff167224 */ /* 0x001fc400078e0009 */
[----:B------:R-:W-:Y:S01]  /*1f3b0*/  IMAD.MOV.U32 R23, RZ, RZ, R18 ;  /* 0x000000ffff177224 */ /* 0x000fe200078e0012 */
[----:B------:R-:W4:Y:S04]  /*1f3c0*/  LDL.LU R9, [R1+0x15a4] ;  /* 0x0015a40001097983 */ /* 0x000f280000300800 */
[----:B------:R-:W4:Y:S04]  /*1f3d0*/  LDL.LU R18, [R1+0x15a0] ;  /* 0x0015a00001127983 */ /* 0x000f280000300800 */
[----:B------:R-:W-:Y:S04]  /*1f3e0*/  STL.64 [R1+0x14f8], R22 ;  /* 0x0014f81601007387 */ /* 0x000fe80000100a00 */
[----:B--2---:R-:W-:Y:S04]  /*1f3f0*/  STL.64 [R1+0x1498], R6 ;  /* 0x0014980601007387 */ /* 0x004fe80000100a00 */
[----:B------:R0:W-:Y:S04]  /*1f400*/  STL.64 [R1+0x1490], R4 ;  /* 0x0014900401007387 */ /* 0x0001e80000100a00 */
        /* <DEDUP_REMOVED lines=75> */
[----:B----4-:R-:W-:-:S02]  /*1f8c0*/  IMAD.MOV.U32 R26, RZ, RZ, R9 ;  /* 0x000000ffff1a7224 */ /* 0x010fc400078e0009 */
[----:B------:R-:W-:-:S07]  /*1f8d0*/  IMAD.MOV.U32 R27, RZ, RZ, R8 ;  /* 0x000000ffff1b7224 */ /* 0x000fce00078e0008 */
[C---:B------:R-:W-:Y:S01]  /*1f8e0*/  HMMA.16816.F32.BF16 R24, R16.reuse, R26, R20 ;  /* 0x0000001a1018723c */ /* 0x040fe20000041814 */
[----:B---3--:R-:W-:Y:S04]  /*1f8f0*/  STL.64 [R1+0x1568], R6 ;  /* 0x0015680601007387 */ /* 0x008fe80000100a00 */
[----:B--2---:R0:W-:Y:S04]  /*1f900*/  STL.64 [R1+0x1560], R4 ;  /* 0x0015600401007387 */ /* 0x0041e80000100a00 */
[----:B0-----:R-:W2:Y:S04]  /*1f910*/  LDL.LU R4, [R1+0x9c0] ;  /* 0x0009c00001047983 */ /* 0x001ea80000300800 */
[----:B------:R-:W2:Y:S04]  /*1f920*/  LDL.LU R5, [R1+0x9c4] ;  /* 0x0009c40001057983 */ /* 0x000ea80000300800 */
[----:B------:R-:W2:Y:S04]  /*1f930*/  LDL.LU R6, [R1+0x9c8] ;  /* 0x0009c80001067983 */ /* 0x000ea80000300800 */
[----:B------:R-:W2:Y:S04]  /*1f940*/  LDL.LU R7, [R1+0x9cc] ;  /* 0x0009cc0001077983 */ /* 0x000ea80000300800 */
[----:B------:R-:W3:Y:S04]  /*1f950*/  LDL.LU R8, [R1+0x900] ;  /* 0x0009000001087983 */ /* 0x000ee80000300800 */
[----:B------:R-:W3:Y:S04]  /*1f960*/  LDL.LU R9, [R1+0x904] ;  /* 0x0009040001097983 */ /* 0x000ee80000300800 */
[----:B------:R-:W3:Y:S04]  /*1f970*/  LDL.LU R10, [R1+0x908] ;  /* 0x00090800010a7983 */ /* 0x000ee80000300800 */
[----:B------:R-:W3:Y:S04]  /*1f980*/  LDL.LU R11, [R1+0x90c] ;  /* 0x00090c00010b7983 */ /* 0x000ee80000300800 */
[----:B------:R-:W2:Y:S04]  /*1f990*/  LDL.LU.64 R22, [R1+0x1570] ;  /* 0x0015700001167983 */ /* 0x000ea80000300a00 */
[----:B------:R0:W-:Y:S04]  /*1f9a0*/  STL.64 [R1+0x2d0], R24 ;  /* 0x0002d01801007387 */ /* 0x0001e80000100a00 */
[----:B------:R1:W-:Y:S04]  /*1f9b0*/  STL.64 [R1+0x2d8], R26 ;  /* 0x0002d81a01007387 */ /* 0x0003e80000100a00 */
[----:B0-----:R-:W4:Y:S04]  /*1f9c0*/  LDL.LU R24, [R1+0x3c0] ;  /* 0x0003c00001187983 */ /* 0x001f280000300800 */
[----:B------:R-:W4:Y:S04]  /*1f9d0*/  LDL.LU R25, [R1+0x3c4] ;  /* 0x0003c40001197983 */ /* 0x000f280000300800 */
[----:B-1----:R-:W4:Y:S04]  /*1f9e0*/  LDL.LU R26, [R1+0x3c8] ;  /* 0x0003c800011a7983 */ /* 0x002f280000300800 */
        /* <DEDUP_REMOVED lines=53> */
[----:B---3--:R-:W-:-:S15]  /*1fd40*/  HMMA.16816.F32.BF16 R20, R16, R14, R20 ;  /* 0x0000000e1014723c */ /* 0x008fde0000041814 */
[----:B------:R-:W-:-:S08]  /*1fd50*/  NOP ;  /* 0x0000000000007918 */ /* 0x000fd00000000000 */
[----:B------:R-:W-:Y:S04]  /*1fd60*/  STL.64 [R1+0x250], R20 ;  /* 0x0002501401007387 */ /* 0x000fe80000100a00 */
[----:B------:R0:W-:Y:S04]  /*1fd70*/  STL.64 [R1+0x258], R22 ;  /* 0x0002581601007387 */ /* 0x0001e80000100a00 */
[----:B0-----:R-:W2:Y:S04]  /*1fd80*/  LDL.LU.64 R22, [R1+0x14b8] ;  /* 0x0014b80001167983 */ /* 0x001ea80000300a00 */
        /* <DEDUP_REMOVED lines=22> */
[----:B------:R0:W-:Y:S04]  /*1fef0*/  STL.64 [R1+0x228], R14 ;  /* 0x0002280e01007387 */ /* 0x0001e80000100a00 */
[----:B0-----:R-:W3:Y:S04]  /*1ff00*/  LDL.LU.64 R14, [R1+0x98] ;  /* 0x00009800010e7983 */ /* 0x001ee80000300a00 */
[----:B---3--:R0:W-:Y:S04]  /*1ff10*/  STL.64 [R1+0x1420], R14 ;  /* 0x0014200e01007387 */ /* 0x0081e80000100a00 */
[----:B0-----:R-:W3:Y:S04]  /*1ff20*/  LDL.LU.64 R14, [R1+0xb8] ;  /* 0x0000b800010e7983 */ /* 0x001ee80000300a00 */
[----:B---3--:R0:W-:Y:S04]  /*1ff30*/  STL.64 [R1+0x1428], R14 ;  /* 0x0014280e01007387 */ /* 0x0081e80000100a00 */
[----:B0-----:R-:W3:Y:S01]  /*1ff40*/  LDL.LU.64 R14, [R1+0xc8] ;  /* 0x0000c800010e7983 */ /* 0x001ee20000300a00 */
[C---:B--2---:R-:W-:Y:S03]  /*1ff50*/  HMMA.16816.F32.BF16 R20, R16.reuse, R22, R4 ;  /* 0x000000161014723c */ /* 0x044fe60000041804 */
[----:B---3--:R0:W-:Y:S04]  /*1ff60*/  STL.64 [R1+0x1430], R14 ;  /* 0x0014300e01007387 */ /* 0x0081e80000100a00 */
[----:B------:R-:W2:Y:S04]  /*1ff70*/  LDL.LU R12, [R1+0x8e0] ;  /* 0x0008e000010c7983 */ /* 0x000ea80000300800 */
[----:B------:R-:W2:Y:S04]  /*1ff80*/  LDL.LU R13, [R1+0x8e4] ;  /* 0x0008e400010d7983 */ /* 0x000ea80000300800 */
[----:B0-----:R-:W2:Y:S04]  /*1ff90*/  LDL.LU R14, [R1+0x8e8] ;  /* 0x0008e800010e7983 */ /* 0x001ea80000300800 */
[----:B------:R-:W2:Y:S04]  /*1ffa0*/  LDL.LU R15, [R1+0x8ec] ;  /* 0x0008ec00010f7983 */ /* 0x000ea80000300800 */
[----:B------:R-:W3:Y:S04]  /*1ffb0*/  LDL.LU.64 R6, [R1+0x1470] ;  /* 0x0014700001067983 */ /* 0x000ee80000300a00 */
[----:B------:R-:W-:Y:S04]  /*1ffc0*/  STL.64 [R1+0x210], R20 ;  /* 0x0002101401007387 */ /* 0x000fe80000100a00 */
[----:B------:R0:W-:Y:S04]  /*1ffd0*/  STL.64 [R1+0x218], R22 ;  /* 0x0002181601007387 */ /* 0x0001e80000100a00 */
[----:B0-----:R-:W4:Y:S04]  /*1ffe0*/  LDL.LU.64 R22, [R1+0x1468] ;  /* 0x0014680001167983 */ /* 0x001f280000300a00 */
[----:B------:R-:W4:Y:S01]  /*1fff0*/  LDL.LU.64 R20, [R1+0x1460] ;  /* 0x0014600001147983 */ /* 0x000f220000300a00 */
[----:B---3--:R-:W-:Y:S03]  /*20000*/  HMMA.16816.F32.BF16 R4, R16, R6, R8 ;  /* 0x000000061004723c */ /* 0x008fe60000041808 */
[----:B------:R-:W2:-:S15]  /*20010*/  LDL.LU.64 R10, [R1+0x1458] ;  /* 0x00145800010a7983 */ /* 0x000e9e0000300a00 */
[----:B------:R-:W-:-:S05]  /*20020*/  NOP ;  /* 0x0000000000007918 */ /* 0x000fca0000000000 */
[----:B------:R-:W-:Y:S04]  /*20030*/  STL.64 [R1+0x200], R4 ;  /* 0x0002000401007387 */ /* 0x000fe80000100a00 */
[----:B------:R0:W-:Y:S04]  /*20040*/  STL.64 [R1+0x208], R6 ;  /* 0x0002080601007387 */ /* 0x0001e80000100a00 */
[----:B0-----:R-:W4:Y:S01]  /*20050*/  LDL.LU.64 R6, [R1+0x1450] ;  /* 0x0014500001067983 */ /* 0x001f220000300a00 */
[C---:B--2---:R-:W-:Y:S06]  /*20060*/  HMMA.16816.F32.BF16 R12, R16.reuse, R10, R12 ;  /* 0x0000000a100c723c */ /* 0x044fec000004180c */
[----:B----4-:R-:W-:-:S15]  /*20070*/  HMMA.16816.F32.BF16 R20, R16, R6, R20 ;  /* 0x000000061014723c */ /* 0x010fde0000041814 */
[----:B------:R-:W-:-:S08]  /*20080*/  NOP ;  /* 0x0000000000007918 */ /* 0x000fd00000000000 */
[----:B------:R-:W-:Y:S04]  /*20090*/  STL.64 [R1+0x1f0], R20 ;  /* 0x0001f01401007387 */ /* 0x000fe80000100a00 */
[----:B------:R0:W-:Y:S04]  /*200a0*/  STL.64 [R1+0x1f8], R22 ;  /* 0x0001f81601007387 */ /* 0x0001e80000100a00 */
[----:B0-----:R-:W2:Y:S04]  /*200b0*/  LDL.LU.64 R22, [R1+0x1448] ;  /* 0x0014480001167983 */ /* 0x001ea80000300a00 */
[----:B------:R-:W2:Y:S04]  /*200c0*/  LDL.LU.64 R20, [R1+0x1440] ;  /* 0x0014400001147983 */ /* 0x000ea80000300a00 */
[----:B------:R0:W-:Y:S04]  /*200d0*/  STL.64 [R1+0x1360], R6 ;  /* 0x0013600601007387 */ /* 0x0001e80000100a00 */
[----:B------:R-:W3:Y:S04]  /*200e0*/  LDL.LU R4, [R1+0x380] ;  /* 0x0003800001047983 */ /* 0x000ee80000300800 */
[----:B------:R-:W3:Y:S04]  /*200f0*/  LDL.LU R5, [R1+0x384] ;  /* 0x0003840001057983 */ /* 0x000ee80000300800 */
[----:B0-----:R-:W3:Y:S01]  /*20100*/  LDL.LU R6, [R1+0x388] ;  /* 0x0003880001067983 */ /* 0x001ee20000300800 */
[----:B------:R-:W-:-:S03]  /*20110*/  IMAD.MOV.U32 R7, RZ, RZ, R0 ;  /* 0x000000ffff077224 */ /* 0x000fc600078e0000 */
[----:B------:R-:W4:Y:S04]  /*20120*/  LDL.LU R0, [R1+0x1438] ;  /* 0x0014380001007983 */ /* 0x000f280000300800 */
[----:B------:R-:W2:Y:S04]  /*20130*/  LDL.LU.64 R18, [R1+0xd8] ;  /* 0x0000d80001127983 */ /* 0x000ea80000300a00 */
[----:B------:R0:W-:Y:S04]  /*20140*/  STL.64 [R1+0x13f0], R10 ;  /* 0x0013f00a01007387 */ /* 0x0001e80000100a00 */
[----:B------:R-:W-:Y:S04]  /*20150*/  STL.64 [R1+0xf0], R12 ;  /* 0x0000f00c01007387 */ /* 0x000fe80000100a00 */
[----:B------:R2:W-:Y:S04]  /*20160*/  STL.64 [R1+0xf8], R14 ;  /* 0x0000f80e01007387 */ /* 0x0005e80000100a00 */
[----:B0-----:R-:W3:Y:S01]  /*20170*/  LDL.LU.64 R10, [R1+0xa8] ;  /* 0x0000a800010a7983 */ /* 0x001ee20000300a00 */
[----:B--2---:R-:W-:Y:S06]  /*20180*/  HMMA.16816.F32.BF16 R12, R20, R18, R24 ;  /* 0x00000012140c723c */ /* 0x004fec0000041818 */
[----:B------:R-:W-:-:S02]  /*20190*/  IMAD.MOV.U32 R2, RZ, RZ, R19 ;  /* 0x000000ffff027224 */ /* 0x000fc400078e0013 */
[----:B------:R-:W-:-:S15]  /*201a0*/  IMAD.MOV.U32 R27, RZ, RZ, R18 ;  /* 0x000000ffff1b7224 */ /* 0x000fde00078e0012 */
[----:B------:R-:W-:Y:S01]  /*201b0*/  STL.64 [R1+0x3c0], R12 ;  /* 0x0003c00c01007387 */ /* 0x000fe20000100a00 */
[----:B------:R-:W-:-:S03]  /*201c0*/  IMAD.MOV.U32 R19, RZ, RZ, R14 ;  /* 0x000000ffff137224 */ /* 0x000fc600078e000e */
[----:B------:R0:W-:Y:S04]  /*201d0*/  STL.64 [R1+0x3c8], R14 ;  /* 0x0003c80e01007387 */ /* 0x0001e80000100a00 */
[----:B0-----:R-:W2:Y:S04]  /*201e0*/  LDL.LU.64 R14, [R1+0x1430] ;  /* 0x00143000010e7983 */ /* 0x001ea80000300a00 */
[----:B------:R-:W-:Y:S04]  /*201f0*/  STL [R1+0x1328], R2 ;  /* 0x0013280201007387 */ /* 0x000fe80000100800 */
[----:B------:R0:W-:Y:S04]  /*20200*/  STL [R1+0x1324], R27 ;  /* 0x0013241b01007387 */ /* 0x0001e80000100800 */
[----:B------:R-:W2:Y:S04]  /*20210*/  LDL.LU R24, [R1+0x3b0] ;  /* 0x0003b00001187983 */ /* 0x000ea80000300800 */
[----:B------:R-:W2:Y:S04]  /*20220*/  LDL.LU R25, [R1+0x3b4] ;  /* 0x0003b40001197983 */ /* 0x000ea80000300800 */
[----:B------:R-:W2:Y:S04]  /*20230*/  LDL.LU R26, [R1+0x3b8] ;  /* 0x0003b800011a7983 */ /* 0x000ea80000300800 */
[----:B0-----:R-:W2:Y:S01]  /*20240*/  LDL.LU R27, [R1+0x3bc] ;  /* 0x0003bc00011b7983 */ /* 0x001ea20000300800 */
[----:B------:R-:W-:-:S05]  /*20250*/  IMAD.MOV.U32 R18, RZ, RZ, R12 ;  /* 0x000000ffff127224 */ /* 0x000fca00078e000c */
[----:B------:R0:W-:Y:S04]  /*20260*/  STL [R1+0x111c], R18 ;  /* 0x00111c1201007387 */ /* 0x0001e80000100800 */
[----:B------:R1:W-:Y:S04]  /*20270*/  STL [R1+0x1118], R19 ;  /* 0x0011181301007387 */ /* 0x0003e80000100800 */
[----:B------:R-:W3:Y:S04]  /*20280*/  LDL.LU R16, [R1+0x390] ;  /* 0x0003900001107983 */ /* 0x000ee80000300800 */
[----:B------:R-:W3:Y:S04]  /*20290*/  LDL.LU R17, [R1+0x394] ;  /* 0x0003940001117983 */ /* 0x000ee80000300800 */
[----:B0-----:R-:W3:Y:S04]  /*202a0*/  LDL.LU R18, [R1+0x398] ;  /* 0x0003980001127983 */ /* 0x001ee80000300800 */
[----:B-1----:R-:W3:Y:S01]  /*202b0*/  LDL.LU R19, [R1+0x39c] ;  /* 0x00039c0001137983 */ /* 0x002ee20000300800 */
[----:B--2---:R-:W-:-:S15]  /*202c0*/  HMMA.16816.F32.BF16 R24, R20, R14, R24 ;  /* 0x0000000e1418723c */ /* 0x004fde0000041818 */
[----:B------:R-:W-:-:S08]  /*202d0*/  NOP ;  /* 0x0000000000007918 */ /* 0x000fd00000000000 */
[----:B------:R0:W-:Y:S04]  /*202e0*/  STL.64 [R1+0x3b0], R24 ;  /* 0x0003b01801007387 */ /* 0x0001e80000100a00 */
[----:B------:R1:W-:Y:S01]  /*202f0*/  STL.64 [R1+0x3b8], R26 ;  /* 0x0003b81a01007387 */ /* 0x0003e20000100a00 */
[----:B0-----:R-:W-:Y:S02]  /*20300*/  IMAD.MOV.U32 R25, RZ, RZ, R14 ;  /* 0x000000ffff197224 */ /* 0x001fe400078e000e */
[----:B-1----:R-:W-:Y:S02]  /*20310*/  IMAD.MOV.U32 R26, RZ, RZ, R15 ;  /* 0x000000ffff1a7224 */ /* 0x002fe400078e000f */
[----:B------:R-:W2:Y:S04]  /*20320*/  LDL.LU.64 R14, [R1+0x1428] ;  /* 0x00142800010e7983 */ /* 0x000ea80000300a00 */
[----:B------:R-:W-:Y:S04]  /*20330*/  STL [R1+0x1330], R26 ;  /* 0x0013301a01007387 */ /* 0x000fe80000100800 */
[----:B------:R0:W-:Y:S04]  /*20340*/  STL [R1+0x132c], R25 ;  /* 0x00132c1901007387 */ /* 0x0001e80000100800 */
[----:B------:R-:W2:Y:S04]  /*20350*/  LDL.LU R24, [R1+0x3a0] ;  /* 0x0003a00001187983 */ /* 0x000ea80000300800 */
[----:B0-----:R-:W2:Y:S04]  /*20360*/  LDL.LU R25, [R1+0x3a4] ;  /* 0x0003a40001197983 */ /* 0x001ea80000300800 */
[----:B------:R-:W2:Y:S01]  /*20370*/  LDL.LU R26, [R1+0x3a8] ;  /* 0x0003a800011a7983 */ /* 0x000ea20000300800 */
[----:B----4-:R-:W-:-:S07]  /*20380*/  IMAD.MOV.U32 R27, RZ, RZ, R0 ;  /* 0x000000ffff1b7224 */ /* 0x010fce00078e0000 */
[----:B--2---:R-:W-:-:S15]  /*20390*/  HMMA.16816.F32.BF16 R24, R20, R14, R24 ;  /* 0x0000000e1418723c */ /* 0x004fde0000041818 */
[----:B------:R-:W-:-:S08]  /*203a0*/  NOP ;  /* 0x0000000000007918 */ /* 0x000fd00000000000 */
[----:B------:R0:W-:Y:S04]  /*203b0*/  STL.64 [R1+0x3a0], R24 ;  /* 0x0003a01801007387 */ /* 0x0001e80000100a00 */
[----:B------:R1:W-:Y:S01]  /*203c0*/  STL.64 [R1+0x3a8], R26 ;  /* 0x0003a81a01007387 */ /* 0x0003e20000100a00 */
[----:B0-----:R-:W-:Y:S02]  /*203d0*/  IMAD.MOV.U32 R24, RZ, RZ, R15 ;  /* 0x000000ffff187224 */ /* 0x001fe400078e000f */
[----:B-1----:R-:W-:Y:S02]  /*203e0*/  IMAD.MOV.U32 R27, RZ, RZ, R14 ;  /* 0x000000ffff1b7224 */ /* 0x002fe400078e000e */
[----:B------:R-:W2:Y:S01]  /*203f0*/  LDL.LU.64 R14, [R1+0x1420] ;  /* 0x00142000010e7983 */ /* 0x000ea20000300a00 */
[----:B---3--:R-:W-:Y:S06]  /*20400*/  HMMA.16816.F32.BF16 R16, R20, R10, R16 ;  /* 0x0000000a1410723c */ /* 0x008fec0000041810 */
[----:B------:R-:W-:Y:S01]  /*20410*/  IMAD.MOV.U32 R2, RZ, RZ, R11 ;  /* 0x000000ffff027224 */ /* 0x000fe200078e000b */
[----:B------:R-:W-:Y:S01]  /*20420*/  STL [R1+0x1338], R24 ;  /* 0x0013381801007387 */ /* 0x000fe20000100800 */
[----:B------:R-:W-:-:S03]  /*20430*/  IMAD.MOV.U32 R25, RZ, RZ, R10 ;  /* 0x000000ffff197224 */ /* 0x000fc600078e000a */
[----:B------:R-:W-:-:S12]  /*20440*/  STL [R1+0x1334], R27 ;  /* 0x0013341b01007387 */ /* 0x000fd80000100800 */
[----:B------:R0:W-:Y:S04]  /*20450*/  STL.64 [R1+0x390], R16 ;  /* 0x0003901001007387 */ /* 0x0001e80000100a00 */
[----:B------:R1:W-:Y:S04]  /*20460*/  STL.64 [R1+0x398], R18 ;  /* 0x0003981201007387 */ /* 0x0003e80000100a00 */
[----:B------:R-:W-:Y:S04]  /*20470*/  STL [R1+0x1340], R2 ;  /* 0x0013400201007387 */ /* 0x000fe80000100800 */
[----:B------:R-:W-:Y:S01]  /*20480*/  STL [R1+0x133c], R25 ;  /* 0x00133c1901007387 */ /* 0x000fe20000100800 */
[----:B--2---:R-:W-:-:S15]  /*20490*/  HMMA.16816.F32.BF16 R4, R20, R14, R4 ;  /* 0x0000000e1404723c */ /* 0x004fde0000041804 */
[----:B------:R-:W-:-:S08]  /*204a0*/  NOP ;  /* 0x0000000000007918 */ /* 0x000fd00000000000 */
[----:B------:R-:W-:Y:S04]  /*204b0*/  STL.64 [R1+0x380], R4 ;  /* 0x0003800401007387 */ /* 0x000fe80000100a00 */
[----:B------:R2:W-:Y:S04]  /*204c0*/  STL.64 [R1+0x388], R6 ;  /* 0x0003880601007387 */ /* 0x0005e80000100a00 */
[----:B0-----:R-:W3:Y:S04]  /*204d0*/  LDL.LU R16, [R1+0x8d0] ;  /* 0x0008d00001107983 */ /* 0x001ee80000300800 */
[----:B------:R-:W3:Y:S04]  /*204e0*/  LDL.LU R17, [R1+0x8d4] ;  /* 0x0008d40001117983 */ /* 0x000ee80000300800 */
[----:B-1----:R-:W4:Y:S04]  /*204f0*/  LDL.LU R18, [R1+0x8d8] ;  /* 0x0008d80001127983 */ /* 0x002f280000300800 */
[----:B------:R-:W4:Y:S04]  /*20500*/  LDL.LU R19, [R1+0x8dc] ;  /* 0x0008dc0001137983 */ /* 0x000f280000300800 */
[----:B--2---:R-:W2:Y:S04]  /*20510*/  LDL.LU.64 R6, [R1+0x8] ;  /* 0x0000080001067983 */ /* 0x004ea80000300a00 */
[----:B--2---:R0:W-:Y:S04]  /*20520*/  STL.64 [R1+0x1378], R6 ;  /* 0x0013780601007387 */ /* 0x0041e80000100a00 */
[----:B0-----:R-:W2:Y:S04]  /*20530*/  LDL.LU.64 R6, [R1+0x18] ;  /* 0x0000180001067983 */ /* 0x001ea80000300a00 */
[----:B--2---:R-:W-:Y:S04]  /*20540*/  STL.64 [R1+0x1390], R6 ;  /* 0x0013900601007387 */ /* 0x004fe80000100a00 */
[----:B----4-:R-:W-:Y:S04]  /*20550*/  STL.64 [R1+0x1358], R18 ;  /* 0x0013581201007387 */ /* 0x010fe80000100a00 */
[----:B---3--:R0:W-:Y:S04]  /*20560*/  STL.64 [R1+0x1350], R16 ;  /* 0x0013501001007387 */ /* 0x0081e80000100a00 */
[----:B0-----:R-:W2:Y:S04]  /*20570*/  LDL.LU R16, [R1+0x2e0] ;  /* 0x0002e00001107983 */ /* 0x001ea80000300800 */
[----:B------:R-:W2:Y:S04]  /*20580*/  LDL.LU R17, [R1+0x2e4] ;  /* 0x0002e40001117983 */ /* 0x000ea80000300800 */
[----:B------:R-:W3:Y:S04]  /*20590*/  LDL.LU R18, [R1+0x2e8] ;  /* 0x0002e80001127983 */ /* 0x000ee80000300800 */
[----:B------:R-:W3:Y:S04]  /*205a0*/  LDL.LU R19, [R1+0x2ec] ;  /* 0x0002ec0001137983 */ /* 0x000ee80000300800 */
[----:B------:R-:W4:Y:S04]  /*205b0*/  LDL.LU.64 R6, [R1+0x28] ;  /* 0x0000280001067983 */ /* 0x000f280000300a00 */
[----:B----4-:R0:W-:Y:S04]  /*205c0*/  STL.64 [R1+0x13a8], R6 ;  /* 0x0013a80601007387 */ /* 0x0101e80000100a00 */
[----:B0-----:R-:W4:Y:S04]  /*205d0*/  LDL.LU.64 R6, [R1+0x38] ;  /* 0x0000380001067983 */ /* 0x001f280000300a00 */
[----:B----4-:R-:W-:Y:S04]  /*205e0*/  STL.64 [R1+0x13c0], R6 ;  /* 0x0013c00601007387 */ /* 0x010fe80000100a00 */
[----:B---3--:R-:W-:Y:S04]  /*205f0*/  STL.64 [R1+0x1370], R18 ;  /* 0x0013701201007387 */ /* 0x008fe80000100a00 */
[----:B--2---:R0:W-:Y:S04]  /*20600*/  STL.64 [R1+0x1368], R16 ;  /* 0x0013681001007387 */ /* 0x0041e80000100a00 */
[----:B0-----:R-:W2:Y:S04]  /*20610*/  LDL.LU R16, [R1+0x2f0] ;  /* 0x0002f00001107983 */ /* 0x001ea80000300800 */
[----:B------:R-:W2:Y:S04]  /*20620*/  LDL.LU R17, [R1+0x2f4] ;  /* 0x0002f40001117983 */ /* 0x000ea80000300800 */
[----:B------:R-:W3:Y:S04]  /*20630*/  LDL.LU R18, [R1+0x2f8] ;  /* 0x0002f80001127983 */ /* 0x000ee80000300800 */
[----:B------:R-:W3:Y:S04]  /*20640*/  LDL.LU R19, [R1+0x2fc] ;  /* 0x0002fc0001137983 */ /* 0x000ee80000300800 */
[----:B------:R-:W4:Y:S01]  /*20650*/  LDL.LU.64 R6, [R1+0x48] ;  /* 0x0000480001067983 */ /* 0x000f220000300a00 */
        /* <DEDUP_REMOVED lines=15> */
[----:B------:R-:W4:Y:S04]  /*20750*/  LDL.LU R10, [R1+0x358] ;  /* 0x00035800010a7983 */ /* 0x000f280000300800 */
[----:B------:R-:W4:Y:S04]  /*20760*/  LDL.LU R11, [R1+0x35c] ;  /* 0x00035c00010b7983 */ /* 0x000f280000300800 */
[----:B------:R-:W2:Y:S04]  /*20770*/  LDL.LU R12, [R1+0x370] ;  /* 0x00037000010c7983 */ /* 0x000ea80000300800 */
[----:B------:R-:W2:Y:S04]  /*20780*/  LDL.LU R13, [R1+0x374] ;  /* 0x00037400010d7983 */ /* 0x000ea80000300800 */
[----:B------:R-:W2:Y:S04]  /*20790*/  LDL.LU R14, [R1+0x378] ;  /* 0x00037800010e7983 */ /* 0x000ea80000300800 */
[----:B------:R-:W2:Y:S04]  /*207a0*/  LDL.LU R15, [R1+0x37c] ;  /* 0x00037c00010f7983 */ /* 0x000ea80000300800 */
[----:B------:R-:W3:Y:S04]  /*207b0*/  LDL.LU R24, [R1+0x360] ;  /* 0x0003600001187983 */ /* 0x000ee80000300800 */
[----:B------:R-:W3:Y:S04]  /*207c0*/  LDL.LU R25, [R1+0x364] ;  /* 0x0003640001197983 */ /* 0x000ee80000300800 */
[----:B------:R-:W4:Y:S04]  /*207d0*/  LDL.LU R26, [R1+0x368] ;  /* 0x00036800011a7983 */ /* 0x000f280000300800 */
[----:B------:R-:W4:Y:S04]  /*207e0*/  LDL.LU R27, [R1+0x36c] ;  /* 0x00036c00011b7983 */ /* 0x000f280000300800 */
[----:B----4-:R0:W-:Y:S04]  /*207f0*/  STL.64 [R1+0x1410], R26 ;  /* 0x0014101a01007387 */ /* 0x0101e80000100a00 */
[----:B---3--:R-:W-:Y:S04]  /*20800*/  STL.64 [R1+0x1408], R24 ;  /* 0x0014081801007387 */ /* 0x008fe80000100a00 */
[----:B0-----:R-:W3:Y:S04]  /*20810*/  LDL.LU.64 R26, [R1+0x88] ;  /* 0x00008800011a7983 */ /* 0x001ee80000300a00 */
[----:B------:R0:W-:Y:S04]  /*20820*/  STL.64 [R1+0x1400], R10 ;  /* 0x0014000a01007387 */ /* 0x0001e80000100a00 */
[----:B------:R-:W-:Y:S04]  /*20830*/  STL.64 [R1+0x13f8], R8 ;  /* 0x0013f80801007387 */ /* 0x000fe80000100a00 */
[----:B0-----:R-:W4:Y:S04]  /*20840*/  LDL.LU.64 R10, [R1+0x78] ;  /* 0x00007800010a7983 */ /* 0x001f280000300a00 */
[----:B--2---:R0:W-:Y:S04]  /*20850*/  STL.64 [R1+0x13e8], R6 ;  /* 0x0013e80601007387 */ /* 0x0041e80000100a00 */
[----:B------:R-:W-:Y:S04]  /*20860*/  STL.64 [R1+0x13e0], R4 ;  /* 0x0013e00401007387 */ /* 0x000fe80000100a00 */
[----:B0-----:R-:W2:Y:S04]  /*20870*/  LDL.LU.64 R6, [R1+0x68] ;  /* 0x0000680001067983 */ /* 0x001ea80000300a00 */
        /* <DEDUP_REMOVED lines=10> */
[----:B------:R-:W4:Y:S04]  /*20920*/  LDL.LU R18, [R1+0x328] ;  /* 0x0003280001127983 */ /* 0x000f280000300800 */
[----:B------:R-:W4:Y:S01]  /*20930*/  LDL.LU R19, [R1+0x32c] ;  /* 0x00032c0001137983 */ /* 0x000f220000300800 */
[----:B------:R-:W-:Y:S03]  /*20940*/  HMMA.16816.F32.BF16 R12, R20, R26, R12 ;  /* 0x0000001a140c723c */ /* 0x000fe6000004180c */
[----:B----4-:R-:W-:Y:S04]  /*20950*/  STL.64 [R1+0x13d0], R18 ;  /* 0x0013d01201007387 */ /* 0x010fe80000100a00 */
[----:B---3--:R0:W-:Y:S04]  /*20960*/  STL.64 [R1+0x13c8], R16 ;  /* 0x0013c81001007387 */ /* 0x0081e80000100a00 */
[----:B0-----:R-:W3:Y:S04]  /*20970*/  LDL.LU R16, [R1+0x330] ;  /* 0x0003300001107983 */ /* 0x001ee80000300800 */
[----:B------:R-:W3:Y:S04]  /*20980*/  LDL.LU R17, [R1+0x334] ;  /* 0x0003340001117983 */ /* 0x000ee80000300800 */
[----:B------:R-:W3:Y:S04]  /*20990*/  LDL.LU R18, [R1+0x338] ;  /* 0x0003380001127983 */ /* 0x000ee80000300800 */
[----:B------:R-:W3:Y:S04]  /*209a0*/  LDL.LU R19, [R1+0x33c] ;  /* 0x00033c0001137983 */ /* 0x000ee80000300800 */
[----:B------:R-:W-:Y:S04]  /*209b0*/  STL [R1+0x1348], R0 ;  /* 0x0013480001007387 */ /* 0x000fe80000100800 */
[----:B------:R-:W-:Y:S04]  /*209c0*/  STL [R1+0x1344], R29 ;  /* 0x0013441d01007387 */ /* 0x000fe80000100800 */
[----:B------:R0:W-:Y:S04]  /*209d0*/  STL.64 [R1+0x370], R12 ;  /* 0x0003700c01007387 */ /* 0x0001e80000100a00 */
[----:B------:R1:W-:Y:S01]  /*209e0*/  STL.64 [R1+0x378], R14 ;  /* 0x0003780e01007387 */ /* 0x0003e20000100a00 */
[----:B0-----:R-:W-:-:S03]  /*209f0*/  IMAD.MOV.U32 R13, RZ, RZ, R26 ;  /* 0x000000ffff0d7224 */ /* 0x001fc600078e001a */
[----:B-1----:R-:W4:Y:S01]  /*20a00*/  LDL.LU.64 R14, [R1+0x1418] ;  /* 0x00141800010e7983 */ /* 0x002f220000300a00 */
[----:B------:R-:W-:-:S03]  /*20a10*/  IMAD.MOV.U32 R12, RZ, RZ, R27 ;  /* 0x000000ffff0c7224 */ /* 0x000fc600078e001b */
[----:B------:R-:W2:Y:S04]  /*20a20*/  LDL.LU.64 R26, [R1+0x1410] ;  /* 0x00141000011a7983 */ /* 0x000ea80000300a00 */
[----:B------:R-:W2:Y:S04]  /*20a30*/  LDL.LU.64 R24, [R1+0x1408] ;  /* 0x0014080001187983 */ /* 0x000ea80000300a00 */
[----:B------:R-:W-:Y:S01]  /*20a40*/  STL [R1+0x134c], R13 ;  /* 0x00134c0d01007387 */ /* 0x000fe20000100800 */
[----:B--2---:R-:W-:-:S15]  /*20a50*/  HMMA.16816.F32.BF16 R24, R20, R10, R24 ;  /* 0x0000000a1418723c */ /* 0x004fde0000041818 */
[----:B------:R-:W-:-:S08]  /*20a60*/  NOP ;  /* 0x0000000000007918 */ /* 0x000fd00000000000 */
[----:B------:R-:W-:Y:S04]  /*20a70*/  STL.64 [R1+0x360], R24 ;  /* 0x0003601801007387 */ /* 0x000fe80000100a00 */
[----:B------:R0:W-:Y:S02]  /*20a80*/  STL.64 [R1+0x368], R26 ;  /* 0x0003681a01007387 */ /* 0x0001e40000100a00 */
[----:B0-----:R-:W-:Y:S02]  /*20a90*/  IMAD.MOV.U32 R27, RZ, RZ, R10 ;  /* 0x000000ffff1b7224 */ /* 0x001fe400078e000a */
[----:B------:R-:W-:Y:S02]  /*20aa0*/  IMAD.MOV.U32 R26, RZ, RZ, R11 ;  /* 0x000000ffff1a7224 */ /* 0x000fe400078e000b */
[----:B------:R-:W2:Y:S04]  /*20ab0*/  LDL.LU.64 R10, [R1+0x1400] ;  /* 0x00140000010a7983 */ /* 0x000ea80000300a00 */
[----:B------:R-:W2:Y:S02]  /*20ac0*/  LDL.LU.64 R8, [R1+0x13f8] ;  /* 0x0013f80001087983 */ /* 0x000ea40000300a00 */
[----:B--2---:R-:W-:-:S15]  /*20ad0*/  HMMA.16816.F32.BF16 R8, R20, R6, R8 ;  /* 0x000000061408723c */ /* 0x004fde0000041808 */
[----:B------:R-:W-:-:S08]  /*20ae0*/  NOP ;  /* 0x0000000000007918 */ /* 0x000fd00000000000 */
[----:B------:R0:W-:Y:S04]  /*20af0*/  STL.64 [R1+0x350], R8 ;  /* 0x0003500801007387 */ /* 0x0001e80000100a00 */
[----:B------:R1:W-:Y:S01]  /*20b00*/  STL.64 [R1+0x358], R10 ;  /* 0x0003580a01007387 */ /* 0x0003e20000100a00 */
[----:B0-----:R-:W-:-:S03]  /*20b10*/  IMAD.MOV.U32 R9, RZ, RZ, R6 ;  /* 0x000000ffff097224 */ /* 0x001fc600078e0006 */
[----:B-1----:R-:W2:Y:S01]  /*20b20*/  LDL.LU.64 R10, [R1+0x13f0] ;  /* 0x0013f000010a7983 */ /* 0x002ea20000300a00 */
        /* <DEDUP_REMOVED lines=8> */
[----:B------:R-:W-:Y:S01]  /*20bb0*/  STL.64 [R1+0x1248], R14 ;  /* 0x0012480e01007387 */ /* 0x000fe20000100a00 */
[----:B---3--:R-:W-:Y:S06]  /*20bc0*/  HMMA.16816.F32.BF16 R16, R20, R6, R16 ;  /* 0x000000061410723c */ /* 0x008fec0000041810 */
[----:B------:R-:W-:-:S02]  /*20bd0*/  IMAD.MOV.U32 R3, RZ, RZ, R6 ;  /* 0x000000ffff037224 */ /* 0x000fc400078e0006 */
[----:B------:R-:W-:-:S15]  /*20be0*/  IMAD.MOV.U32 R28, RZ, RZ, R7 ;  /* 0x000000ffff1c7224 */ /* 0x000fde00078e0007 */
[----:B------:R-:W-:Y:S04]  /*20bf0*/  STL.64 [R1+0x330], R16 ;  /* 0x0003301001007387 */ /* 0x000fe80000100a00 */
[----:B------:R0:W-:Y:S04]  /*20c00*/  STL.64 [R1+0x338], R18 ;  /* 0x0003381201007387 */ /* 0x0001e80000100a00 */
[----:B0-----:R-:W3:Y:S04]  /*20c10*/  LDL.LU.64 R18, [R1+0x13d0] ;  /* 0x0013d00001127983 */ /* 0x001ee80000300a00 */
[----:B------:R-:W3:Y:S04]  /*20c20*/  LDL.LU.64 R16, [R1+0x13c8] ;  /* 0x0013c80001107983 */ /* 0x000ee80000300a00 */
[----:B------:R-:W3:Y:S02]  /*20c30*/  LDL.LU.64 R6, [R1+0x13c0] ;  /* 0x0013c00001067983 */ /* 0x000ee40000300a00 */
        /* <DEDUP_REMOVED lines=32> */
[----:B---3--:R-:W-:-:S15]  /*20e40*/  HMMA.16816.F32.BF16 R16, R20, R6, R16 ;  /* 0x000000061410723c */ /* 0x008fde0000041810 */
[----:B------:R-:W-:-:S08]  /*20e50*/  NOP ;  /* 0x0000000000007918 */ /* 0x000fd00000000000 */
[----:B------:R-:W-:Y:S04]  /*20e60*/  STL.64 [R1+0x2e0], R16 ;  /* 0x0002e01001007387 */ /* 0x000fe80000100a00 */
[----:B------:R0:W-:Y:S04]  /*20e70*/  STL.64 [R1+0x2e8], R18 ;  /* 0x0002e81201007387 */ /* 0x0001e80000100a00 */
[----:B0-----:R-:W3:Y:S04]  /*20e80*/  LDL.LU.64 R18, [R1+0x1358] ;  /* 0x0013580001127983 */ /* 0x001ee80000300a00 */
[----:B------:R-:W3:Y:S04]  /*20e90*/  LDL.LU.64 R16, [R1+0x1350] ;  /* 0x0013500001107983 */ /* 0x000ee80000300a00 */
[----:B--2---:R-:W-:Y:S04]  /*20ea0*/  STL.64 [R1+0x1240], R10 ;  /* 0x0012400a01007387 */ /* 0x004fe80000100a00 */
[----:B------:R-:W2:Y:S04]  /*20eb0*/  LDL.LU.64 R4, [R1+0xae0] ;  /* 0x000ae00001047983 */ /* 0x000ea80000300a00 */
[----:B------:R-:W-:Y:S01]  /*20ec0*/  STL.64 [R1+0x11c8], R6 ;  /* 0x0011c80601007387 */ /* 0x000fe20000100a00 */
[----:B---3--:R-:W-:Y:S03]  /*20ed0*/  HMMA.16816.F32.BF16 R20, R20, R10, R16 ;  /* 0x0000000a1414723c */ /* 0x008fe60000041810 */
[----:B--2---:R-:W-:Y:S04]  /*20ee0*/  STL.64 [R1+0x11c0], R4 ;  /* 0x0011c00401007387 */ /* 0x004fe80000100a00 */
[----:B------:R-:W2:Y:S04]  /*20ef0*/  LDL.LU.64 R18, [R1+0xad0] ;  /* 0x000ad00001127983 */ /* 0x000ea80000300a00 */
[----:B------:R-:W3:Y:S04]  /*20f00*/  LDL.LU R17, [R1+0xb00] ;  /* 0x000b000001117983 */ /* 0x000ee80000300800 */
[----:B--2---:R-:W-:Y:S04]  /*20f10*/  STL.64 [R1+0x11b8], R18 ;  /* 0x0011b81201007387 */ /* 0x004fe80000100a00 */
[----:B---3--:R0:W-:Y:S04]  /*20f20*/  STL [R1+0x11b0], R17 ;  /* 0x0011b01101007387 */ /* 0x0081e80000100800 */
[----:B------:R-:W2:Y:S04]  /*20f30*/  LDL.LU R16, [R1+0x5f0] ;  /* 0x0005f00001107983 */ /* 0x000ea80000300800 */
[----:B0-----:R-:W2:Y:S04]  /*20f40*/  LDL.LU R17, [R1+0x5f4] ;  /* 0x0005f40001117983 */ /* 0x001ea80000300800 */
[----:B------:R-:W3:Y:S04]  /*20f50*/  LDL.LU R18, [R1+0x5f8] ;  /* 0x0005f80001127983 */ /* 0x000ee80000300800 */
[----:B------:R-:W3:Y:S01]  /*20f60*/  LDL.LU R19, [R1+0x5fc] ;  /* 0x0005fc0001137983 */ /* 0x000ee20000300800 */
[----:B------:R-:W-:-:S02]  /*20f70*/  IMAD.MOV.U32 R6, RZ, RZ, R13 ;  /* 0x000000ffff067224 */ /* 0x000fc400078e000d */
[----:B------:R-:W-:Y:S01]  /*20f80*/  IMAD.MOV.U32 R7, RZ, RZ, R0 ;  /* 0x000000ffff077224 */ /* 0x000fe200078e0000 */
[----:B---3--:R-:W-:Y:S04]  /*20f90*/  STL.64 [R1+0x11d8], R18 ;  /* 0x0011d81201007387 */ /* 0x008fe80000100a00 */
[----:B--2---:R-:W-:Y:S04]  /*20fa0*/  STL.64 [R1+0x11d0], R16 ;  /* 0x0011d01001007387 */ /* 0x004fe80000100a00 */
[----:B------:R-:W2:Y:S04]  /*20fb0*/  LDL.LU R13, [R1+0x134c] ;  /* 0x00134c00010d7983 */ /* 0x000ea80000300800 */
[----:B------:R-:W3:Y:S04]  /*20fc0*/  LDL.LU R0, [R1+0x1348] ;  /* 0x0013480001007983 */ /* 0x000ee80000300800 */
[----:B------:R0:W-:Y:S02]  /*20fd0*/  STL.64 [R1+0x11e0], R6 ;  /* 0x0011e00601007387 */ /* 0x0001e40000100a00 */
[----:B0-----:R-:W-:-:S02]  /*20fe0*/  IMAD.MOV.U32 R6, RZ, RZ, R29 ;  /* 0x000000ffff067224 */ /* 0x001fc400078e001d */
[----:B------:R-:W-:Y:S01]  /*20ff0*/  IMAD.MOV.U32 R7, RZ, RZ, R2 ;  /* 0x000000ffff077224 */ /* 0x000fe200078e0002 */
[----:B------:R-:W4:Y:S04]  /*21000*/  LDL.LU R29, [R1+0x1344] ;  /* 0x00134400011d7983 */ /* 0x000f280000300800 */
[----:B------:R-:W3:Y:S04]  /*21010*/  LDL.LU R2, [R1+0x1340] ;  /* 0x0013400001027983 */ /* 0x000ee80000300800 */
[----:B------:R0:W-:Y:S04]  /*21020*/  STL.64 [R1+0x11f8], R6 ;  /* 0x0011f80601007387 */ /* 0x0001e80000100a00 */
[----:B------:R-:W2:Y:S04]  /*21030*/  LDL.LU R16, [R1+0x600] ;  /* 0x0006000001107983 */ /* 0x000ea80000300800 */
[----:B------:R-:W2:Y:S04]  /*21040*/  LDL.LU R17, [R1+0x604] ;  /* 0x0006040001117983 */ /* 0x000ea80000300800 */
[----:B------:R-:W4:Y:S04]  /*21050*/  LDL.LU R18, [R1+0x608] ;  /* 0x0006080001127983 */ /* 0x000f280000300800 */
[----:B------:R-:W4:Y:S01]  /*21060*/  LDL.LU R19, [R1+0x60c] ;  /* 0x00060c0001137983 */ /* 0x000f220000300800 */
[----:B0-----:R-:W-:-:S02]  /*21070*/  IMAD.MOV.U32 R6, RZ, RZ, R25 ;  /* 0x000000ffff067224 */ /* 0x001fc400078e0019 */
[----:B------:R-:W-:Y:S01]  /*21080*/  IMAD.MOV.U32 R7, RZ, RZ, R24 ;  /* 0x000000ffff077224 */ /* 0x000fe200078e0018 */
[----:B------:R-:W3:Y:S04]  /*21090*/  LDL.LU R25, [R1+0x133c] ;  /* 0x00133c0001197983 */ /* 0x000ee80000300800 */
[----:B------:R-:W3:Y:S04]  /*210a0*/  LDL.LU R24, [R1+0x1338] ;  /* 0x0013380001187983 */ /* 0x000ee80000300800 */
[----:B------:R-:W-:Y:S04]  /*210b0*/  STL.64 [R1+0x1210], R6 ;  /* 0x0012100601007387 */ /* 0x000fe80000100a00 */
[----:B----4-:R-:W-:Y:S04]  /*210c0*/  STL.64 [R1+0x11f0], R18 ;  /* 0x0011f01201007387 */ /* 0x010fe80000100a00 */
[----:B--2---:R0:W-:Y:S04]  /*210d0*/  STL.64 [R1+0x11e8], R16 ;  /* 0x0011e81001007387 */ /* 0x0041e80000100a00 */
[----:B0-----:R-:W2:Y:S04]  /*210e0*/  LDL.LU R16, [R1+0x610] ;  /* 0x0006100001107983 */ /* 0x001ea80000300800 */
[----:B------:R-:W2:Y:S04]  /*210f0*/  LDL.LU R17, [R1+0x614] ;  /* 0x0006140001117983 */ /* 0x000ea80000300800 */
[----:B------:R-:W4:Y:S04]  /*21100*/  LDL.LU R18, [R1+0x618] ;  /* 0x0006180001127983 */ /* 0x000f280000300800 */
[----:B------:R-:W4:Y:S01]  /*21110*/  LDL.LU R19, [R1+0x61c] ;  /* 0x00061c0001137983 */ /* 0x000f220000300800 */
[----:B------:R-:W-:-:S02]  /*21120*/  IMAD.MOV.U32 R6, RZ, RZ, R15 ;  /* 0x000000ffff067224 */ /* 0x000fc400078e000f */
[----:B------:R-:W-:Y:S02]  /*21130*/  IMAD.MOV.U32 R7, RZ, RZ, R14 ;  /* 0x000000ffff077224 */ /* 0x000fe400078e000e */
[----:B------:R-:W-:Y:S02]  /*21140*/  IMAD.MOV.U32 R14, RZ, RZ, R9 ;  /* 0x000000ffff0e7224 */ /* 0x000fe400078e0009 */
[----:B------:R-:W-:Y:S01]  /*21150*/  IMAD.MOV.U32 R15, RZ, RZ, R8 ;  /* 0x000000ffff0f7224 */ /* 0x000fe200078e0008 */
[----:B------:R-:W-:Y:S04]  /*21160*/  STL.64 [R1+0x1228], R6 ;  /* 0x0012280601007387 */ /* 0x000fe80000100a00 */
[----:B----4-:R-:W-:Y:S04]  /*21170*/  STL.64 [R1+0x1208], R18 ;  /* 0x0012081201007387 */ /* 0x010fe80000100a00 */
[----:B--2---:R0:W-:Y:S04]  /*21180*/  STL.64 [R1+0x1200], R16 ;  /* 0x0012001001007387 */ /* 0x0041e80000100a00 */
[----:B0-----:R-:W2:Y:S04]  /*21190*/  LDL.LU R16, [R1+0x620] ;  /* 0x0006200001107983 */ /* 0x001ea80000300800 */
[----:B------:R-:W2:Y:S04]  /*211a0*/  LDL.LU R17, [R1+0x624] ;  /* 0x0006240001117983 */ /* 0x000ea80000300800 */
[----:B------:R-:W4:Y:S04]  /*211b0*/  LDL.LU R18, [R1+0x628] ;  /* 0x0006280001127983 */ /* 0x000f280000300800 */
[----:B------:R-:W4:Y:S04]  /*211c0*/  LDL.LU R19, [R1+0x62c] ;  /* 0x00062c0001137983 */ /* 0x000f280000300800 */
[----:B------:R0:W-:Y:S04]  /*211d0*/  STL.64 [R1+0x1260], R14 ;  /* 0x0012600e01007387 */ /* 0x0001e80000100a00 */
[----:B------:R-:W3:Y:S04]  /*211e0*/  LDL.LU R8, [R1+0x650] ;  /* 0x0006500001087983 */ /* 0x000ee80000300800 */
[----:B------:R-:W3:Y:S04]  /*211f0*/  LDL.LU R9, [R1+0x654] ;  /* 0x0006540001097983 */ /* 0x000ee80000300800 */
[----:B------:R-:W2:Y:S04]  /*21200*/  LDL.LU R10, [R1+0x658] ;  /* 0x00065800010a7983 */ /* 0x000ea80000300800 */
[----:B------:R-:W2:Y:S01]  /*21210*/  LDL.LU R11, [R1+0x65c] ;  /* 0x00065c00010b7983 */ /* 0x000ea20000300800 */
[----:B0-----:R-:W-:-:S02]  /*21220*/  IMAD.MOV.U32 R14, RZ, RZ, R27 ;  /* 0x000000ffff0e7224 */ /* 0x001fc400078e001b */
[----:B------:R-:W-:Y:S01]  /*21230*/  IMAD.MOV.U32 R15, RZ, RZ, R26 ;  /* 0x000000ffff0f7224 */ /* 0x000fe200078e001a */
[----:B------:R-:W4:Y:S04]  /*21240*/  LDL.LU R27, [R1+0x1334] ;  /* 0x00133400011b7983 */ /* 0x000f280000300800 */
[----:B------:R-:W4:Y:S04]  /*21250*/  LDL.LU R26, [R1+0x1330] ;  /* 0x00133000011a7983 */ /* 0x000f280000300800 */
[----:B------:R-:W-:Y:S04]  /*21260*/  STL.64 [R1+0x1278], R14 ;  /* 0x0012780e01007387 */ /* 0x000fe80000100a00 */
[----:B--2---:R-:W-:Y:S04]  /*21270*/  STL.64 [R1+0x1258], R10 ;  /* 0x0012580a01007387 */ /* 0x004fe80000100a00 */
[----:B---3--:R0:W-:Y:S04]  /*21280*/  STL.64 [R1+0x1250], R8 ;  /* 0x0012500801007387 */ /* 0x0081e80000100a00 */
        /* <DEDUP_REMOVED lines=30> */
[----:B------:R0:W-:Y:S04]  /*21470*/  STL.64 [R1+0x1280], R8 ;  /* 0x0012800801007387 */ /* 0x0001e80000100a00 */
[----:B0-----:R-:W3:Y:S04]  /*21480*/  LDL.LU R8, [R1+0x680] ;  /* 0x0006800001087983 */ /* 0x001ee80000300800 */
[----:B------:R-:W3:Y:S04]  /*21490*/  LDL.LU R9, [R1+0x684] ;  /* 0x0006840001097983 */ /* 0x000ee80000300800 */
[----:B------:R-:W4:Y:S04]  /*214a0*/  LDL.LU R10, [R1+0x688] ;  /* 0x00068800010a7983 */ /* 0x000f280000300800 */
[----:B------:R-:W4:Y:S01]  /*214b0*/  LDL.LU R11, [R1+0x68c] ;  /* 0x00068c00010b7983 */ /* 0x000f220000300800 */
[----:B------:R-:W-:-:S02]  /*214c0*/  IMAD.MOV.U32 R15, RZ, RZ, R26 ;  /* 0x000000ffff0f7224 */ /* 0x000fc400078e001a */
[----:B--2---:R-:W-:Y:S02]  /*214d0*/  IMAD.MOV.U32 R14, RZ, RZ, R25 ;  /* 0x000000ffff0e7224 */ /* 0x004fe400078e0019 */
[----:B------:R-:W2:Y:S04]  /*214e0*/  LDL.LU R25, [R1+0x131c] ;  /* 0x00131c0001197983 */ /* 0x000ea80000300800 */
[----:B------:R-:W2:Y:S04]  /*214f0*/  LDL.LU R26, [R1+0x1318] ;  /* 0x00131800011a7983 */ /* 0x000ea80000300800 */
[----:B------:R-:W-:Y:S04]  /*21500*/  STL.64 [R1+0x12e8], R14 ;  /* 0x0012e80e01007387 */ /* 0x000fe80000100a00 */
[----:B----4-:R-:W-:Y:S04]  /*21510*/  STL.64 [R1+0x12b0], R10 ;  /* 0x0012b00a01007387 */ /* 0x010fe80000100a00 */
[----:B---3--:R0:W-:Y:S04]  /*21520*/  STL.64 [R1+0x12a8], R8 ;  /* 0x0012a80801007387 */ /* 0x0081e80000100a00 */
[----:B0-----:R-:W3:Y:S04]  /*21530*/  LDL.LU R8, [R1+0x6a0] ;  /* 0x0006a00001087983 */ /* 0x001ee80000300800 */
[----:B------:R-:W3:Y:S04]  /*21540*/  LDL.LU R9, [R1+0x6a4] ;  /* 0x0006a40001097983 */ /* 0x000ee80000300800 */
[----:B------:R-:W4:Y:S04]  /*21550*/  LDL.LU R10, [R1+0x6a8] ;  /* 0x0006a800010a7983 */ /* 0x000f280000300800 */
[----:B------:R-:W4:Y:S01]  /*21560*/  LDL.LU R11, [R1+0x6ac] ;  /* 0x0006ac00010b7983 */ /* 0x000f220000300800 */
[----:B------:R-:W-:-:S02]  /*21570*/  IMAD.MOV.U32 R14, RZ, RZ, R27 ;  /* 0x000000ffff0e7224 */ /* 0x000fc400078e001b */
[----:B------:R-:W-:Y:S01]  /*21580*/  IMAD.MOV.U32 R15, RZ, RZ, R2 ;  /* 0x000000ffff0f7224 */ /* 0x000fe200078e0002 */
[----:B------:R-:W2:Y:S04]  /*21590*/  LDL.LU R27, [R1+0x1314] ;  /* 0x00131400011b7983 */ /* 0x000ea80000300800 */
[----:B------:R-:W2:Y:S04]  /*215a0*/  LDL.LU R2, [R1+0x1310] ;  /* 0x0013100001027983 */ /* 0x000ea80000300800 */
[----:B----4-:R-:W-:Y:S04]  /*215b0*/  STL.64 [R1+0x12c8], R10 ;  /* 0x0012c80a01007387 */ /* 0x010fe80000100a00 */
[----:B---3--:R0:W-:Y:S04]  /*215c0*/  STL.64 [R1+0x12c0], R8 ;  /* 0x0012c00801007387 */ /* 0x0081e80000100a00 */
        /* <DEDUP_REMOVED lines=12> */
[----:B----4-:R-:W-:Y:S04]  /*21690*/  STL.64 [R1+0x12f8], R10 ;  /* 0x0012f80a01007387 */ /* 0x010fe80000100a00 */
[----:B---3--:R0:W-:Y:S04]  /*216a0*/  STL.64 [R1+0x12f0], R8 ;  /* 0x0012f00801007387 */ /* 0x0081e80000100a00 */
[----:B0-----:R-:W2:Y:S04]  /*216b0*/  LDL.LU R8, [R1+0x850] ;  /* 0x0008500001087983 */ /* 0x001ea80000300800 */
[----:B------:R-:W2:Y:S04]  /*216c0*/  LDL.LU R9, [R1+0x854] ;  /* 0x0008540001097983 */ /* 0x000ea80000300800 */
[----:B------:R-:W2:Y:S04]  /*216d0*/  LDL.LU R10, [R1+0x858] ;  /* 0x00085800010a7983 */ /* 0x000ea80000300800 */
[----:B------:R-:W2:Y:S04]  /*216e0*/  LDL.LU R11, [R1+0x85c] ;  /* 0x00085c00010b7983 */ /* 0x000ea80000300800 */
[----:B------:R-:W3:Y:S04]  /*216f0*/  LDL.LU R3, [R1+0x130c] ;  /* 0x00130c0001037983 */ /* 0x000ee80000300800 */
[----:B------:R-:W4:Y:S04]  /*21700*/  LDL.LU R28, [R1+0x1308] ;  /* 0x00130800011c7983 */ /* 0x000f280000300800 */
[----:B------:R-:W-:Y:S04]  /*21710*/  STL.64 [R1+0x1220], R18 ;  /* 0x0012201201007387 */ /* 0x000fe80000100a00 */
[----:B------:R0:W-:Y:S04]  /*21720*/  STL.64 [R1+0x1218], R16 ;  /* 0x0012181001007387 */ /* 0x0001e80000100a00 */
[----:B0-----:R-:W3:Y:S04]  /*21730*/  LDL.LU R16, [R1+0x630] ;  /* 0x0006300001107983 */ /* 0x001ee80000300800 */
[----:B------:R-:W3:Y:S04]  /*21740*/  LDL.LU R17, [R1+0x634] ;  /* 0x0006340001117983 */ /* 0x000ee80000300800 */
[----:B------:R-:W4:Y:S04]  /*21750*/  LDL.LU R18, [R1+0x638] ;  /* 0x0006380001127983 */ /* 0x000f280000300800 */
[----:B------:R-:W4:Y:S01]  /*21760*/  LDL.LU R19, [R1+0x63c] ;  /* 0x00063c0001137983 */ /* 0x000f220000300800 */
[----:B--2---:R-:W-:Y:S03]  /*21770*/  HMMA.16816.F32.BF16 R12, R24, R14, R8 ;  /* 0x0000000e180c723c */ /* 0x004fe60000041808 */
[----:B----4-:R-:W-:Y:S04]  /*21780*/  STL.64 [R1+0x1238], R18 ;  /* 0x0012381201007387 */ /* 0x010fe80000100a00 */
[----:B---3--:R0:W-:Y:S04]  /*21790*/  STL.64 [R1+0x1230], R16 ;  /* 0x0012301001007387 */ /* 0x0081e80000100a00 */
[----:B0-----:R-:W2:Y:S04]  /*217a0*/  LDL.LU R16, [R1+0x640] ;  /* 0x0006400001107983 */ /* 0x001ea80000300800 */
[----:B------:R-:W2:Y:S04]  /*217b0*/  LDL.LU R17, [R1+0x644] ;  /* 0x0006440001117983 */ /* 0x000ea80000300800 */
[----:B------:R-:W2:Y:S04]  /*217c0*/  LDL.LU R18, [R1+0x648] ;  /* 0x0006480001127983 */ /* 0x000ea80000300800 */
[----:B------:R-:W2:Y:S04]  /*217d0*/  LDL.LU R19, [R1+0x64c] ;  /* 0x00064c0001137983 */ /* 0x000ea80000300800 */
[----:B------:R-:W-:Y:S04]  /*217e0*/  STL [R1+0x112c], R20 ;  /* 0x00112c1401007387 */ /* 0x000fe80000100800 */
[----:B------:R-:W-:Y:S04]  /*217f0*/  STL [R1+0x1128], R21 ;  /* 0x0011281501007387 */ /* 0x000fe80000100800 */
[----:B------:R0:W-:Y:S04]  /*21800*/  STL [R1+0x1124], R22 ;  /* 0x0011241601007387 */ /* 0x0001e80000100800 */
[----:B------:R1:W-:Y:S01]  /*21810*/  STL [R1+0x1120], R23 ;  /* 0x0011201701007387 */ /* 0x0003e20000100800 */
[----:B0-----:R-:W-:-:S02]  /*21820*/  IMAD.MOV.U32 R22, RZ, RZ, R29 ;  /* 0x000000ffff167224 */ /* 0x001fc400078e001d */
[----:B-1----:R-:W-:Y:S01]  /*21830*/  IMAD.MOV.U32 R23, RZ, RZ, R0 ;  /* 0x000000ffff177224 */ /* 0x002fe200078e0000 */
[----:B------:R-:W3:Y:S04]  /*21840*/  LDL.LU R29, [R1+0x1304] ;  /* 0x00130400011d7983 */ /* 0x000ee80000300800 */
[----:B------:R-:W4:Y:S04]  /*21850*/  LDL.LU R0, [R1+0x1300] ;  /* 0x0013000001007983 */ /* 0x000f280000300800 */
[----:B------:R-:W2:Y:S04]  /*21860*/  LDL.LU.64 R10, [R1+0x12f8] ;  /* 0x0012f800010a7983 */ /* 0x000ea80000300a00 */
[----:B------:R-:W2:Y:S04]  /*21870*/  LDL.LU.64 R8, [R1+0x12f0] ;  /* 0x0012f00001087983 */ /* 0x000ea80000300a00 */
        /* <DEDUP_REMOVED lines=25> */
[----:B---3--:R-:W-:Y:S02]  /*21a10*/  HMMA.16816.F32.BF16 R20, R24, R22, R12 ;  /* 0x000000161814723c */ /* 0x008fe4000004180c */
[----:B------:R-:W2:-:S15]  /*21a20*/  LDL.LU.64 R14, [R1+0x1290] ;  /* 0x00129000010e7983 */ /* 0x000e9e0000300a00 */
[----:B------:R-:W-:-:S06]  /*21a30*/  NOP ;  /* 0x0000000000007918 */ /* 0x000fcc0000000000 */
        /* <DEDUP_REMOVED lines=24> */
[----:B------:R-:W2:-:S15]  /*21bc0*/  LDL.LU.64 R10, [R1+0x1240] ;  /* 0x00124000010a7983 */ /* 0x000e9e0000300a00 */
[----:B------:R-:W-:-:S06]  /*21bd0*/  NOP ;  /* 0x0000000000007918 */ /* 0x000fcc0000000000 */
[----:B------:R0:W-:Y:S04]  /*21be0*/  STL.64 [R1+0x650], R12 ;  /* 0x0006500c01007387 */ /* 0x0001e80000100a00 */
[----:B------:R-:W-:Y:S04]  /*21bf0*/  STL.64 [R1+0x658], R14 ;  /* 0x0006580e01007387 */ /* 0x000fe80000100a00 */
[----:B0-----:R-:W3:Y:S04]  /*21c00*/  LDL.LU R12, [R1+0xb08] ;  /* 0x000b0800010c7983 */ /* 0x001ee80000300800 */
[----:B------:R-:W3:Y:S01]  /*21c10*/  LDL.LU R13, [R1+0xeec] ;  /* 0x000eec00010d7983 */ /* 0x000ee20000300800 */
[----:B------:R-:W-:Y:S01]  /*21c20*/  HMMA.16816.F32.BF16 R4, R24, R6, R16 ;  /* 0x000000061804723c */ /* 0x000fe20000041810 */
[----:B------:R-:W-:-:S02]  /*21c30*/  IMAD.MOV.U32 R21, RZ, RZ, R28 ;  /* 0x000000ffff157224 */ /* 0x000fc400078e001c */
[----:B------:R-:W-:Y:S01]  /*21c40*/  IMAD.MOV.U32 R23, RZ, RZ, R2 ;  /* 0x000000ffff177224 */ /* 0x000fe200078e0002 */
[----:B---3--:R0:W-:Y:S04]  /*21c50*/  STL.64 [R1+0x11a8], R12 ;  /* 0x0011a80c01007387 */ /* 0x0081e80000100a00 */
[----:B0-----:R-:W3:Y:S04]  /*21c60*/  LDL.LU.64 R12, [R1+0xad8] ;  /* 0x000ad800010c7983 */ /* 0x001ee80000300a00 */
[----:B------:R-:W2:Y:S04]  /*21c70*/  LDL.LU R14, [R1+0xee4] ;  /* 0x000ee400010e7983 */ /* 0x000ea80000300800 */
[----:B------:R-:W2:Y:S04]  /*21c80*/  LDL.LU R15, [R1+0xedc] ;  /* 0x000edc00010f7983 */ /* 0x000ea80000300800 */
[----:B------:R-:W2:Y:S04]  /*21c90*/  LDL.LU R9, [R1+0xed4] ;  /* 0x000ed40001097983 */ /* 0x000ea80000300800 */
[----:B------:R-:W2:Y:S04]  /*21ca0*/  LDL.LU R28, [R1+0xecc] ;  /* 0x000ecc00011c7983 */ /* 0x000ea80000300800 */
[----:B------:R-:W2:Y:S04]  /*21cb0*/  LDL.LU R2, [R1+0xb04] ;  /* 0x000b040001027983 */ /* 0x000ea80000300800 */
[----:B------:R-:W4:Y:S04]  /*21cc0*/  LDL.LU.64 R18, [R1+0x1238] ;  /* 0x0012380001127983 */ /* 0x000f280000300a00 */
[----:B------:R-:W4:Y:S04]  /*21cd0*/  LDL.LU.64 R16, [R1+0x1230] ;  /* 0x0012300001107983 */ /* 0x000f280000300a00 */
[----:B------:R-:W-:Y:S04]  /*21ce0*/  STL.64 [R1+0x640], R4 ;  /* 0x0006400401007387 */ /* 0x000fe80000100a00 */
[----:B------:R0:W-:Y:S04]  /*21cf0*/  STL.64 [R1+0x648], R6 ;  /* 0x0006480601007387 */ /* 0x0001e80000100a00 */
[----:B0-----:R-:W4:Y:S02]  /*21d00*/  LDL.LU.64 R6, [R1+0x1228] ;  /* 0x0012280001067983 */ /* 0x001f240000300a00 */
[----:B----4-:R-:W-:Y:S02]  /*21d10*/  HMMA.16816.F32.BF16 R4, R24, R6, R16 ;  /* 0x000000061804723c */ /* 0x010fe40000041810 */
[----:B------:R-:W4:Y:S04]  /*21d20*/  LDL.LU.64 R18, [R1+0x1220] ;  /* 0x0012200001127983 */ /* 0x000f280000300a00 */
[----:B------:R-:W4:-:S15]  /*21d30*/  LDL.LU.64 R16, [R1+0x1218] ;  /* 0x0012180001107983 */ /* 0x000f1e0000300a00 */
[----:B------:R-:W-:-:S02]  /*21d40*/  NOP ;  /* 0x0000000000007918 */ /* 0x000fc40000000000 */
        /* <DEDUP_REMOVED lines=23> */
[----:B0-----:R-:W4:Y:S04]  /*21ec0*/  LDL.LU.64 R6, [R1+0x11c8] ;  /* 0x0011c80001067983 */ /* 0x001f280000300a00 */
[----:B------:R-:W3:Y:S01]  /*21ed0*/  LDL.LU.64 R4, [R1+0x11c0] ;  /* 0x0011c00001047983 */ /* 0x000ee20000300a00 */
[----:B------:R-:W-:-:S02]  /*21ee0*/  IMAD.MOV.U32 R20, RZ, RZ, R29 ;  /* 0x000000ffff147224 */ /* 0x000fc400078e001d */
[----:B------:R-:W0:Y:S01]  /*21ef0*/  LDC R29, c[0x0][0x238] ;  /* 0x00008e00ff1d7b82 */ /* 0x000e220000000800 */
[----:B----4-:R-:W-:-:S15]  /*21f00*/  HMMA.16816.F32.BF16 R16, R24, R6, R16 ;  /* 0x000000061810723c */ /* 0x010fde0000041810 */
[----:B------:R-:W-:-:S08]  /*21f10*/  NOP ;  /* 0x0000000000007918 */ /* 0x000fd00000000000 */
[----:B------:R-:W-:Y:S04]  /*21f20*/  STL.64 [R1+0x5f0], R16 ;  /* 0x0005f01001007387 */ /* 0x000fe80000100a00 */
[----:B------:R1:W-:Y:S04]  /*21f30*/  STL.64 [R1+0x5f8], R18 ;  /* 0x0005f81201007387 */ /* 0x0003e80000100a00 */
[----:B-1----:R-:W4:Y:S01]  /*21f40*/  LDL.LU.64 R18, [R1+0x11b8] ;  /* 0x0011b80001127983 */ /* 0x002f220000300a00 */
[----:B0-----:R-:W-:-:S03]  /*21f50*/  IMAD.SHL.U32 R29, R29, 0x20, RZ ;  /* 0x000000201d1d7824 */ /* 0x001fc600078e00ff */
[----:B------:R-:W4:Y:S01]  /*21f60*/  LDL.LU R17, [R1+0x11b0] ;  /* 0x0011b00001117983 */ /* 0x000f220000300800 */
[----:B------:R-:W-:-:S03]  /*21f70*/  IMAD.SHL.U32 R29, R29, 0x2, RZ ;  /* 0x000000021d1d7824 */ /* 0x000fc600078e00ff */
[----:B------:R-:W4:Y:S02]  /*21f80*/  LDL R16, [R1+0x10f8] ;  /* 0x0010f80001107983 */ /* 0x000f240000100800 */
[-C--:B---3--:R-:W-:Y:S02]  /*21f90*/  IADD3 R6, P1, R4, R29.reuse, RZ ;  /* 0x0000001d04067210 */ /* 0x088fe40007f3e0ff */
[----:B------:R-:W-:Y:S01]  /*21fa0*/  IADD3 R8, P0, R12, R29, RZ ;  /* 0x0000001d0c087210 */ /* 0x000fe20007f1e0ff */
[----:B------:R-:W-:Y:S02]  /*21fb0*/  IMAD.MOV.U32 R22, RZ, RZ, R3 ;  /* 0x000000ffff167224 */ /* 0x000fe400078e0003 */
[----:B------:R-:W-:Y:S02]  /*21fc0*/  STL [R1+0x1130], R6 ;  /* 0x0011300601007387 */ /* 0x000fe40000100800 */
[----:B------:R-:W-:-:S03]  /*21fd0*/  IMAD.X R3, R13, 0x1, R0, P0 ;  /* 0x000000010d037824 */ /* 0x000fc600000e0600 */
[----:B--2---:R-:W-:Y:S01]  /*21fe0*/  HMMA.16816.F32.BF16 R20, R24, R10, R20 ;  /* 0x0000000a1814723c */ /* 0x004fe20000041814 */
[----:B----4-:R-:W-:-:S05]  /*21ff0*/  IADD3 R7, P2, R18, R29, RZ ;  /* 0x0000001d12077210 */ /* 0x010fca0007f5e0ff */
[----:B------:R-:W-:Y:S04]  /*22000*/  STL [R1+0x1134], R7 ;  /* 0x0011340701007387 */ /* 0x000fe80000100800 */
[----:B------:R-:W2:Y:S01]  /*22010*/  LDL.LU.64 R12, [R1+0x11a8] ;  /* 0x0011a800010c7983 */ /* 0x000ea20000300a00 */
[--C-:B------:R-:W-:Y:S02]  /*22020*/  IMAD.X R4, R5, 0x1, R0.reuse, P1 ;  /* 0x0000000105047824 */ /* 0x100fe400008e0600 */
[----:B------:R-:W-:Y:S02]  /*22030*/  VIADD R17, R17, 0x1 ;  /* 0x0000000111117836 */ /* 0x000fe40000000000 */
[----:B------:R-:W-:-:S09]  /*22040*/  IMAD.X R5, R19, 0x1, R0, P2 ;  /* 0x0000000113057824 */ /* 0x000fd200010e0600 */
[----:B------:R-:W-:Y:S01]  /*22050*/  IMAD.MOV.U32 R10, RZ, RZ, R23 ;  /* 0x000000ffff0a7224 */ /* 0x000fe200078e0017 */
[----:B------:R0:W-:Y:S04]  /*22060*/  STL [R1+0x1138], R4 ;  /* 0x0011380401007387 */ /* 0x0001e80000100800 */
[----:B------:R-:W-:Y:S04]  /*22070*/  STL [R1+0xb00], R17 ;  /* 0x000b001101007387 */ /* 0x000fe80000100800 */
[----:B------:R1:W-:Y:S01]  /*22080*/  STL [R1+0x113c], R5 ;  /* 0x00113c0501007387 */ /* 0x0003e20000100800 */
[----:B------:R-:W-:-:S03]  /*22090*/  IMAD.MOV.U32 R11, RZ, RZ, R21 ;  /* 0x000000ffff0b7224 */ /* 0x000fc600078e0015 */
[----:B------:R-:W-:Y:S04]  /*220a0*/  STL.64 [R1+0x4e0], R20 ;  /* 0x0004e01401007387 */ /* 0x000fe80000100a00 */
[----:B------:R-:W-:Y:S04]  /*220b0*/  STL.64 [R1+0x4e8], R22 ;  /* 0x0004e81601007387 */ /* 0x000fe80000100a00 */
[----:B------:R-:W-:Y:S01]  /*220c0*/  STL [R1+0x1144], R10 ;  /* 0x0011440a01007387 */ /* 0x000fe20000100800 */
[----:B------:R-:W-:Y:S01]  /*220d0*/  IADD3 R14, P5, R14, R29, RZ ;  /* 0x0000001d0e0e7210 */ /* 0x000fe20007fbe0ff */
[----:B0-----:R-:W-:-:S02]  /*220e0*/  IMAD.MOV.U32 R4, RZ, RZ, R8 ;  /* 0x000000ffff047224 */ /* 0x001fc400078e0008 */
[----:B-1----:R-:W-:Y:S01]  /*220f0*/  IMAD.MOV.U32 R5, RZ, RZ, R3 ;  /* 0x000000ffff057224 */ /* 0x002fe200078e0003 */
[----:B------:R-:W-:Y:S01]  /*22100*/  STL [R1+0x1140], R11 ;  /* 0x0011400b01007387 */ /* 0x000fe20000100800 */
[-C--:B------:R-:W-:Y:S02]  /*22110*/  IADD3 R15, P1, R15, R29.reuse, RZ ;  /* 0x0000001d0f0f7210 */ /* 0x080fe40007f3e0ff */
[-C--:B------:R-:W-:Y:S01]  /*22120*/  IADD3 R9, P4, R9, R29.reuse, RZ ;  /* 0x0000001d09097210 */ /* 0x080fe20007f9e0ff */
[----:B------:R-:W-:Y:S01]  /*22130*/  STL.64 [R1+0xad8], R4 ;  /* 0x000ad80401007387 */ /* 0x000fe20000100a00 */
[-C--:B------:R-:W-:Y:S02]  /*22140*/  IADD3 R28, P3, R28, R29.reuse, RZ ;  /* 0x0000001d1c1c7210 */ /* 0x080fe40007f7e0ff */
[-C--:B--2---:R-:W-:Y:S02]  /*22150*/  IADD3 R12, P2, R12, R29.reuse, RZ ;  /* 0x0000001d0c0c7210 */ /* 0x084fe40007f5e0ff */
[----:B------:R-:W-:-:S03]  /*22160*/  IADD3 R13, P6, R13, R29, RZ ;  /* 0x0000001d0d0d7210 */ /* 0x000fc60007fde0ff */
[----:B------:R-:W-:Y:S04]  /*22170*/  STL [R1+0xb08], R12 ;  /* 0x000b080c01007387 */ /* 0x000fe80000100800 */
[----:B------:R-:W-:Y:S04]  /*22180*/  STL [R1+0xeec], R13 ;  /* 0x000eec0d01007387 */ /* 0x000fe80000100800 */
[----:B------:R-:W-:Y:S04]  /*22190*/  STL [R1+0xee4], R14 ;  /* 0x000ee40e01007387 */ /* 0x000fe80000100800 */
[----:B------:R-:W-:Y:S04]  /*221a0*/  STL [R1+0xedc], R15 ;  /* 0x000edc0f01007387 */ /* 0x000fe80000100800 */
[----:B------:R0:W-:Y:S01]  /*221b0*/  STL [R1+0x11a4], R0 ;  /* 0x0011a40001007387 */ /* 0x0001e20000100800 */
[----:B------:R-:W-:-:S03]  /*221c0*/  IMAD.X R2, R2, 0x1, R0, P2 ;  /* 0x0000000102027824 */ /* 0x000fc600010e0600 */
[----:B------:R-:W-:Y:S04]  /*221d0*/  STL [R1+0xed4], R9 ;  /* 0x000ed40901007387 */ /* 0x000fe80000100800 */
[----:B0-----:R-:W2:Y:S04]  /*221e0*/  LDL.LU R0, [R1+0xec4] ;  /* 0x000ec40001007983 */ /* 0x001ea80000300800 */
[----:B------:R-:W-:Y:S04]  /*221f0*/  STL [R1+0xecc], R28 ;  /* 0x000ecc1c01007387 */ /* 0x000fe80000100800 */
[----:B------:R-:W3:Y:S04]  /*22200*/  LDL.LU R8, [R1+0xeb4] ;  /* 0x000eb40001087983 */ /* 0x000ee80000300800 */
[----:B------:R-:W-:Y:S01]  /*22210*/  STL [R1+0xb04], R2 ;  /* 0x000b040201007387 */ /* 0x000fe20000100800 */
[----:B------:R-:W-:-:S03]  /*22220*/  ISETP.NE.U32.AND P0, PT, R17, R16, PT ;  /* 0x000000101100720c */ /* 0x000fc60003f05070 */
[----:B---3--:R0:W-:Y:S04]  /*22230*/  STL [R1+0x11a0], R8 ;  /* 0x0011a00801007387 */ /* 0x0081e80000100800 */
[----:B0-----:R-:W3:Y:S04]  /*22240*/  LDL.LU R8, [R1+0xebc] ;  /* 0x000ebc0001087983 */ /* 0x001ee80000300800 */
        /* <DEDUP_REMOVED lines=22> */
[----:B--2---:R-:W-:-:S03]  /*223b0*/  IADD3 R0, P2, R0, R29, RZ ;  /* 0x0000001d00007210 */ /* 0x004fc60007f5e0ff */
[----:B------:R-:W2:Y:S04]  /*223c0*/  LDL.LU R15, [R1+0xe80] ;  /* 0x000e8000010f7983 */ /* 0x000ea80000300800 */
[----:B------:R-:W2:Y:S04]  /*223d0*/  LDL.LU R9, [R1+0xe54] ;  /* 0x000e540001097983 */ /* 0x000ea80000300800 */
[----:B------:R-:W2:Y:S04]  /*223e0*/  LDL.LU R28, [R1+0xe78] ;  /* 0x000e7800011c7983 */ /* 0x000ea80000300800 */
[----:B------:R-:W2:Y:S04]  /*223f0*/  LDL.LU R2, [R1+0xe4c] ;  /* 0x000e4c0001027983 */ /* 0x000ea80000300800 */
[----:B------:R0:W-:Y:S04]  /*22400*/  STL [R1+0xec4], R0 ;  /* 0x000ec40001007387 */ /* 0x0001e80000100800 */
[----:B0-----:R-:W3:Y:S04]  /*22410*/  LDL.LU R0, [R1+0x11a4] ;  /* 0x0011a40001007983 */ /* 0x001ee80000300800 */
[----:B------:R-:W3:Y:S02]  /*22420*/  LDL.LU R29, [R1+0xee8] ;  /* 0x000ee800011d7983 */ /* 0x000ee40000300800 */
[----:B---3--:R-:W-:-:S05]  /*22430*/  IMAD.X R29, R29, 0x1, R0, P6 ;  /* 0x000000011d1d7824 */ /* 0x008fca00030e0600 */
[----:B------:R0:W-:Y:S02]  /*22440*/  STL [R1+0xee8], R29 ;  /* 0x000ee81d01007387 */ /* 0x0001e40000100800 */
[----:B0-----:R-:W0:Y:S02]  /*22450*/  LDC R29, c[0x0][0x238] ;  /* 0x00008e00ff1d7b82 */ /* 0x001e240000000800 */
[----:B0-----:R-:W-:-:S04]  /*22460*/  IMAD.SHL.U32 R29, R29, 0x20, RZ ;  /* 0x000000201d1d7824 */ /* 0x001fc800078e00ff */
[----:B------:R-:W-:-:S05]  /*22470*/  IMAD.SHL.U32 R29, R29, 0x2, RZ ;  /* 0x000000021d1d7824 */ /* 0x000fca00078e00ff */
[----:B------:R-:W-:-:S05]  /*22480*/  IADD3 R8, P6, R8, R29, RZ ;  /* 0x0000001d08087210 */ /* 0x000fca0007fde0ff */
[----:B------:R0:W-:Y:S04]  /*22490*/  STL [R1+0xebc], R8 ;  /* 0x000ebc0801007387 */ /* 0x0001e80000100800 */
[----:B0-----:R-:W3:Y:S04]  /*224a0*/  LDL.LU R8, [R1+0x11a0] ;  /* 0x0011a00001087983 */ /* 0x001ee80000300800 */
[----:B------:R-:W2:Y:S01]  /*224b0*/  LDL.LU R29, [R1+0xee0] ;  /* 0x000ee000011d7983 */ /* 0x000ea20000300800 */
[--C-:B----4-:R-:W-:Y:S02]  /*224c0*/  IMAD.X R3, R3, 0x1, R0.reuse, P1 ;  /* 0x0000000103037824 */ /* 0x110fe400008e0600 */
[----:B------:R-:W-:-:S02]  /*224d0*/  IMAD.X R10, R10, 0x1, R0, P4 ;  /* 0x000000010a0a7824 */ /* 0x000fc400020e0600 */
[--C-:B------:R-:W-:Y:S02]  /*224e0*/  IMAD.X R25, R25, 0x1, R0.reuse, P3 ;  /* 0x0000000119197824 */ /* 0x100fe400018e0600 */
[--C-:B------:R-:W-:Y:S02]  /*224f0*/  IMAD.X R27, R27, 0x1, R0.reuse, P2 ;  /* 0x000000011b1b7824 */ /* 0x100fe400010e0600 */
[--C-:B------:R-:W-:Y:S02]  /*22500*/  IMAD.X R4, R4, 0x1, R0.reuse, P6 ;  /* 0x0000000104047824 */ /* 0x100fe400030e0600 */
[----:B--2---:R-:W-:-:S05]  /*22510*/  IMAD.X R29, R29, 0x1, R0, P5 ;  /* 0x000000011d1d7824 */ /* 0x004fca00028e0600 */
[----:B------:R0:W-:Y:S02]  /*22520*/  STL [R1+0xee0], R29 ;  /* 0x000ee01d01007387 */ /* 0x0001e40000100800 */
[----:B0-----:R-:W0:Y:S02]  /*22530*/  LDC R29, c[0x0][0x238] ;  /* 0x00008e00ff1d7b82 */ /* 0x001e240000000800 */
[----:B0-----:R-:W-:-:S04]  /*22540*/  IMAD.SHL.U32 R29, R29, 0x20, RZ ;  /* 0x000000201d1d7824 */ /* 0x001fc800078e00ff */
[----:B------:R-:W-:-:S05]  /*22550*/  IMAD.SHL.U32 R29, R29, 0x2, RZ ;  /* 0x000000021d1d7824 */ /* 0x000fca00078e00ff */
[-C--:B---3--:R-:W-:Y:S02]  /*22560*/  IADD3 R8, P5, R8, R29.reuse, RZ ;  /* 0x0000001d08087210 */ /* 0x088fe40007fbe0ff */
[-C--:B------:R-:W-:Y:S02]  /*22570*/  IADD3 R11, P1, R11, R29.reuse, RZ ;  /* 0x0000001d0b0b7210 */ /* 0x080fe40007f3e0ff */
[-C--:B------:R-:W-:Y:S02]  /*22580*/  IADD3 R24, P4, R24, R29.reuse, RZ ;  /* 0x0000001d18187210 */ /* 0x080fe40007f9e0ff */
[-C--:B------:R-:W-:Y:S01]  /*22590*/  IADD3 R26, P3, R26, R29.reuse, RZ ;  /* 0x0000001d1a1a7210 */ /* 0x080fe20007f7e0ff */
[----:B------:R0:W-:Y:S04]  /*225a0*/  STL [R1+0xeb4], R8 ;  /* 0x000eb40801007387 */ /* 0x0001e80000100800 */
[----:B------:R-:W-:Y:S04]  /*225b0*/  STL [R1+0xed8], R3 ;  /* 0x000ed80301007387 */ /* 0x000fe80000100800 */
[----:B------:R-:W-:Y:S04]  /*225c0*/  STL [R1+0xeac], R11 ;  /* 0x000eac0b01007387 */ /* 0x000fe80000100800 */
[----:B------:R-:W-:Y:S01]  /*225d0*/  STL [R1+0xed0], R10 ;  /* 0x000ed00a01007387 */ /* 0x000fe20000100800 */
[----:B------:R-:W-:-:S03]  /*225e0*/  IADD3 R5, P2, R5, R29, RZ ;  /* 0x0000001d05057210 */ /* 0x000fc60007f5e0ff */
[----:B------:R-:W-:Y:S04]  /*225f0*/  STL [R1+0xea4], R24 ;  /* 0x000ea41801007387 */ /* 0x000fe80000100800 */
[----:B------:R-:W-:Y:S01]  /*22600*/  STL [R1+0xec8], R25 ;  /* 0x000ec81901007387 */ /* 0x000fe20000100800 */
[----:B------:R-:W-:-:S03]  /*22610*/  IADD3 R7, P6, R7, R29, RZ ;  /* 0x0000001d07077210 */ /* 0x000fc60007fde0ff */
[----:B------:R-:W-:Y:S01]  /*22620*/  STL [R1+0xe9c], R26 ;  /* 0x000e9c1a01007387 */ /* 0x000fe20000100800 */
[----:B------:R-:W-:-:S03]  /*22630*/  IMAD.X R6, R6, 0x1, R0, P5 ;  /* 0x0000000106067824 */ /* 0x000fc600028e0600 */
        /* <DEDUP_REMOVED lines=24> */
[----:B------:R-:W-:Y:S04]  /*227c0*/  STL [R1+0xe90], R17 ;  /* 0x000e901101007387 */ /* 0x000fe80000100800 */
[----:B------:R-:W-:Y:S01]  /*227d0*/  STL [R1+0xe64], R12 ;  /* 0x000e640c01007387 */ /* 0x000fe20000100800 */
[----:B------:R-:W-:-:S03]  /*227e0*/  IADD3 R9, P5, R9, R29, RZ ;  /* 0x0000001d09097210 */ /* 0x000fc60007fbe0ff */
[----:B------:R-:W-:Y:S01]  /*227f0*/  STL [R1+0xe88], R13 ;  /* 0x000e880d01007387 */ /* 0x000fe20000100800 */
[----:B------:R-:W-:-:S03]  /*22800*/  IMAD.X R28, R28, 0x1, R0, P1 ;  /* 0x000000011c1c7824 */ /* 0x000fc600008e0600 */
[----:B------:R-:W-:Y:S01]  /*22810*/  STL [R1+0xe5c], R14 ;  /* 0x000e5c0e01007387 */ /* 0x000fe20000100800 */
[----:B------:R-:W-:-:S03]  /*22820*/  IADD3 R2, P1, R2, R29, RZ ;  /* 0x0000001d02027210 */ /* 0x000fc60007f3e0ff */
[----:B------:R-:W-:Y:S04]  /*22830*/  STL [R1+0xe80], R15 ;  /* 0x000e800f01007387 */ /* 0x000fe80000100800 */
[----:B------:R-:W2:Y:S04]  /*22840*/  LDL.LU R29, [R1+0xe70] ;  /* 0x000e7000011d7983 */ /* 0x000ea80000300800 */
[----:B------:R-:W-:Y:S04]  /*22850*/  STL [R1+0xe54], R9 ;  /* 0x000e540901007387 */ /* 0x000fe80000100800 */
[----:B0-----:R-:W3:Y:S04]  /*22860*/  LDL.LU R8, [R1+0xe60] ;  /* 0x000e600001087983 */ /* 0x001ee80000300800 */
[----:B------:R-:W-:Y:S04]  /*22870*/  STL [R1+0xe78], R28 ;  /* 0x000e781c01007387 */ /* 0x000fe80000100800 */
[----:B---3--:R0:W-:Y:S04]  /*22880*/  STL [R1+0x1198], R8 ;  /* 0x0011980801007387 */ /* 0x0081e80000100800 */
[----:B------:R-:W-:Y:S04]  /*22890*/  STL [R1+0xe4c], R2 ;  /* 0x000e4c0201007387 */ /* 0x000fe80000100800 */
[----:B0-----:R-:W3:Y:S01]  /*228a0*/  LDL.LU R8, [R1+0xe3c] ;  /* 0x000e3c0001087983 */ /* 0x001ee20000300800 */
[----:B--2---:R-:W-:-:S03]  /*228b0*/  IMAD.X R29, R29, 0x1, R0, P4 ;  /* 0x000000011d1d7824 */ /* 0x004fc600020e0600 */
[----:B---3--:R0:W-:Y:S04]  /*228c0*/  STL [R1+0x119c], R8 ;  /* 0x00119c0801007387 */ /* 0x0081e80000100800 */
[----:B0-----:R-:W2:Y:S04]  /*228d0*/  LDL.LU R8, [R1+0xe44] ;  /* 0x000e440001087983 */ /* 0x001ea80000300800 */
[----:B------:R-:W3:Y:S04]  /*228e0*/  LDL.LU R3, [R1+0xe34] ;  /* 0x000e340001037983 */ /* 0x000ee80000300800 */
[----:B------:R-:W4:Y:S04]  /*228f0*/  LDL.LU R11, [R1+0xe58] ;  /* 0x000e5800010b7983 */ /* 0x000f280000300800 */
        /* <DEDUP_REMOVED lines=24> */
[----:B------:R0:W-:Y:S02]  /*22a80*/  STL [R1+0xe70], R29 ;  /* 0x000e701d01007387 */ /* 0x0001e40000100800 */
[----:B0-----:R-:W0:Y:S02]  /*22a90*/  LDC R29, c[0x0][0x238] ;  /* 0x00008e00ff1d7b82 */ /* 0x001e240000000800 */
[----:B0-----:R-:W-:-:S04]  /*22aa0*/  IMAD.SHL.U32 R29, R29, 0x20, RZ ;  /* 0x000000201d1d7824 */ /* 0x001fc800078e00ff */
[----:B------:R-:W-:-:S05]  /*22ab0*/  IMAD.SHL.U32 R29, R29, 0x2, RZ ;  /* 0x000000021d1d7824 */ /* 0x000fca00078e00ff */
[----:B--2---:R-:W-:-:S05]  /*22ac0*/  IADD3 R8, P4, R8, R29, RZ ;  /* 0x0000001d08087210 */ /* 0x004fca0007f9e0ff */
[----:B------:R0:W-:Y:S04]  /*22ad0*/  STL [R1+0xe44], R8 ;  /* 0x000e440801007387 */ /* 0x0001e80000100800 */
[----:B0-----:R-:W2:Y:S04]  /*22ae0*/  LDL.LU R8, [R1+0x119c] ;  /* 0x00119c0001087983 */ /* 0x001ea80000300800 */
[----:B------:R-:W4:Y:S02]  /*22af0*/  LDL.LU R29, [R1+0xe68] ;  /* 0x000e6800011d7983 */ /* 0x000f240000300800 */
[----:B----4-:R-:W-:-:S05]  /*22b00*/  IMAD.X R29, R29, 0x1, R0, P3 ;  /* 0x000000011d1d7824 */ /* 0x010fca00018e0600 */
[----:B------:R0:W-:Y:S02]  /*22b10*/  STL [R1+0xe68], R29 ;  /* 0x000e681d01007387 */ /* 0x0001e40000100800 */
[----:B0-----:R-:W0:Y:S02]  /*22b20*/  LDC R29, c[0x0][0x238] ;  /* 0x00008e00ff1d7b82 */ /* 0x001e240000000800 */
[----:B0-----:R-:W-:-:S04]  /*22b30*/  IMAD.SHL.U32 R29, R29, 0x20, RZ ;  /* 0x000000201d1d7824 */ /* 0x001fc800078e00ff */
[----:B------:R-:W-:-:S05]  /*22b40*/  IMAD.SHL.U32 R29, R29, 0x2, RZ ;  /* 0x000000021d1d7824 */ /* 0x000fca00078e00ff */
[----:B--2---:R-:W-:-:S05]  /*22b50*/  IADD3 R8, P3, R8, R29, RZ ;  /* 0x0000001d08087210 */ /* 0x004fca0007f7e0ff */
[----:B------:R0:W-:Y:S04]  /*22b60*/  STL [R1+0xe3c], R8 ;  /* 0x000e3c0801007387 */ /* 0x0001e80000100800 */
[----:B0-----:R-:W2:Y:S01]  /*22b70*/  LDL.LU R8, [R1+0x1198] ;  /* 0x0011980001087983 */ /* 0x001ea20000300800 */
[--C-:B------:R-:W-:Y:S01]  /*22b80*/  IMAD.X R11, R11, 0x1, R0.reuse, P6 ;  /* 0x000000010b0b7824 */ /* 0x100fe200030e0600 */
[-C--:B---3--:R-:W-:Y:S01]  /*22b90*/  IADD3 R10, P6, R10, R29.reuse, RZ ;  /* 0x0000001d0a0a7210 */ /* 0x088fe20007fde0ff */
[--C-:B------:R-:W-:Y:S01]  /*22ba0*/  IMAD.X R24, R24, 0x1, R0.reuse, P5 ;  /* 0x0000000118187824 */ /* 0x100fe200028e0600 */
[-C--:B------:R-:W-:Y:S01]  /*22bb0*/  IADD3 R25, P5, R25, R29.reuse, RZ ;  /* 0x0000001d19197210 */ /* 0x080fe20007fbe0ff */
        /* <DEDUP_REMOVED lines=15> */
[----:B------:R-:W-:Y:S01]  /*22cb0*/  IADD3 R15, P3, R15, R29, RZ ;  /* 0x0000001d0f0f7210 */ /* 0x000fe20007f7e0ff */
[----:B------:R-:W-:-:S02]  /*22cc0*/  IMAD.X R2, R2, 0x1, R0, P6 ;  /* 0x0000000102027824 */ /* 0x000fc400030e0600 */
[----:B--2---:R-:W-:Y:S01]  /*22cd0*/  IMAD.X R8, R8, 0x1, R0, P2 ;  /* 0x0000000108087824 */ /* 0x004fe200010e0600 */
[----:B------:R-:W-:-:S04]  /*22ce0*/  IADD3 R3, P2, R3, R29, RZ ;  /* 0x0000001d03037210 */ /* 0x000fc80007f5e0ff */
[----:B------:R-:W-:Y:S04]  /*22cf0*/  STL [R1+0xe60], R8 ;  /* 0x000e600801007387 */ /* 0x000fe80000100800 */
[----:B------:R-:W-:Y:S04]  /*22d00*/  STL [R1+0xe34], R3 ;  /* 0x000e340301007387 */ /* 0x000fe80000100800 */
[----:B------:R-:W-:Y:S04]  /*22d10*/  STL [R1+0xe58], R11 ;  /* 0x000e580b01007387 */ /* 0x000fe80000100800 */
[----:B------:R-:W-:Y:S04]  /*22d20*/  STL [R1+0xe2c], R10 ;  /* 0x000e2c0a01007387 */ /* 0x000fe80000100800 */
[----:B------:R-:W-:Y:S04]  /*22d30*/  STL [R1+0xe50], R24 ;  /* 0x000e501801007387 */ /* 0x000fe80000100800 */
[----:B------:R-:W-:Y:S04]  /*22d40*/  STL [R1+0xe24], R25 ;  /* 0x000e241901007387 */ /* 0x000fe80000100800 */
[----:B------:R-:W-:Y:S04]  /*22d50*/  STL [R1+0xe48], R26 ;  /* 0x000e481a01007387 */ /* 0x000fe80000100800 */
[----:B------:R-:W-:Y:S01]  /*22d60*/  STL [R1+0xe1c], R27 ;  /* 0x000e1c1b01007387 */ /* 0x000fe20000100800 */
[----:B------:R-:W-:-:S03]  /*22d70*/  IMAD.X R23, R23, 0x1, R0, P2 ;  /* 0x0000000117177824 */ /* 0x000fc600010e0600 */
[----:B------:R-:W-:Y:S01]  /*22d80*/  STL [R1+0xe40], R5 ;  /* 0x000e400501007387 */ /* 0x000fe20000100800 */
[----:B------:R-:W-:-:S03]  /*22d90*/  IADD3 R22, P2, R22, R29, RZ ;  /* 0x0000001d16167210 */ /* 0x000fc60007f5e0ff */
        /* <DEDUP_REMOVED lines=17> */
[----:B------:R0:W-:Y:S04]  /*22eb0*/  STL [R1+0x1194], R0 ;  /* 0x0011940001007387 */ /* 0x0001e80000100800 */
[----:B------:R-:W-:Y:S04]  /*22ec0*/  STL [R1+0xe00], R9 ;  /* 0x000e000901007387 */ /* 0x000fe80000100800 */
[----:B0-----:R-:W2:Y:S04]  /*22ed0*/  LDL.LU R0, [R1+0xdcc] ;  /* 0x000dcc0001007983 */ /* 0x001ea80000300800 */
[----:B------:R-:W-:Y:S04]  /*22ee0*/  STL [R1+0xdd4], R28 ;  /* 0x000dd41c01007387 */ /* 0x000fe80000100800 */
[----:B------:R-:W3:Y:S04]  /*22ef0*/  LDL.LU R8, [R1+0xdbc] ;  /* 0x000dbc0001087983 */ /* 0x000ee80000300800 */
[----:B------:R-:W-:Y:S04]  /*22f00*/  STL [R1+0xdf8], R2 ;  /* 0x000df80201007387 */ /* 0x000fe80000100800 */
        /* <DEDUP_REMOVED lines=574> */
[----:B------:R-:W-:Y:S01]  /*252f0*/  IADD3 R18, P3, R18, UR7, RZ ;  /* 0x0000000712127c10 */ /* 0x000fe2000ff7e0ff */
[--C-:B------:R-:W-:Y:S01]  /*25300*/  IMAD.X R16, R16, 0x1, R0.reuse, P2 ;  /* 0x0000000110107824 */ /* 0x100fe200010e0600 */
[----:B------:R-:W-:Y:S01]  /*25310*/  IADD3 R17, P2, R17, UR7, RZ ;  /* 0x0000000711117c10 */ /* 0x000fe2000ff5e0ff */
[--C-:B------:R-:W-:Y:S01]  /*25320*/  IMAD.X R12, R12, 0x1, R0.reuse, P6 ;  /* 0x000000010c0c7824 */ /* 0x100fe200030e0600 */
[----:B------:R-:W-:Y:S01]  /*25330*/  IADD3 R13, P6, R13, UR7, RZ ;  /* 0x000000070d0d7c10 */ /* 0x000fe2000ffde0ff */
[--C-:B------:R-:W-:Y:S01]  /*25340*/  IMAD.X R14, R14, 0x1, R0.reuse, P5 ;  /* 0x000000010e0e7824 */ /* 0x100fe200028e0600 */
[----:B------:R-:W-:Y:S01]  /*25350*/  IADD3 R15, P5, R15, UR7, RZ ;  /* 0x000000070f0f7c10 */ /* 0x000fe2000ffbe0ff */
        /* <DEDUP_REMOVED lines=28> */
[----:B------:R-:W2:Y:S01]  /*25520*/  LDL.LU R29, [R1+0x1048] ;  /* 0x00104800011d7983 */ /* 0x000ea20000300800 */
[----:B------:R-:W-:Y:S01]  /*25530*/  IMAD.X R9, R9, 0x1, R0, P1 ;  /* 0x0000000109097824 */ /* 0x000fe200008e0600 */
[----:B------:R-:W-:-:S04]  /*25540*/  IADD3 R28, P1, R28, UR7, RZ ;  /* 0x000000071c1c7c10 */ /* 0x000fc8000ff3e0ff */
[----:B------:R-:W-:Y:S01]  /*25550*/  STL [R1+0xb18], R9 ;  /* 0x000b180901007387 */ /* 0x000fe20000100800 */
[----:B------:R-:W-:-:S03]  /*25560*/  IMAD.X R2, R2, 0x1, R0, P4 ;  /* 0x0000000102027824 */ /* 0x000fc600020e0600 */
[----:B--2---:R0:W-:Y:S04]  /*25570*/  STL [R1+0x1164], R29 ;  /* 0x0011641d01007387 */ /* 0x0041e80000100800 */
[----:B------:R1:W-:Y:S04]  /*25580*/  STL [R1+0x1050], R28 ;  /* 0x0010501c01007387 */ /* 0x0003e80000100800 */
[----:B0-----:R-:W2:Y:S04]  /*25590*/  LDL.LU R29, [R1+0x104c] ;  /* 0x00104c00011d7983 */ /* 0x001ea80000300800 */
[----:B------:R0:W-:Y:S04]  /*255a0*/  STL [R1+0xb10], R2 ;  /* 0x000b100201007387 */ /* 0x0001e80000100800 */
        /* <DEDUP_REMOVED lines=25> */
[----:B-1----:R-:W4:Y:S04]  /*25740*/  LDL.LU R28, [R1+0xfe0] ;  /* 0x000fe000011c7983 */ /* 0x002f280000300800 */
[----:B0-----:R-:W4:Y:S04]  /*25750*/  LDL.LU R2, [R1+0x1004] ;  /* 0x0010040001027983 */ /* 0x001f280000300800 */
[----:B------:R0:W-:Y:S04]  /*25760*/  STL [R1+0x1148], R0 ;  /* 0x0011480001007387 */ /* 0x0001e80000100800 */
[----:B0-----:R-:W4:Y:S01]  /*25770*/  LDL.LU R0, [R1+0xb0c] ;  /* 0x000b0c0001007983 */ /* 0x001f220000300800 */
[----:B--2---:R-:W-:-:S05]  /*25780*/  IADD3 R29, P4, R29, UR7, RZ ;  /* 0x000000071d1d7c10 */ /* 0x004fca000ff9e0ff */
[----:B------:R0:W-:Y:S04]  /*25790*/  STL [R1+0x104c], R29 ;  /* 0x00104c1d01007387 */ /* 0x0001e80000100800 */
[----:B0-----:R-:W2:Y:S01]  /*257a0*/  LDL.LU R29, [R1+0x1164] ;  /* 0x00116400011d7983 */ /* 0x001ea20000300800 */
[----:B---3--:R-:W-:Y:S02]  /*257b0*/  IADD3.X R8, R8, UR6, RZ, P2, !PT ;  /* 0x0000000608087c10 */ /* 0x008fe400097fe4ff */
[----:B----4-:R-:W-:Y:S02]  /*257c0*/  IADD3 R3, P2, R3, UR7, RZ ;  /* 0x0000000703037c10 */ /* 0x010fe4000ff5e0ff */
[----:B------:R-:W-:Y:S02]  /*257d0*/  IADD3.X R11, R11, UR6, RZ, P6, !PT ;  /* 0x000000060b0b7c10 */ /* 0x000fe4000b7fe4ff */
[----:B------:R-:W-:-:S02]  /*257e0*/  IADD3 R10, P6, R10, UR7, RZ ;  /* 0x000000070a0a7c10 */ /* 0x000fc4000ffde0ff */
[----:B------:R-:W-:Y:S02]  /*257f0*/  IADD3.X R24, R24, UR6, RZ, P5, !PT ;  /* 0x0000000618187c10 */ /* 0x000fe4000affe4ff */
[----:B------:R-:W-:Y:S02]  /*25800*/  IADD3 R25, P5, R25, UR7, RZ ;  /* 0x0000000719197c10 */ /* 0x000fe4000ffbe0ff */
[----:B------:R-:W-:Y:S02]  /*25810*/  IADD3.X R26, R26, UR6, RZ, P1, !PT ;  /* 0x000000061a1a7c10 */ /* 0x000fe40008ffe4ff */
[----:B------:R-:W-:Y:S02]  /*25820*/  IADD3 R27, P1, R27, UR7, RZ ;  /* 0x000000071b1b7c10 */ /* 0x000fe4000ff3e0ff */
[----:B------:R-:W-:Y:S02]  /*25830*/  IADD3.X R5, R5, UR6, RZ, P4, !PT ;  /* 0x0000000605057c10 */ /* 0x000fe4000a7fe4ff */
[----:B------:R-:W-:-:S02]  /*25840*/  IADD3 R4, P4, R4, UR7, RZ ;  /* 0x0000000704047c10 */ /* 0x000fc4000ff9e0ff */
[----:B------:R-:W-:-:S05]  /*25850*/  IADD3.X R0, R0, UR6, RZ, P3, !PT ;  /* 0x0000000600007c10 */ /* 0x000fca0009ffe4ff */
[----:B------:R0:W-:Y:S01]  /*25860*/  STL [R1+0xb0c], R0 ;  /* 0x000b0c0001007387 */ /* 0x0001e20000100800 */
[----:B------:R-:W-:Y:S02]  /*25870*/  IADD3.X R23, R23, UR6, RZ, P2, !PT ;  /* 0x0000000617177c10 */ /* 0x000fe400097fe4ff */
[----:B------:R-:W-:Y:S02]  /*25880*/  IADD3 R22, P2, R22, UR7, RZ ;  /* 0x0000000716167c10 */ /* 0x000fe4000ff5e0ff */
[----:B------:R-:W-:Y:S02]  /*25890*/  IADD3.X R21, R21, UR6, RZ, P6, !PT ;  /* 0x0000000615157c10 */ /* 0x000fe4000b7fe4ff */
[----:B------:R-:W-:Y:S02]  /*258a0*/  IADD3 R20, P6, R20, UR7, RZ ;  /* 0x0000000714147c10 */ /* 0x000fe4000ffde0ff */
[----:B------:R-:W-:Y:S02]  /*258b0*/  IADD3.X R19, R19, UR6, RZ, P5, !PT ;  /* 0x0000000613137c10 */ /* 0x000fe4000affe4ff */
[----:B------:R-:W-:-:S02]  /*258c0*/  IADD3 R18, P5, R18, UR7, RZ ;  /* 0x0000000712127c10 */ /* 0x000fc4000ffbe0ff */
[----:B------:R-:W-:Y:S02]  /*258d0*/  IADD3.X R16, R16, UR6, RZ, P1, !PT ;  /* 0x0000000610107c10 */ /* 0x000fe40008ffe4ff */
[----:B------:R-:W-:Y:S02]  /*258e0*/  IADD3 R17, P1, R17, UR7, RZ ;  /* 0x0000000711117c10 */ /* 0x000fe4000ff3e0ff */
[----:B------:R-:W-:Y:S02]  /*258f0*/  IADD3.X R12, R12, UR6, RZ, P4, !PT ;  /* 0x000000060c0c7c10 */ /* 0x000fe4000a7fe4ff */
[----:B------:R-:W-:Y:S02]  /*25900*/  IADD3 R13, P4, R13, UR7, RZ ;  /* 0x000000070d0d7c10 */ /* 0x000fe4000ff9e0ff */
[----:B--2---:R-:W-:-:S05]  /*25910*/  IADD3 R29, P3, R29, UR7, RZ ;  /* 0x000000071d1d7c10 */ /* 0x004fca000ff7e0ff */
[----:B------:R-:W-:Y:S04]  /*25920*/  STL [R1+0x1048], R29 ;  /* 0x0010481d01007387 */ /* 0x000fe80000100800 */
[----:B------:R-:W-:Y:S04]  /*25930*/  STL [R1+0xf00], R8 ;  /* 0x000f000801007387 */ /* 0x000fe80000100800 */
[----:B------:R-:W-:Y:S04]  /*25940*/  STL [R1+0x1040], R3 ;  /* 0x0010400301007387 */ /* 0x000fe80000100800 */
[----:B------:R-:W-:Y:S04]  /*25950*/  STL [R1+0xefc], R11 ;  /* 0x000efc0b01007387 */ /* 0x000fe80000100800 */
[----:B------:R-:W-:Y:S04]  /*25960*/  STL [R1+0x1038], R10 ;  /* 0x0010380a01007387 */ /* 0x000fe80000100800 */
[----:B------:R-:W-:Y:S04]  /*25970*/  STL [R1+0xef8], R24 ;  /* 0x000ef81801007387 */ /* 0x000fe80000100800 */
[----:B------:R-:W-:Y:S01]  /*25980*/  STL [R1+0x1030], R25 ;  /* 0x0010301901007387 */ /* 0x000fe20000100800 */
[----:B------:R-:W-:-:S03]  /*25990*/  IADD3.X R7, R7, UR6, RZ, P3, !PT ;  /* 0x0000000607077c10 */ /* 0x000fc60009ffe4ff */
[----:B------:R-:W-:Y:S01]  /*259a0*/  STL [R1+0xef4], R26 ;  /* 0x000ef41a01007387 */ /* 0x000fe20000100800 */
[----:B------:R-:W-:-:S03]  /*259b0*/  IADD3 R6, P3, R6, UR7, RZ ;  /* 0x0000000706067c10 */ /* 0x000fc6000ff7e0ff */
        /* <DEDUP_REMOVED lines=19> */
[----:B0-----:R-:W2:Y:S01]  /*25af0*/  LDL.LU R0, [R1+0xfd0] ;  /* 0x000fd00001007983 */ /* 0x001ea20000300800 */
[----:B------:R-:W-:-:S02]  /*25b00*/  IADD3.X R9, R9, UR6, RZ, P2, !PT ;  /* 0x0000000609097c10 */ /* 0x000fc400097fe4ff */
[----:B------:R-:W-:-:S03]  /*25b10*/  IADD3 R28, P2, R28, UR7, RZ ;  /* 0x000000071c1c7c10 */ /* 0x000fc6000ff5e0ff */
[----:B------:R-:W-:Y:S04]  /*25b20*/  STL [R1+0x100c], R9 ;  /* 0x00100c0901007387 */ /* 0x000fe80000100800 */
[----:B--2---:R0:W-:Y:S04]  /*25b30*/  STL [R1+0x115c], R0 ;  /* 0x00115c0001007387 */ /* 0x0041e80000100800 */
[----:B------:R-:W-:Y:S04]  /*25b40*/  STL [R1+0xfe0], R28 ;  /* 0x000fe01c01007387 */ /* 0x000fe80000100800 */
[----:B0-----:R-:W2:Y:S01]  /*25b50*/  LDL.LU R0, [R1+0xffc] ;  /* 0x000ffc0001007983 */ /* 0x001ea20000300800 */
[----:B------:R-:W-:-:S05]  /*25b60*/  IADD3.X R2, R2, UR6, RZ, P6, !PT ;  /* 0x0000000602027c10 */ /* 0x000fca000b7fe4ff */
[----:B------:R-:W-:Y:S04]  /*25b70*/  STL [R1+0x1004], R2 ;  /* 0x0010040201007387 */ /* 0x000fe80000100800 */
        /* <DEDUP_REMOVED lines=30> */
[----:B--2---:R-:W-:-:S05]  /*25d60*/  IADD3 R0, P6, R0, UR7, RZ ;  /* 0x0000000700007c10 */ /* 0x004fca000ffde0ff */
[----:B------:R0:W-:Y:S04]  /*25d70*/  STL [R1+0xfd8], R0 ;  /* 0x000fd80001007387 */ /* 0x0001e80000100800 */
[----:B0-----:R-:W2:Y:S02]  /*25d80*/  LDL.LU R0, [R1+0x1160] ;  /* 0x0011600001007983 */ /* 0x001ea40000300800 */
[----:B--2---:R-:W-:-:S05]  /*25d90*/  IADD3.X R0, R0, UR6, RZ, P5, !PT ;  /* 0x0000000600007c10 */ /* 0x004fca000affe4ff */
        /* <DEDUP_REMOVED lines=23> */
[----:B--2---:R-:W-:-:S05]  /*25f10*/  IADD3 R0, P5, R0, UR7, RZ ;  /* 0x0000000700007c10 */ /* 0x004fca000ffbe0ff */
[----:B------:R0:W-:Y:S04]  /*25f20*/  STL [R1+0xfd0], R0 ;  /* 0x000fd00001007387 */ /* 0x0001e80000100800 */
        /* <DEDUP_REMOVED lines=29> */
[----:B0-----:R-:W2:Y:S01]  /*26100*/  LDL.LU R0, [R1+0xf7c] ;  /* 0x000f7c0001007983 */ /* 0x001ea20000300800 */
[----:B------:R-:W-:-:S02]  /*26110*/  IADD3 R9, P1, R9, UR7, RZ ;  /* 0x0000000709097c10 */ /* 0x000fc4000ff3e0ff */
[----:B------:R-:W-:-:S03]  /*26120*/  IADD3.X R28, R28, UR6, RZ, P4, !PT ;  /* 0x000000061c1c7c10 */ /* 0x000fc6000a7fe4ff */
[----:B------:R-:W-:Y:S04]  /*26130*/  STL [R1+0xf68], R9 ;  /* 0x000f680901007387 */ /* 0x000fe80000100800 */
[----:B--2---:R0:W-:Y:S04]  /*26140*/  STL [R1+0x1154], R0 ;  /* 0x0011540001007387 */ /* 0x0041e80000100800 */
[----:B------:R-:W-:Y:S04]  /*26150*/  STL [R1+0xf8c], R28 ;  /* 0x000f8c1c01007387 */ /* 0x000fe80000100800 */
[----:B0-----:R-:W2:Y:S01]  /*26160*/  LDL.LU R0, [R1+0xf58] ;  /* 0x000f580001007983 */ /* 0x001ea20000300800 */
[----:B------:R-:W-:-:S05]  /*26170*/  IADD3 R2, P4, R2, UR7, RZ ;  /* 0x0000000702027c10 */ /* 0x000fca000ff9e0ff */
[----:B------:R-:W-:Y:S04]  /*26180*/  STL [R1+0xf60], R2 ;  /* 0x000f600201007387 */ /* 0x000fe80000100800 */
[----:B--2---:R0:W-:Y:S04]  /*26190*/  STL [R1+0x1158], R0 ;  /* 0x0011580001007387 */ /* 0x0041e80000100800 */
        /* <DEDUP_REMOVED lines=28> */
[----:B------:R-:W3:Y:S01]  /*26360*/  LDL.LU R2, [R1+0xf18] ;  /* 0x000f180001027983 */ /* 0x000ee20000300800 */
[----:B--2---:R-:W-:-:S05]  /*26370*/  IADD3.X R0, R0, UR6, RZ, P3, !PT ;  /* 0x0000000600007c10 */ /* 0x004fca0009ffe4ff */
[----:B------:R0:W-:Y:S04]  /*26380*/  STL [R1+0xf84], R0 ;  /* 0x000f840001007387 */ /* 0x0001e80000100800 */
[----:B0-----:R-:W2:Y:S02]  /*26390*/  LDL.LU R0, [R1+0x1158] ;  /* 0x0011580001007983 */ /* 0x001ea40000300800 */
[----:B--2---:R-:W-:-:S05]  /*263a0*/  IADD3 R0, P3, R0, UR7, RZ ;  /* 0x0000000700007c10 */ /* 0x004fca000ff7e0ff */
[----:B------:R0:W-:Y:S04]  /*263b0*/  STL [R1+0xf58], R0 ;  /* 0x000f580001007387 */ /* 0x0001e80000100800 */
[----:B0-----:R-:W2:Y:S01]  /*263c0*/  LDL.LU R0, [R1+0x1154] ;  /* 0x0011540001007983 */ /* 0x001ea20000300800 */
[----:B----4-:R-:W-:Y:S02]  /*263d0*/  IADD3.X R8, R8, UR6, RZ, P6, !PT ;  /* 0x0000000608087c10 */ /* 0x010fe4000b7fe4ff */
[----:B---3--:R-:W-:Y:S02]  /*263e0*/  IADD3 R3, P6, R3, UR7, RZ ;  /* 0x0000000703037c10 */ /* 0x008fe4000ffde0ff */
        /* <DEDUP_REMOVED lines=18> */
[----:B--2---:R-:W-:Y:S02]  /*26510*/  IADD3.X R0, R0, UR6, RZ, P2, !PT ;  /* 0x0000000600007c10 */ /* 0x004fe400097fe4ff */
[----:B------:R-:W-:-:S03]  /*26520*/  IADD3 R29, P2, R29, UR7, RZ ;  /* 0x000000071d1d7c10 */ /* 0x000fc6000ff5e0ff */
[----:B------:R0:W-:Y:S04]  /*26530*/  STL [R1+0xf7c], R0 ;  /* 0x000f7c0001007387 */ /* 0x0001e80000100800 */
        /* <DEDUP_REMOVED lines=84> */
[----:B--2---:R-:W-:-:S05]  /*26a80*/  IADD3 R0, P1, R0, UR7, RZ ;  /* 0x0000000700007c10 */ /* 0x004fca000ff3e0ff */
[----:B------:R0:W-:Y:S04]  /*26a90*/  STL [R1+0x10ac], R0 ;  /* 0x0010ac0001007387 */ /* 0x0001e80000100800 */
[----:B0-----:R1:W5:Y:S04]  /*26aa0*/  LDL.LU R0, [R1+0x1148] ;  /* 0x0011480001007983 */ /* 0x0013680000300800 */
[----:B------:R0:W-:Y:S04]  /*26ab0*/  STL [R1+0xf10], R10 ;  /* 0x000f100a01007387 */ /* 0x0001e80000100800 */
[----:B0-----:R1:W5:Y:S04]  /*26ac0*/  LDL.LU R10, [R1+0x1144] ;  /* 0x00114400010a7983 */ /* 0x0013680000300800 */
[----:B------:R0:W-:Y:S04]  /*26ad0*/  STL [R1+0x10b4], R11 ;  /* 0x0010b40b01007387 */ /* 0x0001e80000100800 */
[----:B0-----:R1:W5:Y:S04]  /*26ae0*/  LDL.LU R11, [R1+0x1140] ;  /* 0x00114000010b7983 */ /* 0x0013680000300800 */
        /* <DEDUP_REMOVED lines=8> */
[----:B------:R0:W-:Y:S01]  /*26b70*/  STL [R1+0x1060], R20 ;  /* 0x0010601401007387 */ /* 0x0001e20000100800 */
[----:B------:R-:W-:-:S02]  /*26b80*/  IADD3.X R18, R18, UR6, RZ, P1, !PT ;  /* 0x0000000612127c10 */ /* 0x000fc40008ffe4ff */
[----:B------:R-:W-:Y:S02]  /*26b90*/  IADD3 R19, P1, R19, UR7, RZ ;  /* 0x0000000713137c10 */ /* 0x000fe4000ff3e0ff */
[----:B------:R-:W-:Y:S01]  /*26ba0*/  IADD3.X R9, R9, UR6, RZ, P4, !PT ;  /* 0x0000000609097c10 */ /* 0x000fe2000a7fe4ff */
[----:B0-----:R1:W5:Y:S04]  /*26bb0*/  LDL.LU R20, [R1+0x112c] ;  /* 0x00112c0001147983 */ /* 0x0013680000300800 */
[----:B------:R0:W-:Y:S01]  /*26bc0*/  STL [R1+0x10cc], R21 ;  /* 0x0010cc1501007387 */ /* 0x0001e20000100800 */
[----:B------:R-:W-:Y:S02]  /*26bd0*/  IADD3 R28, P4, R28, UR7, RZ ;  /* 0x000000071c1c7c10 */ /* 0x000fe4000ff9e0ff */
[----:B------:R-:W-:Y:S01]  /*26be0*/  IADD3.X R29, R29, UR6, RZ, P3, !PT ;  /* 0x000000061d1d7c10 */ /* 0x000fe20009ffe4ff */
[----:B0-----:R1:W5:Y:S04]  /*26bf0*/  LDL.LU R21, [R1+0x1128] ;  /* 0x0011280001157983 */ /* 0x0013680000300800 */
[----:B------:R0:W-:Y:S01]  /*26c00*/  STL [R1+0x1068], R22 ;  /* 0x0010681601007387 */ /* 0x0001e20000100800 */
[----:B------:R-:W-:-:S02]  /*26c10*/  IADD3 R2, P3, R2, UR7, RZ ;  /* 0x0000000702027c10 */ /* 0x000fc4000ff7e0ff */
        /* <DEDUP_REMOVED lines=15> */
[----:B------:R-:W-:-:S02]  /*26d10*/  IADD3.X R17, R17, UR6, RZ, P4, !PT ;  /* 0x0000000611117c10 */ /* 0x000fc4000a7fe4ff */
[----:B------:R-:W-:Y:S01]  /*26d20*/  IADD3.X R12, R12, UR6, RZ, P3, !PT ;  /* 0x000000060c0c7c10 */ /* 0x000fe20009ffe4ff */
[----:B0-----:R1:W5:Y:S04]  /*26d30*/  LDL.LU R9, [R1+0x1114] ;  /* 0x0011140001097983 */ /* 0x0013680000300800 */
[----:B------:R0:W-:Y:S01]  /*26d40*/  STL [R1+0x10e0], R28 ;  /* 0x0010e01c01007387 */ /* 0x0001e20000100800 */
[----:B------:R-:W-:-:S03]  /*26d50*/  IADD3.X R13, R13, UR6, RZ, P2, !PT ;  /* 0x000000060d0d7c10 */ /* 0x000fc600097fe4ff */
[----:B0-----:R1:W5:Y:S04]  /*26d60*/  LDL.LU R28, [R1+0x1110] ;  /* 0x00111000011c7983 */ /* 0x0013680000300800 */
[----:B------:R0:W-:Y:S04]  /*26d70*/  STL [R1+0x1080], R29 ;  /* 0x0010801d01007387 */ /* 0x0001e80000100800 */
[----:B------:R1:W-:Y:S04]  /*26d80*/  STL [R1+0x10dc], R2 ;  /* 0x0010dc0201007387 */ /* 0x0003e80000100800 */
[----:B------:R-:W-:Y:S04]  /*26d90*/  STL [R1+0x1088], R8 ;  /* 0x0010880801007387 */ /* 0x000fe80000100800 */
[----:B------:R-:W-:Y:S04]  /*26da0*/  STL [R1+0x10d8], R3 ;  /* 0x0010d80301007387 */ /* 0x000fe80000100800 */
[----:B------:R-:W-:Y:S04]  /*26db0*/  STL [R1+0x1090], R24 ;  /* 0x0010901801007387 */ /* 0x000fe80000100800 */
[----:B------:R-:W-:Y:S04]  /*26dc0*/  STL [R1+0x10d4], R25 ;  /* 0x0010d41901007387 */ /* 0x000fe80000100800 */
[----:B------:R-:W-:Y:S04]  /*26dd0*/  STL [R1+0x1098], R26 ;  /* 0x0010981a01007387 */ /* 0x000fe80000100800 */
[----:B------:R-:W-:Y:S01]  /*26de0*/  STL [R1+0x10d0], R27 ;  /* 0x0010d01b01007387 */ /* 0x000fe20000100800 */
[----:B------:R-:W-:Y:S01]  /*26df0*/  IADD3.X R14, R14, UR6, RZ, P6, !PT ;  /* 0x000000060e0e7c10 */ /* 0x000fe2000b7fe4ff */
[----:B0-----:R-:W0:Y:S01]  /*26e00*/  LDC R29, c[0x0][0x238] ;  /* 0x00008e00ff1d7b82 */ /* 0x001e220000000800 */
[----:B-1----:R-:W1:Y:S01]  /*26e10*/  S2R R2, SR_TID.X ;  /* 0x0000000000027919 */ /* 0x002e620000002100 */
[----:B------:R-:W-:Y:S04]  /*26e20*/  STL [R1+0x10a0], R16 ;  /* 0x0010a01001007387 */ /* 0x000fe80000100800 */
[----:B------:R-:W-:Y:S04]  /*26e30*/  STL [R1+0x10a8], R17 ;  /* 0x0010a81101007387 */ /* 0x000fe80000100800 */
[----:B------:R-:W-:Y:S04]  /*26e40*/  STL [R1+0x10b0], R12 ;  /* 0x0010b00c01007387 */ /* 0x000fe80000100800 */
[----:B------:R3:W-:Y:S01]  /*26e50*/  STL [R1+0x10b8], R13 ;  /* 0x0010b80d01007387 */ /* 0x0007e20000100800 */
[----:B------:R-:W-:-:S03]  /*26e60*/  IADD3.X R15, R15, UR6, RZ, P5, !PT ;  /* 0x000000060f0f7c10 */ /* 0x000fc6000affe4ff */
[----:B------:R0:W-:Y:S02]  /*26e70*/  STL [R1+0x10c0], R14 ;  /* 0x0010c00e01007387 */ /* 0x0001e40000100800 */
[----:B0-----:R-:W-:-:S04]  /*26e80*/  IMAD.SHL.U32 R29, R29, 0x20, RZ ;  /* 0x000000201d1d7824 */ /* 0x001fc800078e00ff */
[----:B------:R-:W-:Y:S01]  /*26e90*/  IMAD.SHL.U32 R29, R29, 0x2, RZ ;  /* 0x000000021d1d7824 */ /* 0x000fe200078e00ff */
[----:B-1----:R-:W-:-:S05]  /*26ea0*/  LOP3.LUT R2, R2, 0x3f, RZ, 0xc0, !PT ;  /* 0x0000003f02027812 */ /* 0x002fca00078ec0ff */
[----:B------:R-:W-:Y:S02]  /*26eb0*/  IMAD.SHL.U32 R2, R2, 0x2, RZ ;  /* 0x0000000202027824 */ /* 0x000fe400078e00ff */
[----:B---3--:R-:W-:Y:S02]  /*26ec0*/  IMAD.MOV.U32 R13, RZ, RZ, R4 ;  /* 0x000000ffff0d7224 */ /* 0x008fe400078e0004 */
[----:B----4-:R-:W-:-:S05]  /*26ed0*/  IMAD.MOV.U32 R4, RZ, RZ, R7 ;  /* 0x000000ffff047224 */ /* 0x010fca00078e0007 */
[----:B--2---:R1:W-:Y:S04]  /*26ee0*/  STL.64 [R1+0xad0], R4 ;  /* 0x000ad00401007387 */ /* 0x0043e80000100a00 */
[----:B------:R1:W-:Y:S01]  /*26ef0*/  STL [R1+0x10c8], R15 ;  /* 0x0010c80f01007387 */ /* 0x0003e20000100800 */
[----:B------:R-:W-:-:S05]  /*26f00*/  IMAD.MOV.U32 R12, RZ, RZ, R6 ;  /* 0x000000ffff0c7224 */ /* 0x000fca00078e0006 */
[----:B------:R1:W-:Y:S01]  /*26f10*/  STL.64 [R1+0xae0], R12 ;  /* 0x000ae00c01007387 */ /* 0x0003e20000100a00 */
[----:B------:R-:W-:Y:S05]  /*26f20*/  @P0 BRA `(.L_x_1) ;  /* 0xfffffe4800b40947 */ /* 0x000fea000383ffff */
[----:B-----5:R-:W-:Y:S04]  /*26f30*/  STL [R1+0x155c], R21 ;  /* 0x00155c1501007387 */ /* 0x020fe80000100800 */
[----:B------:R0:W-:Y:S04]  /*26f40*/  STL [R1+0x1528], R22 ;  /* 0x0015281601007387 */ /* 0x0001e80000100800 */
[----:B0-----:R-:W2:Y:S04]  /*26f50*/  LDL.LU R22, [R1+0x4d4] ;  /* 0x0004d40001167983 */ /* 0x001ea80000300800 */
[----:B--2---:R0:W-:Y:S04]  /*26f60*/  STL [R1+0x1530], R22 ;  /* 0x0015301601007387 */ /* 0x0041e80000100800 */
        /* <DEDUP_REMOVED lines=8> */
[----:B0-----:R-:W2:Y:S01]  /*26ff0*/  LDL.LU R22, [R1+0x51c] ;  /* 0x00051c0001167983 */ /* 0x001ea20000300800 */
[----:B------:R-:W-:-:S03]  /*27000*/  IMAD.MOV.U32 R21, RZ, RZ, R10 ;  /* 0x000000ffff157224 */ /* 0x000fc600078e000a */
[----:B--2---:R0:W-:Y:S04]  /*27010*/  STL [R1+0x1558], R22 ;  /* 0x0015581601007387 */ /* 0x0041e80000100800 */
[----:B------:R2:W-:Y:S01]  /*27020*/  STL [R1+0x1524], R20 ;  /* 0x0015241401007387 */ /* 0x0005e20000100800 */
[----:B0-----:R-:W-:-:S03]  /*27030*/  IMAD.MOV.U32 R22, RZ, RZ, R11 ;  /* 0x000000ffff167224 */ /* 0x001fc600078e000b */
[----:B--2---:R-:W2:Y:S04]  /*27040*/  LDL.LU R20, [R1+0x4e8] ;  /* 0x0004e80001147983 */ /* 0x004ea80000300800 */
        /* <DEDUP_REMOVED lines=12> */
[----:B------:R-:W3:Y:S04]  /*27110*/  LDL.LU R28, [R1+0x1f4] ;  /* 0x0001f400011c7983 */ /* 0x000ee80000300800 */
[----:B---3--:R0:W-:Y:S04]  /*27120*/  STL [R1+0x14e4], R28 ;  /* 0x0014e41c01007387 */ /* 0x0081e80000100800 */
[----:B0-----:R-:W3:Y:S04]  /*27130*/  LDL.LU R28, [R1+0x5f4] ;  /* 0x0005f400011c7983 */ /* 0x001ee80000300800 */
        /* <DEDUP_REMOVED lines=16> */
[----:B------:R-:W4:Y:S04]  /*27240*/  LDL.LU R2, [R1+0x104] ;  /* 0x0001040001027983 */ /* 0x000f280000300800 */
[----:B----4-:R0:W-:Y:S04]  /*27250*/  STL [R1+0x14ec], R2 ;  /* 0x0014ec0201007387 */ /* 0x0101e80000100800 */
[----:B0-----:R-:W4:Y:S04]  /*27260*/  LDL.LU R2, [R1+0x5fc] ;  /* 0x0005fc0001027983 */ /* 0x001f280000300800 */
        /* <DEDUP_REMOVED lines=9> */
[----:B0-----:R-:W4:Y:S01]  /*27300*/  LDL.LU R2, [R1+0x7a0] ;  /* 0x0007a00001027983 */ /* 0x001f220000300800 */
[----:B------:R-:W-:-:S03]  /*27310*/  F2FP.BF16.F32.PACK_AB R23, R21, R23 ;  /* 0x000000171517723e */ /* 0x000fc600000010ff */
[----:B----4-:R0:W-:Y:S04]  /*27320*/  STL [R1+0x151c], R2 ;  /* 0x00151c0201007387 */ /* 0x0101e80000100800 */
[----:B0-----:R-:W4:Y:S04]  /*27330*/  LDL.LU R2, [R1+0x7a8] ;  /* 0x0007a80001027983 */ /* 0x001f280000300800 */
[----:B------:R-:W4:Y:S04]  /*27340*/  LDL.LU R0, [R1+0x40c] ;  /* 0x00040c0001007983 */ /* 0x000f280000300800 */
        /* <DEDUP_REMOVED lines=19> */
[----:B------:R0:W-:Y:S04]  /*27480*/  STL [R1+0x1134], R9 ;  /* 0x0011340901007387 */ /* 0x0001e80000100800 */
[----:B0-----:R-:W4:Y:S04]  /*27490*/  LDL.LU R9, [R1+0x10c] ;  /* 0x00010c0001097983 */ /* 0x001f280000300800 */
[----:B------:R0:W-:Y:S04]  /*274a0*/  STL [R1+0x111c], R19 ;  /* 0x00111c1301007387 */ /* 0x0001e80000100800 */
[----:B0-----:R-:W4:Y:S04]  /*274b0*/  LDL.LU R19, [R1+0x1fc] ;  /* 0x0001fc0001137983 */ /* 0x001f280000300800 */
[----:B------:R0:W-:Y:S04]  /*274c0*/  STL [R1+0x1118], R18 ;  /* 0x0011181201007387 */ /* 0x0001e80000100800 */
[----:B0-----:R-:W4:Y:S04]  /*274d0*/  LDL.LU R18, [R1+0x6b4] ;  /* 0x0006b40001127983 */ /* 0x001f280000300800 */
[----:B------:R-:W2:Y:S04]  /*274e0*/  LDL.LU R21, [R1+0x155c] ;  /* 0x00155c0001157983 */ /* 0x000ea80000300800 */
[----:B------:R0:W-:Y:S04]  /*274f0*/  STL [R1+0x94c], R23 ;  /* 0x00094c1701007387 */ /* 0x0001e80000100800 */
[----:B0-----:R-:W4:Y:S01]  /*27500*/  LDL.LU R23, [R1+0x864] ;  /* 0x0008640001177983 */ /* 0x001f220000300800 */
[----:B--2---:R-:W-:-:S03]  /*27510*/  F2FP.BF16.F32.PACK_AB R21, R22, R21 ;  /* 0x000000151615723e */ /* 0x004fc600000010ff */
[----:B------:R-:W2:Y:S04]  /*27520*/  LDL.LU R22, [R1+0x1558] ;  /* 0x0015580001167983 */ /* 0x000ea80000300800 */
[----:B------:R0:W-:Y:S04]  /*27530*/  STL [R1+0x948], R21 ;  /* 0x0009481501007387 */ /* 0x0001e80000100800 */
[----:B0-----:R-:W4:Y:S01]  /*27540*/  LDL.LU R21, [R1+0x6bc] ;  /* 0x0006bc0001157983 */ /* 0x001f220000300800 */
[----:B--2---:R-:W-:-:S03]  /*27550*/  F2FP.BF16.F32.PACK_AB R22, R20, R22 ;  /* 0x000000161416723e */ /* 0x004fc600000010ff */
[----:B------:R-:W2:Y:S04]  /*27560*/  LDL.LU R20, [R1+0x1554] ;  /* 0x0015540001147983 */ /* 0x000ea80000300800 */
[----:B------:R0:W-:Y:S04]  /*27570*/  STL [R1+0x944], R22 ;  /* 0x0009441601007387 */ /* 0x0001e80000100800 */
[----:B0-----:R-:W2:Y:S02]  /*27580*/  LDL.LU R22, [R1+0x1550] ;  /* 0x0015500001167983 */ /* 0x001ea40000300800 */
[----:B--2---:R-:W-:-:S02]  /*27590*/  F2FP.BF16.F32.PACK_AB R22, R20, R22 ;  /* 0x000000161416723e */ /* 0x004fc400000010ff */
        /* <DEDUP_REMOVED lines=20> */
[----:B------:R-:W3:Y:S04]  /*276e0*/  LDL.LU R20, [R1+0x1524] ;  /* 0x0015240001147983 */ /* 0x000ee80000300800 */
[----:B------:R0:W-:Y:S04]  /*276f0*/  STL [R1+0x93c], R22 ;  /* 0x00093c1601007387 */ /* 0x0001e80000100800 */
[----:B0-----:R-:W2:Y:S01]  /*27700*/  LDL.LU R22, [R1+0x86c] ;  /* 0x00086c0001167983 */ /* 0x001ea20000300800 */
[----:B---3--:R-:W-:-:S03]  /*27710*/  F2FP.BF16.F32.PACK_AB R20, R28, R20 ;  /* 0x000000141c14723e */ /* 0x008fc600000010ff */
[----:B------:R-:W4:Y:S04]  /*27720*/  LDL.LU R28, [R1+0x1520] ;  /* 0x00152000011c7983 */ /* 0x000f280000300800 */
[----:B------:R0:W-:Y:S04]  /*27730*/  STL [R1+0x938], R20 ;  /* 0x0009381401007387 */ /* 0x0001e80000100800 */
[----:B0-----:R-:W3:Y:S01]  /*27740*/  LDL.LU R20, [R1+0x2e4] ;  /* 0x0002e40001147983 */ /* 0x001ee20000300800 */
[----:B----4-:R-:W-:-:S03]  /*27750*/  F2FP.BF16.F32.PACK_AB R28, R2, R28 ;  /* 0x0000001c021c723e */ /* 0x010fc600000010ff */
[----:B------:R-:W4:Y:S04]  /*27760*/  LDL.LU R2, [R1+0x151c] ;  /* 0x00151c0001027983 */ /* 0x000f280000300800 */
[----:B------:R0:W-:Y:S04]  /*27770*/  STL [R1+0x934], R28 ;  /* 0x0009341c01007387 */ /* 0x0001e80000100800 */
[----:B0-----:R-:W4:Y:S02]  /*27780*/  LDL.LU R28, [R1+0x1518] ;  /* 0x00151800011c7983 */ /* 0x001f240000300800 */
[----:B----4-:R-:W-:-:S02]  /*27790*/  F2FP.BF16.F32.PACK_AB R28, R2, R28 ;  /* 0x0000001c021c723e */ /* 0x010fc400000010ff */
        /* <DEDUP_REMOVED lines=22> */
[----:B0-----:R-:W3:Y:S01]  /*27900*/  LDL.LU R28, [R1+0x14e8] ;  /* 0x0014e800011c7983 */ /* 0x001ee20000300800 */
[----:B------:R-:W-:Y:S02]  /*27910*/  F2FP.BF16.F32.PACK_AB R18, R23, R18 ;  /* 0x000000121712723e */ /* 0x000fe400000010ff */
[----:B---3--:R-:W-:-:S02]  /*27920*/  F2FP.BF16.F32.PACK_AB R20, R28, R20 ;  /* 0x000000141c14723e */ /* 0x008fc400000010ff */
[----:B------:R-:W4:Y:S01]  /*27930*/  LDL.LU R28, [R1+0x14e4] ;  /* 0x0014e400011c7983 */ /* 0x000f220000300800 */
[----:B------:R-:W-:Y:S02]  /*27940*/  F2FP.BF16.F32.PACK_AB R9, R19, R9 ;  /* 0x000000091309723e */ /* 0x000fe400000010ff */
[----:B------:R-:W-:Y:S01]  /*27950*/  F2FP.BF16.F32.PACK_AB R0, R0, R29 ;  /* 0x0000001d0000723e */ /* 0x000fe200000010ff */
[----:B------:R2:W-:Y:S01]  /*27960*/  STL [R1+0x908], R20 ;  /* 0x0009081401007387 */ /* 0x0005e20000100800 */
[----:B------:R-:W-:Y:S02]  /*27970*/  F2FP.BF16.F32.PACK_AB R5, R7, R5 ;  /* 0x000000050705723e */ /* 0x000fe400000010ff */
[----:B--2---:R-:W-:-:S05]  /*27980*/  F2FP.BF16.F32.PACK_AB R20, R22, R21 ;  /* 0x000000151614723e */ /* 0x004fca00000010ff */
[----:B------:R-:W-:Y:S04]  /*27990*/  STL [R1+0x904], R20 ;  /* 0x0009041401007387 */ /* 0x000fe80000100800 */
[----:B------:R-:W-:Y:S04]  /*279a0*/  STL [R1+0x900], R18 ;  /* 0x0009001201007387 */ /* 0x000fe80000100800 */
[----:B------:R-:W-:Y:S01]  /*279b0*/  STL [R1+0x91c], R9 ;  /* 0x00091c0901007387 */ /* 0x000fe20000100800 */
[----:B----4-:R-:W-:-:S05]  /*279c0*/  F2FP.BF16.F32.PACK_AB R2, R28, R2 ;  /* 0x000000021c02723e */ /* 0x010fca00000010ff */
[----:B------:R0:W-:Y:S04]  /*279d0*/  STL [R1+0x918], R2 ;  /* 0x0009180201007387 */ /* 0x0001e80000100800 */
[----:B------:R1:W-:Y:S04]  /*279e0*/  STL [R1+0x914], R0 ;  /* 0x0009140001007387 */ /* 0x0003e80000100800 */
[----:B------:R-:W-:Y:S01]  /*279f0*/  STL [R1+0x910], R5 ;  /* 0x0009100501007387 */ /* 0x000fe20000100800 */
[----:B0-----:R-:W-:Y:S02]  /*27a00*/  F2FP.BF16.F32.PACK_AB R2, R6, R4 ;  /* 0x000000040602723e */ /* 0x001fe400000010ff */
[----:B-1----:R-:W-:-:S03]  /*27a10*/  F2FP.BF16.F32.PACK_AB R0, R8, R3 ;  /* 0x000000030800723e */ /* 0x002fc600000010ff */
[----:B------:R0:W-:Y:S01]  /*27a20*/  STL [R1+0x8fc], R2 ;  /* 0x0008fc0201007387 */ /* 0x0001e20000100800 */
[----:B------:R-:W-:-:S03]  /*27a30*/  F2FP.BF16.F32.PACK_AB R3, R24, R25 ;  /* 0x000000191803723e */ /* 0x000fc600000010ff */
[----:B------:R1:W-:Y:S04]  /*27a40*/  STL [R1+0x8f8], R0 ;  /* 0x0008f80001007387 */ /* 0x0003e80000100800 */
[----:B------:R2:W-:Y:S01]  /*27a50*/  STL [R1+0x8f4], R3 ;  /* 0x0008f40301007387 */ /* 0x0005e20000100800 */
[----:B0-----:R-:W-:Y:S02]  /*27a60*/  F2FP.BF16.F32.PACK_AB R2, R26, R27 ;  /* 0x0000001b1a02723e */ /* 0x001fe400000010ff */
[----:B-1----:R-:W-:-:S03]  /*27a70*/  F2FP.BF16.F32.PACK_AB R0, R10, R11 ;  /* 0x0000000b0a00723e */ /* 0x002fc600000010ff */
[----:B------:R0:W-:Y:S01]  /*27a80*/  STL [R1+0x8f0], R2 ;  /* 0x0008f00201007387 */ /* 0x0001e20000100800 */
[----:B--2---:R-:W-:-:S03]  /*27a90*/  F2FP.BF16.F32.PACK_AB R3, R16, R17 ;  /* 0x000000111003723e */ /* 0x004fc600000010ff */
[----:B------:R1:W-:Y:S04]  /*27aa0*/  STL [R1+0x8ec], R0 ;  /* 0x0008ec0001007387 */ /* 0x0003e80000100800 */
[----:B------:R-:W-:Y:S01]  /*27ab0*/  STL [R1+0x8e8], R3 ;  /* 0x0008e80301007387 */ /* 0x000fe20000100800 */
[----:B0-----:R-:W-:-:S03]  /*27ac0*/  F2FP.BF16.F32.PACK_AB R2, R12, R13 ;  /* 0x0000000d0c02723e */ /* 0x001fc600000010ff */
[----:B------:R-:W2:Y:S01]  /*27ad0*/  LDL.LU R20, [R1+0x304] ;  /* 0x0003040001147983 */ /* 0x000ea20000300800 */
[----:B-1----:R-:W-:-:S03]  /*27ae0*/  F2FP.BF16.F32.PACK_AB R0, R14, R15 ;  /* 0x0000000f0e00723e */ /* 0x002fc600000010ff */
        /* <DEDUP_REMOVED lines=72> */
[----:B0-----:R-:W2:Y:S04]  /*27f70*/  LDL.LU R22, [R1+0x60c] ;  /* 0x00060c0001167983 */ /* 0x001ea80000300800 */
[----:B------:R-:W3:Y:S04]  /*27f80*/  LDL.LU R21, [R1+0x6dc] ;  /* 0x0006dc0001157983 */ /* 0x000ee80000300800 */
[----:B------:R-:W4:Y:S04]  /*27f90*/  LDL.LU R23, [R1+0x884] ;  /* 0x0008840001177983 */ /* 0x000f280000300800 */
        /* <DEDUP_REMOVED lines=94> */
[----:B------:R-:W2:Y:S01]  /*28580*/  LDL.LU R22, [R1+0x1458] ;  /* 0x0014580001167983 */ /* 0x000ea20000300800 */
[----:B----4-:R-:W-:-:S03]  /*28590*/  F2FP.BF16.F32.PACK_AB R18, R23, R18 ;  /* 0x000000121712723e */ /* 0x010fc600000010ff */
[----:B------:R2:W-:Y:S01]  /*285a0*/  STL [R1+0x608], R20 ;  /* 0x0006081401007387 */ /* 0x0005e20000100800 */
[----:B---3--:R-:W-:Y:S02]  /*285b0*/  F2FP.BF16.F32.PACK_AB R9, R19, R9 ;  /* 0x000000091309723e */ /* 0x008fe400000010ff */
[----:B------:R-:W-:Y:S02]  /*285c0*/  F2FP.BF16.F32.PACK_AB R2, R28, R2 ;  /* 0x000000021c02723e */ /* 0x000fe400000010ff */
[----:B------:R-:W-:Y:S02]  /*285d0*/  F2FP.BF16.F32.PACK_AB R0, R0, R29 ;  /* 0x0000001d0000723e */ /* 0x000fe400000010ff */
[----:B------:R-:W-:Y:S02]  /*285e0*/  F2FP.BF16.F32.PACK_AB R5, R7, R5 ;  /* 0x000000050705723e */ /* 0x000fe400000010ff */
[----:B--2---:R-:W-:-:S05]  /*285f0*/  F2FP.BF16.F32.PACK_AB R20, R22, R21 ;  /* 0x000000151614723e */ /* 0x004fca00000010ff */
[----:B------:R-:W-:Y:S04]  /*28600*/  STL [R1+0x604], R20 ;  /* 0x0006041401007387 */ /* 0x000fe80000100800 */
[----:B------:R-:W-:Y:S04]  /*28610*/  STL [R1+0x600], R18 ;  /* 0x0006001201007387 */ /* 0x000fe80000100800 */
[----:B------:R-:W-:Y:S04]  /*28620*/  STL [R1+0x6bc], R9 ;  /* 0x0006bc0901007387 */ /* 0x000fe80000100800 */
[----:B------:R0:W-:Y:S04]  /*28630*/  STL [R1+0x6b8], R2 ;  /* 0x0006b80201007387 */ /* 0x0001e80000100800 */
[----:B------:R1:W-:Y:S01]  /*28640*/  STL [R1+0x6b4], R0 ;  /* 0x0006b40001007387 */ /* 0x0003e20000100800 */
[----:B0-----:R-:W-:-:S03]  /*28650*/  F2FP.BF16.F32.PACK_AB R2, R6, R4 ;  /* 0x000000040602723e */ /* 0x001fc600000010ff */
[----:B------:R-:W-:Y:S01]  /*28660*/  STL [R1+0x6b0], R5 ;  /* 0x0006b00501007387 */ /* 0x000fe20000100800 */
[----:B-1----:R-:W-:Y:S02]  /*28670*/  F2FP.BF16.F32.PACK_AB R0, R8, R3 ;  /* 0x000000030800723e */ /* 0x002fe400000010ff */
[----:B------:R-:W-:Y:S01]  /*28680*/  F2FP.BF16.F32.PACK_AB R3, R24, R25 ;  /* 0x000000191803723e */ /* 0x000fe200000010ff */
[----:B------:R0:W-:Y:S04]  /*28690*/  STL [R1+0x5fc], R2 ;  /* 0x0005fc0201007387 */ /* 0x0001e80000100800 */
[----:B------:R1:W-:Y:S04]  /*286a0*/  STL [R1+0x5f8], R0 ;  /* 0x0005f80001007387 */ /* 0x0003e80000100800 */
[----:B------:R2:W-:Y:S01]  /*286b0*/  STL [R1+0x5f4], R3 ;  /* 0x0005f40301007387 */ /* 0x0005e20000100800 */
[----:B0-----:R-:W-:-:S02]  /*286c0*/  F2FP.BF16.F32.PACK_AB R2, R26, R27 ;  /* 0x0000001b1a02723e */ /* 0x001fc400000010ff */
[----:B-1----:R-:W-:-:S03]  /*286d0*/  F2FP.BF16.F32.PACK_AB R0, R10, R11 ;  /* 0x0000000b0a00723e */ /* 0x002fc600000010ff */
[----:B------:R0:W-:Y:S01]  /*286e0*/  STL [R1+0x5f0], R2 ;  /* 0x0005f00201007387 */ /* 0x0001e20000100800 */
[----:B--2---:R-:W-:-:S03]  /*286f0*/  F2FP.BF16.F32.PACK_AB R3, R16, R17 ;  /* 0x000000111003723e */ /* 0x004fc600000010ff */
[----:B------:R1:W-:Y:S04]  /*28700*/  STL [R1+0x53c], R0 ;  /* 0x00053c0001007387 */ /* 0x0003e80000100800 */
[----:B------:R-:W-:Y:S04]  /*28710*/  STL [R1+0x538], R3 ;  /* 0x0005380301007387 */ /* 0x000fe80000100800 */
[----:B------:R-:W2:Y:S01]  /*28720*/  LDL.LU R20, [R1+0x324] ;  /* 0x0003240001147983 */ /* 0x000ea20000300800 */
[----:B0-----:R-:W-:Y:S02]  /*28730*/  F2FP.BF16.F32.PACK_AB R2, R12, R13 ;  /* 0x0000000d0c02723e */ /* 0x001fe400000010ff */
        /* <DEDUP_REMOVED lines=963> */
[----:B------:R2:W-:Y:S01]  /*2c370*/  STL [R1+0x58], R20 ;  /* 0x0000581401007387 */ /* 0x0005e20000100800 */
[----:B----4-:R-:W-:Y:S02]  /*2c380*/  F2FP.BF16.F32.PACK_AB R18, R23, R18 ;  /* 0x000000121712723e */ /* 0x010fe400000010ff */
[----:B---3--:R-:W-:Y:S02]  /*2c390*/  F2FP.BF16.F32.PACK_AB R9, R19, R9 ;  /* 0x000000091309723e */ /* 0x008fe400000010ff */
[----:B------:R-:W-:Y:S02]  /*2c3a0*/  F2FP.BF16.F32.PACK_AB R2, R28, R2 ;  /* 0x000000021c02723e */ /* 0x000fe400000010ff */
[----:B------:R-:W-:-:S02]  /*2c3b0*/  F2FP.BF16.F32.PACK_AB R0, R0, R29 ;  /* 0x0000001d0000723e */ /* 0x000fc400000010ff */
[----:B------:R-:W-:Y:S02]  /*2c3c0*/  F2FP.BF16.F32.PACK_AB R5, R7, R5 ;  /* 0x000000050705723e */ /* 0x000fe400000010ff */
[----:B--2---:R-:W-:-:S05]  /*2c3d0*/  F2FP.BF16.F32.PACK_AB R20, R22, R21 ;  /* 0x000000151614723e */ /* 0x004fca00000010ff */
[----:B------:R-:W-:Y:S04]  /*2c3e0*/  STL [R1+0x54], R20 ;  /* 0x0000541401007387 */ /* 0x000fe80000100800 */
[----:B------:R-:W-:Y:S04]  /*2c3f0*/  STL [R1+0x50], R18 ;  /* 0x0000501201007387 */ /* 0x000fe80000100800 */
[----:B------:R-:W-:Y:S04]  /*2c400*/  STL [R1+0x6c], R9 ;  /* 0x00006c0901007387 */ /* 0x000fe80000100800 */
[----:B------:R0:W-:Y:S04]  /*2c410*/  STL [R1+0x68], R2 ;  /* 0x0000680201007387 */ /* 0x0001e80000100800 */
[----:B------:R1:W-:Y:S04]  /*2c420*/  STL [R1+0x64], R0 ;  /* 0x0000640001007387 */ /* 0x0003e80000100800 */
[----:B------:R-:W-:Y:S01]  /*2c430*/  STL [R1+0x60], R5 ;  /* 0x0000600501007387 */ /* 0x000fe20000100800 */
[----:B0-----:R-:W-:-:S02]  /*2c440*/  F2FP.BF16.F32.PACK_AB R2, R6, R4 ;  /* 0x000000040602723e */ /* 0x001fc400000010ff */
[----:B-1----:R-:W-:Y:S02]  /*2c450*/  F2FP.BF16.F32.PACK_AB R0, R8, R3 ;  /* 0x000000030800723e */ /* 0x002fe400000010ff */
[----:B------:R-:W-:Y:S01]  /*2c460*/  F2FP.BF16.F32.PACK_AB R3, R24, R25 ;  /* 0x000000191803723e */ /* 0x000fe200000010ff */
[----:B------:R0:W-:Y:S04]  /*2c470*/  STL [R1+0x4c], R2 ;  /* 0x00004c0201007387 */ /* 0x0001e80000100800 */
[----:B------:R1:W-:Y:S04]  /*2c480*/  STL [R1+0x48], R0 ;  /* 0x0000480001007387 */ /* 0x0003e80000100800 */
[----:B------:R2:W-:Y:S01]  /*2c490*/  STL [R1+0x44], R3 ;  /* 0x0000440301007387 */ /* 0x0005e20000100800 */
[----:B0-----:R-:W-:-:S02]  /*2c4a0*/  F2FP.BF16.F32.PACK_AB R2, R26, R27 ;  /* 0x0000001b1a02723e */ /* 0x001fc400000010ff */
[----:B-1----:R-:W-:Y:S02]  /*2c4b0*/  F2FP.BF16.F32.PACK_AB R0, R10, R11 ;  /* 0x0000000b0a00723e */ /* 0x002fe400000010ff */
[----:B--2---:R-:W-:Y:S01]  /*2c4c0*/  F2FP.BF16.F32.PACK_AB R3, R16, R17 ;  /* 0x000000111003723e */ /* 0x004fe200000010ff */
[----:B------:R0:W-:Y:S04]  /*2c4d0*/  STL [R1+0x40], R2 ;  /* 0x0000400201007387 */ /* 0x0001e80000100800 */
[----:B------:R1:W-:Y:S04]  /*2c4e0*/  STL [R1+0x3c], R0 ;  /* 0x00003c0001007387 */ /* 0x0003e80000100800 */
[----:B------:R-:W-:Y:S04]  /*2c4f0*/  STL [R1+0x38], R3 ;  /* 0x0000380301007387 */ /* 0x000fe80000100800 */
[----:B------:R-:W2:Y:S01]  /*2c500*/  LDL.LU R27, [R1+0x3b8] ;  /* 0x0003b800011b7983 */ /* 0x000ea20000300800 */
[----:B0-----:R-:W-:-:S02]  /*2c510*/  F2FP.BF16.F32.PACK_AB R2, R12, R13 ;  /* 0x0000000d0c02723e */ /* 0x001fc400000010ff */
        /* <DEDUP_REMOVED lines=39> */
[----:B---3--:R0:W-:Y:S04]  /*2c790*/  STL [R1+0x1154], R25 ;  /* 0x0011541901007387 */ /* 0x0081e80000100800 */
[----:B0-----:R-:W3:Y:S04]  /*2c7a0*/  LDL.LU R25, [R1+0x500] ;  /* 0x0005000001197983 */ /* 0x001ee80000300800 */
[----:B------:R-:W4:Y:S04]  /*2c7b0*/  LDL.LU R24, [R1+0x780] ;  /* 0x0007800001187983 */ /* 0x000f280000300800 */
[----:B----4-:R0:W-:Y:S04]  /*2c7c0*/  STL [R1+0x1150], R24 ;  /* 0x0011501801007387 */ /* 0x0101e80000100800 */
[----:B0-----:R-:W4:Y:S04]  /*2c7d0*/  LDL.LU R24, [R1+0x848] ;  /* 0x0008480001187983 */ /* 0x001f280000300800 */
[----:B------:R-:W2:Y:S04]  /*2c7e0*/  LDL.LU R15, [R1+0x1d8] ;  /* 0x0001d800010f7983 */ /* 0x000ea80000300800 */
[----:B--2---:R0:W-:Y:S04]  /*2c7f0*/  STL [R1+0x114c], R15 ;  /* 0x00114c0f01007387 */ /* 0x0041e80000100800 */
        /* <DEDUP_REMOVED lines=16> */
[----:B------:R-:W4:Y:S04]  /*2c900*/  LDL.LU R10, [R1+0x3c4] ;  /* 0x0003c400010a7983 */ /* 0x000f280000300800 */
        /* <DEDUP_REMOVED lines=15> */
[----:B------:R-:W3:Y:S04]  /*2ca00*/  LDL.LU R4, [R1+0x8b4] ;  /* 0x0008b40001047983 */ /* 0x000ee80000300800 */
[----:B------:R-:W3:Y:S04]  /*2ca10*/  LDL.LU R18, [R1+0x858] ;  /* 0x0008580001127983 */ /* 0x000ee80000300800 */
[----:B------:R-:W4:Y:S04]  /*2ca20*/  LDL.LU R17, [R1+0x8a8] ;  /* 0x0008a80001117983 */ /* 0x000f280000300800 */
[----:B----4-:R0:W-:Y:S04]  /*2ca30*/  STL [R1+0x1114], R17 ;  /* 0x0011141101007387 */ /* 0x0101e80000100800 */
[----:B0-----:R-:W4:Y:S04]  /*2ca40*/  LDL.LU R17, [R1+0x850] ;  /* 0x0008500001117983 */ /* 0x001f280000300800 */
[----:B------:R-:W2:Y:S01]  /*2ca50*/  LDL.LU R20, [R1+0x8c0] ;  /* 0x0008c00001147983 */ /* 0x000ea20000300800 */
[----:B------:R-:W-:-:S03]  /*2ca60*/  F2FP.BF16.F32.PACK_AB R27, R26, R27 ;  /* 0x0000001b1a1b723e */ /* 0x000fc600000010ff */
[----:B--2---:R0:W-:Y:S04]  /*2ca70*/  STL [R1+0x1110], R20 ;  /* 0x0011101401007387 */ /* 0x0041e80000100800 */
[----:B0-----:R-:W2:Y:S04]  /*2ca80*/  LDL.LU R20, [R1+0x8c8] ;  /* 0x0008c80001147983 */ /* 0x001ea80000300800 */
        /* <DEDUP_REMOVED lines=9> */
[----:B------:R-:W3:Y:S04]  /*2cb20*/  LDL.LU R26, [R1+0x1198] ;  /* 0x00119800011a7983 */ /* 0x000ee80000300800 */
[----:B------:R0:W-:Y:S04]  /*2cb30*/  STL [R1+0x1c], R27 ;  /* 0x00001c1b01007387 */ /* 0x0001e80000100800 */
[----:B0-----:R-:W3:Y:S02]  /*2cb40*/  LDL.LU R27, [R1+0x1194] ;  /* 0x00119400011b7983 */ /* 0x001ee40000300800 */
[----:B---3--:R-:W-:-:S02]  /*2cb50*/  F2FP.BF16.F32.PACK_AB R27, R26, R27 ;  /* 0x0000001b1a1b723e */ /* 0x008fc400000010ff */
        /* <DEDUP_REMOVED lines=28> */
[----:B------:R-:W3:Y:S02]  /*2cd20*/  LDL.LU R26, [R1+0x1158] ;  /* 0x00115800011a7983 */ /* 0x000ee40000300800 */
[----:B---3--:R-:W-:Y:S02]  /*2cd30*/  F2FP.BF16.F32.PACK_AB R26, R25, R26 ;  /* 0x0000001a191a723e */ /* 0x008fe400000010ff */
[----:B------:R-:W3:Y:S02]  /*2cd40*/  LDL.LU R25, [R1+0x1154] ;  /* 0x0011540001197983 */ /* 0x000ee40000300800 */
[----:B---3--:R-:W-:Y:S02]  /*2cd50*/  F2FP.BF16.F32.PACK_AB R25, R24, R25 ;  /* 0x000000191819723e */ /* 0x008fe400000010ff */
[----:B------:R-:W3:Y:S02]  /*2cd60*/  LDL.LU R24, [R1+0x1150] ;  /* 0x0011500001187983 */ /* 0x000ee40000300800 */
        /* <DEDUP_REMOVED lines=27> */
[----:B------:R-:W4:Y:S02]  /*2cf20*/  LDL.LU R18, [R1+0x1118] ;  /* 0x0011180001127983 */ /* 0x000f240000300800 */
[----:B----4-:R-:W-:Y:S02]  /*2cf30*/  F2FP.BF16.F32.PACK_AB R18, R17, R18 ;  /* 0x000000121112723e */ /* 0x010fe400000010ff */
[----:B------:R-:W2:Y:S02]  /*2cf40*/  LDL.LU R17, [R1+0x1114] ;  /* 0x0011140001117983 */ /* 0x000ea40000300800 */
[----:B--2---:R-:W-:-:S02]  /*2cf50*/  F2FP.BF16.F32.PACK_AB R17, R20, R17 ;  /* 0x000000111411723e */ /* 0x004fc400000010ff */
[----:B------:R-:W2:Y:S01]  /*2cf60*/  LDL.LU R20, [R1+0x1110] ;  /* 0x0011100001147983 */ /* 0x000ea20000300800 */
[----:B------:R-:W-:Y:S02]  /*2cf70*/  F2FP.BF16.F32.PACK_AB R23, R22, R23 ;  /* 0x000000171617723e */ /* 0x000fe400000010ff */
[----:B------:R-:W-:Y:S02]  /*2cf80*/  F2FP.BF16.F32.PACK_AB R22, R21, R28 ;  /* 0x0000001c1516723e */ /* 0x000fe400000010ff */
[----:B------:R-:W-:Y:S02]  /*2cf90*/  F2FP.BF16.F32.PACK_AB R21, R2, R0 ;  /* 0x000000000215723e */ /* 0x000fe400000010ff */
[----:B--2---:R-:W-:Y:S02]  /*2cfa0*/  F2FP.BF16.F32.PACK_AB R16, R20, R16 ;  /* 0x000000101410723e */ /* 0x004fe400000010ff */
[----:B------:R-:W-:-:S07]  /*2cfb0*/  F2FP.BF16.F32.PACK_AB R20, R29, R3 ;  /* 0x000000031d14723e */ /* 0x000fce00000010ff */
.L_x_0:
[----:B------:R-:W2:Y:S01]  /*2cfc0*/  LDL R28, [R1+0xaec] ;  /* 0x000aec00011c7983 */ /* 0x000ea20000100800 */
[----:B------:R-:W0:Y:S01]  /*2cfd0*/  S2UR UR5, SR_CgaCtaId ;  /* 0x00000000000579c3 */ /* 0x000e220000008800 */
[----:B------:R-:W-:Y:S01]  /*2cfe0*/  UMOV UR4, 0x400 ;  /* 0x0000040000047882 */ /* 0x000fe20000000000 */
[----:B------:R-:W-:Y:S01]  /*2cff0*/  ULDC.64 UR26, c[0x0][0x228] ;  /* 0x00008a00001a7ab9 */ /* 0x000fe20000000a00 */
[----:B------:R-:W1:Y:S01]  /*2d000*/  S2R R3, SR_TID.X ;  /* 0x0000000000037919 */ /* 0x000e620000002100 */
[----:B------:R-:W-:Y:S01]  /*2d010*/  ULDC.64 UR6, c[0x0][0x228] ;  /* 0x00008a0000067ab9 */ /* 0x000fe20000000a00 */
        /* <DEDUP_REMOVED lines=9> */
[----:B0-----:R-:W-:Y:S01]  /*2d0b0*/  ULEA UR4, UR5, UR4, 0x18 ;  /* 0x0000000405047291 */ /* 0x001fe2000f8ec03f */
[----:B-1----:R-:W-:-:S02]  /*2d0c0*/  IMAD.SHL.U32 R0, R3, 0x10, RZ ;  /* 0x0000001003007824 */ /* 0x002fc400078e00ff */
[----:B------:R-:W-:-:S03]  /*2d0d0*/  IMAD.SHL.U32 R2, R3, 0x20, RZ ;  /* 0x0000002003027824 */ /* 0x000fc600078e00ff */
[----:B------:R-:W-:Y:S02]  /*2d0e0*/  LOP3.LUT R0, R0, 0xf0, RZ, 0xc0, !PT ;  /* 0x000000f000007812 */ /* 0x000fe400078ec0ff */
[----:B------:R-:W-:-:S04]  /*2d0f0*/  LOP3.LUT R2, R2, 0x200, RZ, 0xc0, !PT ;  /* 0x0000020002027812 */ /* 0x000fc800078ec0ff */
[----:B------:R-:W-:Y:S01]  /*2d100*/  IADD3 R2, R2, UR4, R0 ;  /* 0x0000000402027c10 */ /* 0x000fe2000fffe000 */
[----:B------:R-:W-:Y:S01]  /*2d110*/  BAR.SYNC.DEFER_BLOCKING 0x0 ;  /* 0x0000000000007b1d */ /* 0x000fe20000010000 */
[----:B--2---:R-:W-:-:S05]  /*2d120*/  VIADD R0, R28, 0x7f ;  /* 0x0000007f1c007836 */ /* 0x004fca0000000000 */
[----:B------:R-:W-:Y:S02]  /*2d130*/  ISETP.GE.AND P1, PT, R0, UR27, PT ;  /* 0x0000001b00007c0c */ /* 0x000fe4000bf26270 */
[----:B------:R-:W-:-:S05]  /*2d140*/  LOP3.LUT R0, R3, 0x20, RZ, 0xc0, !PT ;  /* 0x0000002003007812 */ /* 0x000fca00078ec0ff */
[----:B------:R-:W-:Y:S01]  /*2d150*/  IMAD R2, R0, 0x8, R2 ;  /* 0x0000000800027824 */ /* 0x000fe200078e0202 */
[----:B------:R-:W-:-:S04]  /*2d160*/  LOP3.LUT R0, R3, 0x3f, RZ, 0xc0, !PT ;  /* 0x0000003f03007812 */ /* 0x000fc800078ec0ff */
[----:B------:R-:W-:Y:S01]  /*2d170*/  STSM.16.M88.4 [R2], R20 ;  /* 0x0000001402007844 */ /* 0x000fe20000000200 */
[----:B------:R-:W-:Y:S01]  /*2d180*/  LEA R0, R0, UR4, 0x4 ;  /* 0x0000000400007c11 */ /* 0x000fe2000f8e20ff */
[----:B------:R-:W-:Y:S01]  /*2d190*/  ULDC UR4, c[0x0][0x244] ;  /* 0x0000910000047ab9 */ /* 0x000fe20000000800 */
[----:B------:R-:W-:Y:S06]  /*2d1a0*/  BAR.SYNC.DEFER_BLOCKING 0x0 ;  /* 0x0000000000007b1d */ /* 0x000fec0000010000 */
[----:B------:R-:W0:Y:S02]  /*2d1b0*/  LDS.128 R20, [R0] ;  /* 0x0000000000147984 */ /* 0x000e240000000c00 */
[----:B------:R-:W-:Y:S06]  /*2d1c0*/  BAR.SYNC.DEFER_BLOCKING 0x0 ;  /* 0x0000000000007b1d */ /* 0x000fec0000010000 */
[----:B------:R-:W-:Y:S02]  /*2d1d0*/  STSM.16.M88.4 [R2], R16 ;  /* 0x0000001002007844 */ /* 0x000fe40000000200 */
[----:B------:R-:W-:Y:S06]  /*2d1e0*/  BAR.SYNC.DEFER_BLOCKING 0x0 ;  /* 0x0000000000007b1d */ /* 0x000fec0000010000 */
[----:B0-----:R0:W-:Y:S04]  /*2d1f0*/  STL.64 [R1], R20 ;  /* 0x0000001401007387 */ /* 0x0011e80000100a00 */
[----:B------:R1:W-:Y:S04]  /*2d200*/  STL.64 [R1+0x8], R22 ;  /* 0x0000081601007387 */ /* 0x0003e80000100a00 */
[----:B0-----:R-:W2:Y:S04]  /*2d210*/  LDL.LU R20, [R1+0x10] ;  /* 0x0000100001147983 */ /* 0x001ea80000300800 */
[----:B------:R-:W0:Y:S04]  /*2d220*/  LDS.128 R16, [R0] ;  /* 0x0000000000107984 */ /* 0x000e280000000c00 */
[----:B------:R-:W2:Y:S04]  /*2d230*/  LDL.LU R21, [R1+0x14] ;  /* 0x0000140001157983 */ /* 0x000ea80000300800 */
[----:B-1----:R-:W2:Y:S04]  /*2d240*/  LDL.LU R22, [R1+0x18] ;  /* 0x0000180001167983 */ /* 0x002ea80000300800 */
[----:B------:R-:W2:Y:S01]  /*2d250*/  LDL.LU R23, [R1+0x1c] ;  /* 0x00001c0001177983 */ /* 0x000ea20000300800 */
[----:B------:R-:W-:Y:S06]  /*2d260*/  BAR.SYNC.DEFER_BLOCKING 0x0 ;  /* 0x0000000000007b1d */ /* 0x000fec0000010000 */
[----:B0-----:R-:W-:Y:S04]  /*2d270*/  STL [R1+0x1134], R17 ;  /* 0x0011341101007387 */ /* 0x001fe80000100800 */
[----:B------:R-:W-:Y:S04]  /*2d280*/  STL [R1+0x1130], R18 ;  /* 0x0011301201007387 */ /* 0x000fe80000100800 */
[----:B------:R-:W-:Y:S04]  /*2d290*/  STL [R1+0x112c], R19 ;  /* 0x00112c1301007387 */ /* 0x000fe80000100800 */
[----:B------:R0:W-:Y:S04]  /*2d2a0*/  STL [R1+0x1168], R16 ;  /* 0x0011681001007387 */ /* 0x0001e80000100800 */
[----:B0-----:R-:W3:Y:S04]  /*2d2b0*/  LDL.LU R16, [R1+0x20] ;  /* 0x0000200001107983 */ /* 0x001ee80000300800 */
[----:B------:R-:W3:Y:S04]  /*2d2c0*/  LDL.LU R17, [R1+0x24] ;  /* 0x0000240001117983 */ /* 0x000ee80000300800 */
[----:B------:R-:W3:Y:S04]  /*2d2d0*/  LDL.LU R18, [R1+0x28] ;  /* 0x0000280001127983 */ /* 0x000ee80000300800 */
[----:B------:R-:W3:Y:S04]  /*2d2e0*/  LDL.LU R19, [R1+0x2c] ;  /* 0x00002c0001137983 */ /* 0x000ee80000300800 */
[----:B------:R-:W-:Y:S01]  /*2d2f0*/  STSM.16.M88.4 [R2], R4 ;  /* 0x0000000402007844 */ /* 0x000fe20000000200 */
[----:B------:R-:W-:Y:S06]  /*2d300*/  BAR.SYNC.DEFER_BLOCKING 0x0 ;  /* 0x0000000000007b1d */ /* 0x000fec0000010000 */
[----:B------:R-:W0:Y:S02]  /*2d310*/  LDS.128 R4, [R0] ;  /* 0x0000000000047984 */ /* 0x000e240000000c00 */
[----:B------:R-:W-:Y:S06]  /*2d320*/  BAR.SYNC.DEFER_BLOCKING 0x0 ;  /* 0x0000000000007b1d */ /* 0x000fec0000010000 */
[----:B------:R-:W-:Y:S02]  /*2d330*/  STSM.16.M88.4 [R2], R8 ;  /* 0x0000000802007844 */ /* 0x000fe40000000200 */
[----:B------:R-:W-:Y:S06]  /*2d340*/  BAR.SYNC.DEFER_BLOCKING 0x0 ;  /* 0x0000000000007b1d */ /* 0x000fec0000010000 */
[----:B0-----:R-:W-:Y:S04]  /*2d350*/  STL.64 [R1+0x1140], R6 ;  /* 0x0011400601007387 */ /* 0x001fe80000100a00 */
[----:B------:R-:W-:Y:S04]  /*2d360*/  STL.64 [R1+0x1138], R4 ;  /* 0x0011380401007387 */ /* 0x000fe80000100a00 */
[----:B------:R-:W0:Y:S01]  /*2d370*/  LDS.128 R8, [R0] ;  /* 0x0000000000087984 */ /* 0x000e220000000c00 */
        /* <DEDUP_REMOVED lines=9> */
[----:B0-----:R-:W-:Y:S04]  /*2d410*/  STL [R1+0x1128], R13 ;  /* 0x0011280d01007387 */ /* 0x001fe80000100800 */
[----:B------:R-:W-:Y:S04]  /*2d420*/  STL [R1+0x1124], R14 ;  /* 0x0011240e01007387 */ /* 0x000fe80000100800 */
[----:B------:R-:W-:Y:S04]  /*2d430*/  STL [R1+0x1120], R15 ;  /* 0x0011200f01007387 */ /* 0x000fe80000100800 */
[----:B------:R-:W0:Y:S01]  /*2d440*/  LDS.128 R4, [R0] ;  /* 0x0000000000047984 */ /* 0x000e220000000c00 */
[----:B------:R-:W-:Y:S06]  /*2d450*/  BAR.SYNC.DEFER_BLOCKING 0x0 ;  /* 0x0000000000007b1d */ /* 0x000fec0000010000 */
[----:B0-----:R-:W-:Y:S04]  /*2d460*/  STL.64 [R1+0x180], R4 ;  /* 0x0001800401007387 */ /* 0x001fe80000100a00 */
[----:B------:R-:W-:Y:S04]  /*2d470*/  STL.64 [R1+0x188], R6 ;  /* 0x0001880601007387 */ /* 0x000fe80000100a00 */
[----:B---3--:R-:W-:Y:S01]  /*2d480*/  STSM.16.M88.4 [R2], R16 ;  /* 0x0000001002007844 */ /* 0x008fe20000000200 */
[----:B------:R-:W-:Y:S06]  /*2d490*/  BAR.SYNC.DEFER_BLOCKING 0x0 ;  /* 0x0000000000007b1d */ /* 0x000fec0000010000 */
[----:B------:R-:W0:Y:S02]  /*2d4a0*/  LDS.128 R4, [R0] ;  /* 0x0000000000047984 */ /* 0x000e240000000c00 */
[----:B------:R-:W-:Y:S06]  /*2d4b0*/  BAR.SYNC.DEFER_BLOCKING 0x0 ;  /* 0x0000000000007b1d */ /* 0x000fec0000010000 */
[----:B--2---:R-:W-:Y:S04]  /*2d4c0*/  STSM.16.M88.4 [R2], R20 ;  /* 0x0000001402007844 */ /* 0x004fe80000000200 */
[----:B0-----:R-:W-:Y:S01]  /*2d4d0*/  STL [R1+0x20], R4 ;  /* 0x0000200401007387 */ /* 0x001fe20000100800 */
[----:B------:R-:W-:-:S03]  /*2d4e0*/  IMAD.MOV.U32 R14, RZ, RZ, R5 ;  /* 0x000000ffff0e7224 */ /* 0x000fc600078e0005 */
[----:B------:R-:W-:Y:S01]  /*2d4f0*/  STL.64 [R1+0x28], R6 ;  /* 0x0000280601007387 */ /* 0x000fe20000100a00 */
[----:B------:R-:W-:Y:S06]  /*2d500*/  BAR.SYNC.DEFER_BLOCKING 0x0 ;  /* 0x0000000000007b1d */ /* 0x000fec0000010000 */
[----:B------:R-:W0:Y:S04]  /*2d510*/  LDS.128 R4, [R0] ;  /* 0x0000000000047984 */ /* 0x000e280000000c00 */
[----:B0-----:R-:W-:Y:S01]  /*2d520*/  STL [R1+0x14], R5 ;  /* 0x0000140501007387 */ /* 0x001fe20000100800 */
[----:B------:R-:W-:-:S02]  /*2d530*/  IMAD.MOV.U32 R13, RZ, RZ, R4 ;  /* 0x000000ffff0d7224 */ /* 0x000fc400078e0004 */
[----:B------:R-:W-:Y:S01]  /*2d540*/  IMAD.MOV.U32 R15, RZ, RZ, R6 ;  /* 0x000000ffff0f7224 */ /* 0x000fe200078e0006 */
[----:B------:R-:W-:Y:S04]  /*2d550*/  STL [R1+0x1c], R7 ;  /* 0x00001c0701007387 */ /* 0x000fe80000100800 */
[----:B------:R-:W2:Y:S04]  /*2d560*/  LDL.LU R24, [R1+0x50] ;  /* 0x0000500001187983 */ /* 0x000ea80000300800 */
[----:B------:R-:W2:Y:S04]  /*2d570*/  LDL.LU R25, [R1+0x54] ;  /* 0x0000540001197983 */ /* 0x000ea80000300800 */
[----:B------:R-:W3:Y:S04]  /*2d580*/  LDL.LU R26, [R1+0x58] ;  /* 0x00005800011a7983 */ /* 0x000ee80000300800 */
[----:B------:R-:W3:Y:S01]  /*2d590*/  LDL.LU R27, [R1+0x5c] ;  /* 0x00005c00011b7983 */ /* 0x000ee20000300800 */
[----:B------:R-:W-:Y:S06]  /*2d5a0*/  BAR.SYNC.DEFER_BLOCKING 0x0 ;  /* 0x0000000000007b1d */ /* 0x000fec0000010000 */
        /* <DEDUP_REMOVED lines=16> */
[----:B------:R-:W4:Y:S04]  /*2d6b0*/  LDL.LU R4, [R1+0x80] ;  /* 0x0000800001047983 */ /* 0x000f280000300800 */
[----:B------:R-:W4:Y:S04]  /*2d6c0*/  LDL.LU R5, [R1+0x84] ;  /* 0x0000840001057983 */ /* 0x000f280000300800 */
[----:B------:R-:W4:Y:S04]  /*2d6d0*/  LDL.LU R6, [R1+0x88] ;  /* 0x0000880001067983 */ /* 0x000f280000300800 */
[----:B------:R-:W4:Y:S04]  /*2d6e0*/  LDL.LU R7, [R1+0x8c] ;  /* 0x00008c0001077983 */ /* 0x000f280000300800 */
[----:B------:R-:W5:Y:S04]  /*2d6f0*/  LDL.LU R16, [R1+0xa0] ;  /* 0x0000a00001107983 */ /* 0x000f680000300800 */
[----:B------:R-:W5:Y:S04]  /*2d700*/  LDL.LU R17, [R1+0xa4] ;  /* 0x0000a40001117983 */ /* 0x000f680000300800 */
[----:B------:R-:W5:Y:S04]  /*2d710*/  LDL.LU R18, [R1+0xa8] ;  /* 0x0000a80001127983 */ /* 0x000f680000300800 */
[----:B------:R-:W5:Y:S04]  /*2d720*/  LDL.LU R19, [R1+0xac] ;  /* 0x0000ac0001137983 */ /* 0x000f680000300800 */
[----:B------:R-:W5:Y:S04]  /*2d730*/  LDL.LU R20, [R1+0x90] ;  /* 0x0000900001147983 */ /* 0x000f680000300800 */
[----:B------:R-:W5:Y:S04]  /*2d740*/  LDL.LU R21, [R1+0x94] ;  /* 0x0000940001157983 */ /* 0x000f680000300800 */
[----:B------:R-:W5:Y:S04]  /*2d750*/  LDL.LU R22, [R1+0x98] ;  /* 0x0000980001167983 */ /* 0x000f680000300800 */
[----:B------:R-:W5:Y:S04]  /*2d760*/  LDL.LU R23, [R1+0x9c] ;  /* 0x00009c0001177983 */ /* 0x000f680000300800 */
[----:B------:R-:W-:Y:S04]  /*2d770*/  STL.64 [R1+0x1160], R14 ;  /* 0x0011600e01007387 */ /* 0x000fe80000100a00 */
[----:B------:R0:W-:Y:S04]  /*2d780*/  STL.64 [R1+0x1158], R12 ;  /* 0x0011580c01007387 */ /* 0x0001e80000100a00 */
[----:B0-----:R-:W3:Y:S04]  /*2d790*/  LDL.LU R12, [R1+0x60] ;  /* 0x00006000010c7983 */ /* 0x001ee80000300800 */
[----:B------:R-:W3:Y:S04]  /*2d7a0*/  LDL.LU R13, [R1+0x64] ;  /* 0x00006400010d7983 */ /* 0x000ee80000300800 */
[----:B------:R-:W3:Y:S04]  /*2d7b0*/  LDL.LU R14, [R1+0x68] ;  /* 0x00006800010e7983 */ /* 0x000ee80000300800 */
[----:B------:R-:W3:Y:S04]  /*2d7c0*/  LDL.LU R15, [R1+0x6c] ;  /* 0x00006c00010f7983 */ /* 0x000ee80000300800 */
[----:B--2---:R-:W-:Y:S01]  /*2d7d0*/  STSM.16.M88.4 [R2], R24 ;  /* 0x0000001802007844 */ /* 0x004fe20000000200 */
[----:B------:R-:W-:Y:S06]  /*2d7e0*/  BAR.SYNC.DEFER_BLOCKING 0x0 ;  /* 0x0000000000007b1d */ /* 0x000fec0000010000 */
[----:B------:R-:W0:Y:S04]  /*2d7f0*/  LDS.128 R24, [R0] ;  /* 0x0000000000187984 */ /* 0x000e280000000c00 */
[----:B0-----:R-:W-:Y:S04]  /*2d800*/  STL.64 [R1+0x30], R24 ;  /* 0x0000301801007387 */ /* 0x001fe80000100a00 */
[----:B------:R0:W-:Y:S04]  /*2d810*/  STL.64 [R1+0x38], R26 ;  /* 0x0000381a01007387 */ /* 0x0001e80000100a00 */
[----:B0-----:R-:W2:Y:S04]  /*2d820*/  LDL.LU.64 R26, [R1+0x1268] ;  /* 0x00126800011a7983 */ /* 0x001ea80000300a00 */
[----:B------:R-:W2:Y:S01]  /*2d830*/  LDL.LU.64 R24, [R1+0x1260] ;  /* 0x0012600001187983 */ /* 0x000ea20000300a00 */
[----:B------:R-:W-:Y:S06]  /*2d840*/  BAR.SYNC.DEFER_BLOCKING 0x0 ;  /* 0x0000000000007b1d */ /* 0x000fec0000010000 */
[----:B--2---:R-:W-:Y:S02]  /*2d850*/  STSM.16.M88.4 [R2], R24 ;  /* 0x0000001802007844 */ /* 0x004fe40000000200 */
[----:B------:R-:W-:Y:S06]  /*2d860*/  BAR.SYNC.DEFER_BLOCKING 0x0 ;  /* 0x0000000000007b1d */ /* 0x000fec0000010000 */
[----:B------:R-:W0:Y:S02]  /*2d870*/  LDS.128 R24, [R0] ;  /* 0x0000000000187984 */ /* 0x000e240000000c00 */
[----:B------:R-:W-:Y:S06]  /*2d880*/  BAR.SYNC.DEFER_BLOCKING 0x0 ;  /* 0x0000000000007b1d */ /* 0x000fec0000010000 */
[----:B0-----:R-:W-:Y:S04]  /*2d890*/  STL.64 [R1+0x190], R24 ;  /* 0x0001901801007387 */ /* 0x001fe80000100a00 */
[----:B------:R0:W-:Y:S04]  /*2d8a0*/  STL.64 [R1+0x198], R26 ;  /* 0x0001981a01007387 */ /* 0x0001e80000100a00 */
[----:B0-----:R-:W2:Y:S04]  /*2d8b0*/  LDL.LU.64 R26, [R1+0x1258] ;  /* 0x00125800011a7983 */ /* 0x001ea80000300a00 */
[----:B------:R-:W2:Y:S04]  /*2d8c0*/  LDL.LU.64 R24, [R1+0x1250] ;  /* 0x0012500001187983 */ /* 0x000ea80000300a00 */
[----:B---3--:R-:W-:Y:S01]  /*2d8d0*/  STSM.16.M88.4 [R2], R12 ;  /* 0x0000000c02007844 */ /* 0x008fe20000000200 */
[----:B------:R-:W-:Y:S06]  /*2d8e0*/  BAR.SYNC.DEFER_BLOCKING 0x0 ;  /* 0x0000000000007b1d */ /* 0x000fec0000010000 */
[----:B------:R-:W0:Y:S02]  /*2d8f0*/  LDS.128 R12, [R0] ;  /* 0x00000000000c7984 */ /* 0x000e240000000c00 */
[----:B------:R-:W-:Y:S06]  /*2d900*/  BAR.SYNC.DEFER_BLOCKING 0x0 ;  /* 0x0000000000007b1d */ /* 0x000fec0000010000 */
[----:B0-----:R-:W-:Y:S04]  /*2d910*/  STL.64 [R1+0x40], R12 ;  /* 0x0000400c01007387 */ /* 0x001fe80000100a00 */
[----:B------:R-:W-:Y:S04]  /*2d920*/  STL.64 [R1+0x48], R14 ;  /* 0x0000480e01007387 */ /* 0x000fe80000100a00 */
[----:B--2---:R-:W-:Y:S01]  /*2d930*/  STSM.16.M88.4 [R2], R24 ;  /* 0x0000001802007844 */ /* 0x004fe20000000200 */
        /* <DEDUP_REMOVED lines=9> */
[----:B----4-:R-:W-:Y:S02]  /*2d9d0*/  STSM.16.M88.4 [R2], R4 ;  /* 0x0000000402007844 */ /* 0x010fe40000000200 */
[----:B------:R-:W-:Y:S06]  /*2d9e0*/  BAR.SYNC.DEFER_BLOCKING 0x0 ;  /* 0x0000000000007b1d */ /* 0x000fec0000010000 */
[----:B0-----:R-:W-:Y:S04]  /*2d9f0*/  STL.64 [R1+0x60], R8 ;  /* 0x0000600801007387 */ /* 0x001fe80000100a00 */
[----:B------:R-:W-:Y:S04]  /*2da00*/  STL.64 [R1+0x68], R10 ;  /* 0x0000680a01007387 */ /* 0x000fe80000100a00 */
[----:B------:R-:W0:Y:S01]  /*2da10*/  LDS.128 R4, [R0] ;  /* 0x0000000000047984 */ /* 0x000e220000000c00 */
[----:B------:R-:W-:Y:S06]  /*2da20*/  BAR.SYNC.DEFER_BLOCKING 0x0 ;  /* 0x0000000000007b1d */ /* 0x000fec0000010000 */
[----:B-----5:R-:W-:Y:S04]  /*2da30*/  STSM.16.M88.4 [R2], R16 ;  /* 0x0000001002007844 */ /* 0x020fe80000000200 */
[----:B0-----:R-:W-:Y:S04]  /*2da40*/  STL.64 [R1+0x80], R4 ;  /* 0x0000800401007387 */ /* 0x001fe80000100a00 */
[----:B------:R-:W-:Y:S01]  /*2da50*/  STL.64 [R1+0x88], R6 ;  /* 0x0000880601007387 */ /* 0x000fe20000100a00 */
[----:B------:R-:W-:Y:S06]  /*2da60*/  BAR.SYNC.DEFER_BLOCKING 0x0 ;  /* 0x0000000000007b1d */ /* 0x000fec0000010000 */
[----:B------:R-:W0:Y:S02]  /*2da70*/  LDS.128 R4, [R0] ;  /* 0x0000000000047984 */ /* 0x000e240000000c00 */
[----:B------:R-:W-:Y:S06]  /*2da80*/  BAR.SYNC.DEFER_BLOCKING 0x0 ;  /* 0x0000000000007b1d */ /* 0x000fec0000010000 */
[----:B------:R-:W-:Y:S04]  /*2da90*/  STSM.16.M88.4 [R2], R20 ;  /* 0x0000001402007844 */ /* 0x000fe80000000200 */
[----:B0-----:R-:W-:Y:S04]  /*2daa0*/  STL.64 [R1+0x70], R4 ;  /* 0x0000700401007387 */ /* 0x001fe80000100a00 */
[----:B------:R-:W-:Y:S04]  /*2dab0*/  STL.64 [R1+0x78], R6 ;  /* 0x0000780601007387 */ /* 0x000fe80000100a00 */
        /* <DEDUP_REMOVED lines=18> */
[----:B--2---:R-:W-:Y:S04]  /*2dbe0*/  STL.64 [R1+0x1240], R12 ;  /* 0x0012400c01007387 */ /* 0x004fe80000100a00 */
[----:B------:R-:W0:Y:S04]  /*2dbf0*/  LDS.128 R12, [R0] ;  /* 0x00000000000c7984 */ /* 0x000e280000000c00 */
[----:B------:R-:W2:Y:S04]  /*2dc00*/  LDL.LU R24, [R1+0xd0] ;  /* 0x0000d00001187983 */ /* 0x000ea80000300800 */
        /* <DEDUP_REMOVED lines=19> */
[----:B0-----:R-:W-:Y:S04]  /*2dd40*/  STL.64 [R1+0x90], R12 ;  /* 0x0000900c01007387 */ /* 0x001fe80000100a00 */
[----:B------:R0:W-:Y:S01]  /*2dd50*/  STL.64 [R1+0x98], R14 ;  /* 0x0000980e01007387 */ /* 0x0001e20000100a00 */
[----:B------:R-:W-:Y:S06]  /*2dd60*/  BAR.SYNC.DEFER_BLOCKING 0x0 ;  /* 0x0000000000007b1d */ /* 0x000fec0000010000 */
[----:B0-----:R-:W2:Y:S04]  /*2dd70*/  LDL.LU.64 R14, [R1+0x1248] ;  /* 0x00124800010e7983 */ /* 0x001ea80000300a00 */
[----:B------:R-:W2:Y:S04]  /*2dd80*/  LDL.LU.64 R12, [R1+0x1240] ;  /* 0x00124000010c7983 */ /* 0x000ea80000300a00 */
        /* <DEDUP_REMOVED lines=20> */
[----:B------:R-:W-:Y:S04]  /*2ded0*/  STSM.16.M88.4 [R2], R24 ;  /* 0x0000001802007844 */ /* 0x000fe80000000200 */
[----:B0-----:R-:W-:Y:S04]  /*2dee0*/  STL.64 [R1+0xb0], R12 ;  /* 0x0000b00c01007387 */ /* 0x001fe80000100a00 */
[----:B------:R-:W-:Y:S01]  /*2def0*/  STL.64 [R1+0xb8], R14 ;  /* 0x0000b80e01007387 */ /* 0x000fe20000100a00 */
[----:B------:R-:W-:Y:S06]  /*2df00*/  BAR.SYNC.DEFER_BLOCKING 0x0 ;  /* 0x0000000000007b1d */ /* 0x000fec0000010000 */
[----:B------:R-:W0:Y:S02]  /*2df10*/  LDS.128 R12, [R0] ;  /* 0x00000000000c7984 */ /* 0x000e240000000c00 */
[----:B------:R-:W-:Y:S06]  /*2df20*/  BAR.SYNC.DEFER_BLOCKING 0x0 ;  /* 0x0000000000007b1d */ /* 0x000fec0000010000 */
[----:B---3--:R-:W-:Y:S02]  /*2df30*/  STSM.16.M88.4 [R2], R8 ;  /* 0x0000000802007844 */ /* 0x008fe40000000200 */
        /* <DEDUP_REMOVED lines=201> */
[----:B------:R1:W-:Y:S04]  /*2ebd0*/  STSM.16.M88.4 [R2], R20 ;  /* 0x0000001402007844 */ /* 0x0003e80000000200 */
[----:B0-----:R-:W-:Y:S04]  /*2ebe0*/  STL.64 [R1+0x210], R4 ;  /* 0x0002100401007387 */ /* 0x001fe80000100a00 */
[----:B------:R-:W-:Y:S04]  /*2ebf0*/  STL.64 [R1+0x218], R6 ;  /* 0x0002180601007387 */ /* 0x000fe80000100a00 */
[----:B-1----:R-:W2:Y:S04]  /*2ec00*/  LDL.LU R20, [R1+0x3d0] ;  /* 0x0003d00001147983 */ /* 0x002ea80000300800 */
[----:B------:R-:W2:Y:S04]  /*2ec10*/  LDL.LU R21, [R1+0x3d4] ;  /* 0x0003d40001157983 */ /* 0x000ea80000300800 */
[----:B------:R-:W2:Y:S04]  /*2ec20*/  LDL.LU R22, [R1+0x3d8] ;  /* 0x0003d80001167983 */ /* 0x000ea80000300800 */
[----:B------:R-:W2:Y:S04]  /*2ec30*/  LDL.LU R23, [R1+0x3dc] ;  /* 0x0003dc0001177983 */ /* 0x000ea80000300800 */
[----:B------:R-:W3:Y:S04]  /*2ec40*/  LDL.LU R12, [R1+0x420] ;  /* 0x00042000010c7983 */ /* 0x000ee80000300800 */
[----:B------:R-:W3:Y:S04]  /*2ec50*/  LDL.LU R13, [R1+0x424] ;  /* 0x00042400010d7983 */ /* 0x000ee80000300800 */
[----:B------:R-:W4:Y:S04]  /*2ec60*/  LDL.LU R14, [R1+0x428] ;  /* 0x00042800010e7983 */ /* 0x000f280000300800 */
[----:B------:R-:W4:Y:S01]  /*2ec70*/  LDL.LU R15, [R1+0x42c] ;  /* 0x00042c00010f7983 */ /* 0x000f220000300800 */
[----:B------:R-:W-:Y:S06]  /*2ec80*/  BAR.SYNC.DEFER_BLOCKING 0x0 ;  /* 0x0000000000007b1d */ /* 0x000fec0000010000 */
[----:B----4-:R-:W-:Y:S04]  /*2ec90*/  STL.64 [R1+0x11a8], R14 ;  /* 0x0011a80e01007387 */ /* 0x010fe80000100a00 */
[----:B---3--:R0:W-:Y:S04]  /*2eca0*/  STL.64 [R1+0x11a0], R12 ;  /* 0x0011a00c01007387 */ /* 0x0081e80000100a00 */
[----:B0-----:R-:W3:Y:S04]  /*2ecb0*/  LDL.LU R12, [R1+0x400] ;  /* 0x00040000010c7983 */ /* 0x001ee80000300800 */
[----:B------:R-:W3:Y:S04]  /*2ecc0*/  LDL.LU R13, [R1+0x404] ;  /* 0x00040400010d7983 */ /* 0x000ee80000300800 */
[----:B------:R-:W4:Y:S04]  /*2ecd0*/  LDL.LU R14, [R1+0x408] ;  /* 0x00040800010e7983 */ /* 0x000f280000300800 */
[----:B------:R-:W4:Y:S04]  /*2ece0*/  LDL.LU R15, [R1+0x40c] ;  /* 0x00040c00010f7983 */ /* 0x000f280000300800 */
[----:B----4-:R-:W-:Y:S04]  /*2ecf0*/  STL.64 [R1+0x11b8], R14 ;  /* 0x0011b80e01007387 */ /* 0x010fe80000100a00 */
[----:B---3--:R-:W-:Y:S04]  /*2ed00*/  STL.64 [R1+0x11b0], R12 ;  /* 0x0011b00c01007387 */ /* 0x008fe80000100a00 */
[----:B------:R-:W0:Y:S01]  /*2ed10*/  LDS.128 R12, [R0] ;  /* 0x00000000000c7984 */ /* 0x000e220000000c00 */
[----:B------:R-:W-:Y:S06]  /*2ed20*/  BAR.SYNC.DEFER_BLOCKING 0x0 ;  /* 0x0000000000007b1d */ /* 0x000fec0000010000 */
[----:B------:R-:W3:Y:S04]  /*2ed30*/  LDL.LU R24, [R1+0x410] ;  /* 0x0004100001187983 */ /* 0x000ee80000300800 */
[----:B------:R-:W3:Y:S04]  /*2ed40*/  LDL.LU R25, [R1+0x414] ;  /* 0x0004140001197983 */ /* 0x000ee80000300800 */
[----:B------:R-:W3:Y:S04]  /*2ed50*/  LDL.LU R26, [R1+0x418] ;  /* 0x00041800011a7983 */ /* 0x000ee80000300800 */
[----:B------:R-:W3:Y:S04]  /*2ed60*/  LDL.LU R27, [R1+0x41c] ;  /* 0x00041c00011b7983 */ /* 0x000ee80000300800 */
[----:B--2---:R1:W-:Y:S04]  /*2ed70*/  STSM.16.M88.4 [R2], R20 ;  /* 0x0000001402007844 */ /* 0x0043e80000000200 */
[----:B------:R-:W2:Y:S04]  /*2ed80*/  LDL.LU R8, [R1+0x4d0] ;  /* 0x0004d00001087983 */ /* 0x000ea80000300800 */
[----:B------:R-:W2:Y:S04]  /*2ed90*/  LDL.LU R9, [R1+0x4d4] ;  /* 0x0004d40001097983 */ /* 0x000ea80000300800 */
[----:B------:R-:W2:Y:S04]  /*2eda0*/  LDL.LU R10, [R1+0x4d8] ;  /* 0x0004d800010a7983 */ /* 0x000ea80000300800 */
[----:B------:R-:W2:Y:S01]  /*2edb0*/  LDL.LU R11, [R1+0x4dc] ;  /* 0x0004dc00010b7983 */ /* 0x000ea20000300800 */
[----:B------:R-:W-:Y:S06]  /*2edc0*/  BAR.SYNC.DEFER_BLOCKING 0x0 ;  /* 0x0000000000007b1d */ /* 0x000fec0000010000 */
        /* <DEDUP_REMOVED lines=8> */
[----:B0-----:R-:W-:Y:S04]  /*2ee50*/  STL.64 [R1+0x230], R12 ;  /* 0x0002300c01007387 */ /* 0x001fe80000100a00 */
[----:B------:R-:W-:Y:S04]  /*2ee60*/  STL.64 [R1+0x238], R14 ;  /* 0x0002380e01007387 */ /* 0x000fe80000100a00 */
[----:B------:R-:W0:Y:S04]  /*2ee70*/  LDS.128 R12, [R0] ;  /* 0x00000000000c7984 */ /* 0x000e280000000c00 */
[----:B-1----:R-:W5:Y:S04]  /*2ee80*/  LDL.LU R20, [R1+0x510] ;  /* 0x0005100001147983 */ /* 0x002f680000300800 */
[----:B------:R-:W5:Y:S04]  /*2ee90*/  LDL.LU R21, [R1+0x514] ;  /* 0x0005140001157983 */ /* 0x000f680000300800 */
[----:B------:R-:W5:Y:S04]  /*2eea0*/  LDL.LU R22, [R1+0x518] ;  /* 0x0005180001167983 */ /* 0x000f680000300800 */
[----:B------:R-:W5:Y:S01]  /*2eeb0*/  LDL.LU R23, [R1+0x51c] ;  /* 0x00051c0001177983 */ /* 0x000f620000300800 */
[----:B------:R-:W-:Y:S06]  /*2eec0*/  BAR.SYNC.DEFER_BLOCKING 0x0 ;  /* 0x0000000000007b1d */ /* 0x000fec0000010000 */
[----:B0-----:R-:W-:Y:S04]  /*2eed0*/  STL.64 [R1+0x240], R12 ;  /* 0x0002400c01007387 */ /* 0x001fe80000100a00 */
[----:B------:R0:W-:Y:S04]  /*2eee0*/  STL.64 [R1+0x248], R14 ;  /* 0x0002480e01007387 */ /* 0x0001e80000100a00 */
[----:B0-----:R-:W3:Y:S04]  /*2eef0*/  LDL.LU.64 R14, [R1+0x11b8] ;  /* 0x0011b800010e7983 */ /* 0x001ee80000300a00 */
[----:B------:R-:W3:Y:S04]  /*2ef00*/  LDL.LU.64 R12, [R1+0x11b0] ;  /* 0x0011b000010c7983 */ /* 0x000ee80000300a00 */
[----:B---3--:R-:W-:Y:S01]  /*2ef10*/  STSM.16.M88.4 [R2], R12 ;  /* 0x0000000c02007844 */ /* 0x008fe20000000200 */
[----:B------:R-:W-:Y:S06]  /*2ef20*/  BAR.SYNC.DEFER_BLOCKING 0x0 ;  /* 0x0000000000007b1d */ /* 0x000fec0000010000 */
[----:B------:R-:W0:Y:S04]  /*2ef30*/  LDS.128 R12, [R0] ;  /* 0x00000000000c7984 */ /* 0x000e280000000c00 */
[----:B0-----:R-:W-:Y:S04]  /*2ef40*/  STL.64 [R1+0x260], R12 ;  /* 0x0002600c01007387 */ /* 0x001fe80000100a00 */
[----:B------:R0:W-:Y:S04]  /*2ef50*/  STL.64 [R1+0x268], R14 ;  /* 0x0002680e01007387 */ /* 0x0001e80000100a00 */
[----:B0-----:R-:W3:Y:S04]  /*2ef60*/  LDL.LU.64 R14, [R1+0x11a8] ;  /* 0x0011a800010e7983 */ /* 0x001ee80000300a00 */
[----:B------:R-:W3:Y:S01]  /*2ef70*/  LDL.LU.64 R12, [R1+0x11a0] ;  /* 0x0011a000010c7983 */ /* 0x000ee20000300a00 */
[----:B------:R-:W-:Y:S06]  /*2ef80*/  BAR.SYNC.DEFER_BLOCKING 0x0 ;  /* 0x0000000000007b1d */ /* 0x000fec0000010000 */
[----:B---3--:R-:W-:Y:S02]  /*2ef90*/  STSM.16.M88.4 [R2], R12 ;  /* 0x0000000c02007844 */ /* 0x008fe40000000200 */
        /* <DEDUP_REMOVED lines=9> */
[----:B--2---:R-:W-:Y:S02]  /*2f030*/  STSM.16.M88.4 [R2], R8 ;  /* 0x0000000802007844 */ /* 0x004fe40000000200 */
        /* <DEDUP_REMOVED lines=11> */
[----:B-----5:R1:W-:Y:S04]  /*2f0f0*/  STSM.16.M88.4 [R2], R16 ;  /* 0x0000001002007844 */ /* 0x0203e80000000200 */
[----:B0-----:R-:W-:Y:S04]  /*2f100*/  STL.64 [R1+0x2a0], R4 ;  /* 0x0002a00401007387 */ /* 0x001fe80000100a00 */
[----:B------:R-:W-:Y:S01]  /*2f110*/  STL.64 [R1+0x2a8], R6 ;  /* 0x0002a80601007387 */ /* 0x000fe20000100a00 */
[----:B------:R-:W-:Y:S06]  /*2f120*/  BAR.SYNC.DEFER_BLOCKING 0x0 ;  /* 0x0000000000007b1d */ /* 0x000fec0000010000 */
[----:B-1----:R-:W2:Y:S04]  /*2f130*/  LDL.LU R16, [R1+0x530] ;  /* 0x0005300001107983 */ /* 0x002ea80000300800 */
[----:B------:R-:W2:Y:S04]  /*2f140*/  LDL.LU R17, [R1+0x534] ;  /* 0x0005340001117983 */ /* 0x000ea80000300800 */
[----:B------:R-:W2:Y:S04]  /*2f150*/  LDL.LU R18, [R1+0x538] ;  /* 0x0005380001127983 */ /* 0x000ea80000300800 */
[----:B------:R-:W2:Y:S04]  /*2f160*/  LDL.LU R19, [R1+0x53c] ;  /* 0x00053c0001137983 */ /* 0x000ea80000300800 */
[----:B------:R-:W0:Y:S01]  /*2f170*/  LDS.128 R4, [R0] ;  /* 0x0000000000047984 */ /* 0x000e220000000c00 */
[----:B------:R-:W-:Y:S06]  /*2f180*/  BAR.SYNC.DEFER_BLOCKING 0x0 ;  /* 0x0000000000007b1d */ /* 0x000fec0000010000 */
[----:B------:R-:W-:Y:S04]  /*2f190*/  STSM.16.M88.4 [R2], R20 ;  /* 0x0000001402007844 */ /* 0x000fe80000000200 */
[----:B0-----:R-:W-:Y:S04]  /*2f1a0*/  STL.64 [R1+0x290], R4 ;  /* 0x0002900401007387 */ /* 0x001fe80000100a00 */
[----:B------:R-:W-:Y:S04]  /*2f1b0*/  STL.64 [R1+0x298], R6 ;  /* 0x0002980601007387 */ /* 0x000fe80000100a00 */
[----:B------:R-:W3:Y:S04]  /*2f1c0*/  LDL.LU R12, [R1+0x6b0] ;  /* 0x0006b000010c7983 */ /* 0x000ee80000300800 */
[----:B------:R-:W3:Y:S04]  /*2f1d0*/  LDL.LU R13, [R1+0x6b4] ;  /* 0x0006b400010d7983 */ /* 0x000ee80000300800 */
[----:B------:R-:W4:Y:S04]  /*2f1e0*/  LDL.LU R14, [R1+0x6b8] ;  /* 0x0006b800010e7983 */ /* 0x000f280000300800 */
[----:B------:R-:W4:Y:S01]  /*2f1f0*/  LDL.LU R15, [R1+0x6bc] ;  /* 0x0006bc00010f7983 */ /* 0x000f220000300800 */
[----:B------:R-:W-:Y:S06]  /*2f200*/  BAR.SYNC.DEFER_BLOCKING 0x0 ;  /* 0x0000000000007b1d */ /* 0x000fec0000010000 */
[----:B------:R-:W0:Y:S02]  /*2f210*/  LDS.128 R4, [R0] ;  /* 0x0000000000047984 */ /* 0x000e240000000c00 */
[----:B------:R-:W-:Y:S06]  /*2f220*/  BAR.SYNC.DEFER_BLOCKING 0x0 ;  /* 0x0000000000007b1d */ /* 0x000fec0000010000 */
[----:B----4-:R-:W-:Y:S04]  /*2f230*/  STL.64 [R1+0x1188], R14 ;  /* 0x0011880e01007387 */ /* 0x010fe80000100a00 */
[----:B---3--:R1:W-:Y:S04]  /*2f240*/  STL.64 [R1+0x1180], R12 ;  /* 0x0011800c01007387 */ /* 0x0083e80000100a00 */
[----:B-1----:R-:W3:Y:S04]  /*2f250*/  LDL.LU R12, [R1+0x5f0] ;  /* 0x0005f000010c7983 */ /* 0x002ee80000300800 */
[----:B------:R-:W3:Y:S04]  /*2f260*/  LDL.LU R13, [R1+0x5f4] ;  /* 0x0005f400010d7983 */ /* 0x000ee80000300800 */
[----:B------:R-:W4:Y:S04]  /*2f270*/  LDL.LU R14, [R1+0x5f8] ;  /* 0x0005f800010e7983 */ /* 0x000f280000300800 */
[----:B------:R-:W4:Y:S04]  /*2f280*/  LDL.LU R15, [R1+0x5fc] ;  /* 0x0005fc00010f7983 */ /* 0x000f280000300800 */
[----:B--2---:R-:W-:Y:S01]  /*2f290*/  STSM.16.M88.4 [R2], R16 ;  /* 0x0000001002007844 */ /* 0x004fe20000000200 */
[----:B------:R-:W-:Y:S06]  /*2f2a0*/  BAR.SYNC.DEFER_BLOCKING 0x0 ;  /* 0x0000000000007b1d */ /* 0x000fec0000010000 */
[----:B----4-:R-:W-:Y:S04]  /*2f2b0*/  STL.64 [R1+0x1198], R14 ;  /* 0x0011980e01007387 */ /* 0x010fe80000100a00 */
[----:B---3--:R-:W-:Y:S04]  /*2f2c0*/  STL.64 [R1+0x1190], R12 ;  /* 0x0011900c01007387 */ /* 0x008fe80000100a00 */
[----:B------:R-:W1:Y:S04]  /*2f2d0*/  LDS.128 R12, [R0] ;  /* 0x00000000000c7984 */ /* 0x000e680000000c00 */
        /* <DEDUP_REMOVED lines=12> */
[----:B0-----:R0:W-:Y:S04]  /*2f3a0*/  STL.64 [R1+0x2b0], R4 ;  /* 0x0002b00401007387 */ /* 0x0011e80000100a00 */
[----:B------:R5:W-:Y:S01]  /*2f3b0*/  STL.64 [R1+0x2b8], R6 ;  /* 0x0002b80601007387 */ /* 0x000be20000100a00 */
[----:B------:R-:W-:Y:S06]  /*2f3c0*/  BAR.SYNC.DEFER_BLOCKING 0x0 ;  /* 0x0000000000007b1d */ /* 0x000fec0000010000 */
[----:B0-----:R-:W4:Y:S04]  /*2f3d0*/  LDL.LU R4, [R1+0x8d0] ;  /* 0x0008d00001047983 */ /* 0x001f280000300800 */
[----:B------:R-:W4:Y:S04]  /*2f3e0*/  LDL.LU R5, [R1+0x8d4] ;  /* 0x0008d40001057983 */ /* 0x000f280000300800 */
[----:B-----5:R-:W5:Y:S04]  /*2f3f0*/  LDL.LU R6, [R1+0x8d8] ;  /* 0x0008d80001067983 */ /* 0x020f680000300800 */
[----:B------:R-:W5:Y:S04]  /*2f400*/  LDL.LU R7, [R1+0x8dc] ;  /* 0x0008dc0001077983 */ /* 0x000f680000300800 */
[----:B------:R-:W5:Y:S04]  /*2f410*/  LDL.LU R16, [R1+0x860] ;  /* 0x0008600001107983 */ /* 0x000f680000300800 */
[----:B------:R-:W5:Y:S04]  /*2f420*/  LDL.LU R17, [R1+0x864] ;  /* 0x0008640001117983 */ /* 0x000f680000300800 */
[----:B------:R-:W5:Y:S04]  /*2f430*/  LDL.LU R18, [R1+0x868] ;  /* 0x0008680001127983 */ /* 0x000f680000300800 */
[----:B------:R-:W5:Y:S04]  /*2f440*/  LDL.LU R19, [R1+0x86c] ;  /* 0x00086c0001137983 */ /* 0x000f680000300800 */
[----:B-1----:R-:W-:Y:S04]  /*2f450*/  STL.64 [R1+0x2c0], R12 ;  /* 0x0002c00c01007387 */ /* 0x002fe80000100a00 */
[----:B------:R0:W-:Y:S04]  /*2f460*/  STL.64 [R1+0x2c8], R14 ;  /* 0x0002c80e01007387 */ /* 0x0001e80000100a00 */
        /* <DEDUP_REMOVED lines=26> */
[----:B----4-:R1:W-:Y:S04]  /*2f610*/  STSM.16.M88.4 [R2], R20 ;  /* 0x0000001402007844 */ /* 0x0103e80000000200 */
[----:B0-----:R-:W-:Y:S04]  /*2f620*/  STL.64 [R1+0x310], R8 ;  /* 0x0003100801007387 */ /* 0x001fe80000100a00 */
[----:B------:R-:W-:Y:S01]  /*2f630*/  STL.64 [R1+0x318], R10 ;  /* 0x0003180a01007387 */ /* 0x000fe20000100a00 */
[----:B------:R-:W-:Y:S06]  /*2f640*/  BAR.SYNC.DEFER_BLOCKING 0x0 ;  /* 0x0000000000007b1d */ /* 0x000fec0000010000 */
[----:B-1----:R-:W2:Y:S04]  /*2f650*/  LDL.LU R20, [R1+0x8e0] ;  /* 0x0008e00001147983 */ /* 0x002ea80000300800 */
[----:B------:R-:W0:Y:S01]  /*2f660*/  LDS.128 R8, [R0] ;  /* 0x0000000000087984 */ /* 0x000e220000000c00 */
[----:B------:R-:W-:Y:S06]  /*2f670*/  BAR.SYNC.DEFER_BLOCKING 0x0 ;  /* 0x0000000000007b1d */ /* 0x000fec0000010000 */
[----:B-----5:R-:W-:Y:S02]  /*2f680*/  STSM.16.M88.4 [R2], R4 ;  /* 0x0000000402007844 */ /* 0x020fe40000000200 */
[----:B------:R-:W-:Y:S06]  /*2f690*/  BAR.SYNC.DEFER_BLOCKING 0x0 ;  /* 0x0000000000007b1d */ /* 0x000fec0000010000 */
[----:B------:R-:W1:Y:S02]  /*2f6a0*/  LDS.128 R4, [R0] ;  /* 0x0000000000047984 */ /* 0x000e640000000c00 */
[----:B------:R-:W-:Y:S06]  /*2f6b0*/  BAR.SYNC.DEFER_BLOCKING 0x0 ;  /* 0x0000000000007b1d */ /* 0x000fec0000010000 */
[----:B0-----:R-:W-:Y:S04]  /*2f6c0*/  STL.64 [R1+0x320], R8 ;  /* 0x0003200801007387 */ /* 0x001fe80000100a00 */
[----:B------:R-:W-:Y:S04]  /*2f6d0*/  STL.64 [R1+0x328], R10 ;  /* 0x0003280a01007387 */ /* 0x000fe80000100a00 */
[----:B------:R-:W2:Y:S04]  /*2f6e0*/  LDL.LU R21, [R1+0x8e4] ;  /* 0x0008e40001157983 */ /* 0x000ea80000300800 */
[----:B------:R-:W2:Y:S04]  /*2f6f0*/  LDL.LU R22, [R1+0x8e8] ;  /* 0x0008e80001167983 */ /* 0x000ea80000300800 */
[----:B------:R-:W2:Y:S04]  /*2f700*/  LDL.LU R23, [R1+0x8ec] ;  /* 0x0008ec0001177983 */ /* 0x000ea80000300800 */
[----:B------:R0:W-:Y:S04]  /*2f710*/  STSM.16.M88.4 [R2], R16 ;  /* 0x0000001002007844 */ /* 0x0001e80000000200 */
[----:B-1----:R-:W-:Y:S04]  /*2f720*/  STL.64 [R1+0x300], R4 ;  /* 0x0003000401007387 */ /* 0x002fe80000100a00 */
[----:B------:R-:W-:Y:S04]  /*2f730*/  STL.64 [R1+0x308], R6 ;  /* 0x0003080601007387 */ /* 0x000fe80000100a00 */
[----:B0-----:R-:W3:Y:S04]  /*2f740*/  LDL.LU R16, [R1+0x910] ;  /* 0x0009100001107983 */ /* 0x001ee80000300800 */
        /* <DEDUP_REMOVED lines=10> */
[----:B------:R-:W3:Y:S04]  /*2f7f0*/  LDL.LU R18, [R1+0x8f8] ;  /* 0x0008f80001127983 */ /* 0x000ee80000300800 */
[----:B------:R-:W3:Y:S04]  /*2f800*/  LDL.LU R19, [R1+0x8fc] ;  /* 0x0008fc0001137983 */ /* 0x000ee80000300800 */
[----:B--2---:R-:W-:Y:S01]  /*2f810*/  STSM.16.M88.4 [R2], R20 ;  /* 0x0000001402007844 */ /* 0x004fe20000000200 */
[----:B------:R-:W-:Y:S06]  /*2f820*/  BAR.SYNC.DEFER_BLOCKING 0x0 ;  /* 0x0000000000007b1d */ /* 0x000fec0000010000 */
[----:B------:R-:W2:Y:S04]  /*2f830*/  LDL.LU R12, [R1+0x900] ;  /* 0x00090000010c7983 */ /* 0x000ea80000300800 */
[----:B------:R-:W1:Y:S01]  /*2f840*/  LDS.128 R20, [R0] ;  /* 0x0000000000147984 */ /* 0x000e620000000c00 */
[----:B------:R-:W-:Y:S06]  /*2f850*/  BAR.SYNC.DEFER_BLOCKING 0x0 ;  /* 0x0000000000007b1d */ /* 0x000fec0000010000 */
[----:B0-----:R0:W-:Y:S04]  /*2f860*/  STL.64 [R1+0x330], R4 ;  /* 0x0003300401007387 */ /* 0x0011e80000100a00 */
[----:B------:R4:W-:Y:S04]  /*2f870*/  STL.64 [R1+0x338], R6 ;  /* 0x0003380601007387 */ /* 0x0009e80000100a00 */
[----:B------:R-:W2:Y:S04]  /*2f880*/  LDL.LU R13, [R1+0x904] ;  /* 0x00090400010d7983 */ /* 0x000ea80000300800 */
[----:B------:R-:W2:Y:S04]  /*2f890*/  LDL.LU R14, [R1+0x908] ;  /* 0x00090800010e7983 */ /* 0x000ea80000300800 */
[----:B------:R-:W2:Y:S04]  /*2f8a0*/  LDL.LU R15, [R1+0x90c] ;  /* 0x00090c00010f7983 */ /* 0x000ea80000300800 */
        /* <DEDUP_REMOVED lines=8> */
[----:B0-----:R-:W5:Y:S04]  /*2f930*/  LDL.LU R4, [R1+0x950] ;  /* 0x0009500001047983 */ /* 0x001f680000300800 */
[----:B------:R-:W5:Y:S04]  /*2f940*/  LDL.LU R5, [R1+0x954] ;  /* 0x0009540001057983 */ /* 0x000f680000300800 */
[----:B----4-:R-:W4:Y:S04]  /*2f950*/  LDL.LU R6, [R1+0x958] ;  /* 0x0009580001067983 */ /* 0x010f280000300800 */
[----:B------:R-:W4:Y:S04]  /*2f960*/  LDL.LU R7, [R1+0x95c] ;  /* 0x00095c0001077983 */ /* 0x000f280000300800 */
[----:B-1----:R0:W-:Y:S04]  /*2f970*/  STL.64 [R1+0x340], R20 ;  /* 0x0003401401007387 */ /* 0x0021e80000100a00 */
[----:B------:R1:W-:Y:S04]  /*2f980*/  STL.64 [R1+0x348], R22 ;  /* 0x0003481601007387 */ /* 0x0003e80000100a00 */
[----:B0-----:R-:W4:Y:S04]  /*2f990*/  LDL.LU R20, [R1+0x940] ;  /* 0x0009400001147983 */ /* 0x001f280000300800 */
[----:B------:R-:W4:Y:S04]  /*2f9a0*/  LDL.LU R21, [R1+0x944] ;  /* 0x0009440001157983 */ /* 0x000f280000300800 */
[----:B-1----:R-:W4:Y:S04]  /*2f9b0*/  LDL.LU R22, [R1+0x948] ;  /* 0x0009480001167983 */ /* 0x002f280000300800 */
[----:B------:R-:W4:Y:S04]  /*2f9c0*/  LDL.LU R23, [R1+0x94c] ;  /* 0x00094c0001177983 */ /* 0x000f280000300800 */
        /* <DEDUP_REMOVED lines=12> */
[----:B--2---:R-:W-:Y:S02]  /*2fa90*/  STSM.16.M88.4 [R2], R12 ;  /* 0x0000000c02007844 */ /* 0x004fe40000000200 */
[----:B------:R-:W-:Y:S06]  /*2faa0*/  BAR.SYNC.DEFER_BLOCKING 0x0 ;  /* 0x0000000000007b1d */ /* 0x000fec0000010000 */
[----:B------:R-:W1:Y:S02]  /*2fab0*/  LDS.128 R12, [R0] ;  /* 0x00000000000c7984 */ /* 0x000e640000000c00 */
[----:B------:R-:W-:Y:S06]  /*2fac0*/  BAR.SYNC.DEFER_BLOCKING 0x0 ;  /* 0x0000000000007b1d */ /* 0x000fec0000010000 */
[----:B-----5:R-:W-:Y:S02]  /*2fad0*/  STSM.16.M88.4 [R2], R24 ;  /* 0x0000001802007844 */ /* 0x020fe40000000200 */
[----:B------:R-:W-:Y:S06]  /*2fae0*/  BAR.SYNC.DEFER_BLOCKING 0x0 ;  /* 0x0000000000007b1d */ /* 0x000fec0000010000 */
[----:B------:R-:W2:Y:S02]  /*2faf0*/  LDS.128 R24, [R0] ;  /* 0x0000000000187984 */ /* 0x000ea40000000c00 */
[----:B------:R-:W-:Y:S06]  /*2fb00*/  BAR.SYNC.DEFER_BLOCKING 0x0 ;  /* 0x0000000000007b1d */ /* 0x000fec0000010000 */
[----:B------:R-:W-:Y:S02]  /*2fb10*/  STSM.16.M88.4 [R2], R8 ;  /* 0x0000000802007844 */ /* 0x000fe40000000200 */
[----:B------:R-:W-:Y:S06]  /*2fb20*/  BAR.SYNC.DEFER_BLOCKING 0x0 ;  /* 0x0000000000007b1d */ /* 0x000fec0000010000 */
[----:B------:R-:W-:Y:S02]  /*2fb30*/  LDS.128 R8, [R0] ;  /* 0x0000000000087984 */ /* 0x000fe40000000c00 */
[----:B------:R-:W-:Y:S06]  /*2fb40*/  BAR.SYNC.DEFER_BLOCKING 0x0 ;  /* 0x0000000000007b1d */ /* 0x000fec0000010000 */
[----:B----4-:R-:W-:Y:S02]  /*2fb50*/  STSM.16.M88.4 [R2], R4 ;  /* 0x0000000402007844 */ /* 0x010fe40000000200 */
[----:B------:R-:W-:Y:S06]  /*2fb60*/  BAR.SYNC.DEFER_BLOCKING 0x0 ;  /* 0x0000000000007b1d */ /* 0x000fec0000010000 */
[----:B0-----:R0:W-:Y:S04]  /*2fb70*/  STL.64 [R1+0x350], R16 ;  /* 0x0003501001007387 */ /* 0x0011e80000100a00 */
[----:B------:R3:W-:Y:S04]  /*2fb80*/  STL.64 [R1+0x358], R18 ;  /* 0x0003581201007387 */ /* 0x0007e80000100a00 */
[----:B0-----:R-:W4:Y:S04]  /*2fb90*/  LDL.LU R16, [R1+0x1168] ;  /* 0x0011680001107983 */ /* 0x001f280000300800 */
[----:B------:R-:W0:Y:S04]  /*2fba0*/  LDS.128 R4, [R0] ;  /* 0x0000000000047984 */ /* 0x000e280000000c00 */
[----:B---3--:R-:W3:Y:S04]  /*2fbb0*/  LDL R18, [R1+0xaec] ;  /* 0x000aec0001127983 */ /* 0x008ee80000100800 */
[----:B-1----:R-:W-:Y:S04]  /*2fbc0*/  STL.64 [R1+0x370], R12 ;  /* 0x0003700c01007387 */ /* 0x002fe80000100a00 */
[----:B------:R1:W-:Y:S01]  /*2fbd0*/  STL.64 [R1+0x378], R14 ;  /* 0x0003780e01007387 */ /* 0x0003e20000100a00 */
[----:B------:R-:W-:Y:S06]  /*2fbe0*/  BAR.SYNC.DEFER_BLOCKING 0x0 ;  /* 0x0000000000007b1d */ /* 0x000fec0000010000 */
[----:B-1----:R-:W5:Y:S04]  /*2fbf0*/  LDL.LU.64 R14, [R1+0x1160] ;  /* 0x00116000010e7983 */ /* 0x002f680000300a00 */
[----:B------:R-:W5:Y:S04]  /*2fc00*/  LDL.LU.64 R12, [R1+0x1158] ;  /* 0x00115800010c7983 */ /* 0x000f680000300a00 */
[----:B--2---:R-:W-:Y:S04]  /*2fc10*/  STL.64 [R1+0x3a0], R24 ;  /* 0x0003a01801007387 */ /* 0x004fe80000100a00 */
[----:B------:R1:W-:Y:S04]  /*2fc20*/  STL.64 [R1+0x3a8], R26 ;  /* 0x0003a81a01007387 */ /* 0x0003e80000100a00 */
[----:B-1----:R-:W2:Y:S01]  /*2fc30*/  LDL.LU R27, [R1] ;  /* 0x00000000011b7983 */ /* 0x002ea20000300800 */
[----:B0-----:R-:W-:Y:S01]  /*2fc40*/  IMAD.MOV.U32 R29, RZ, RZ, R7 ;  /* 0x000000ffff1d7224 */ /* 0x001fe200078e0007 */
[----:B------:R-:W0:Y:S02]  /*2fc50*/  LDC R26, c[0x0][0x244] ;  /* 0x00009100ff1a7b82 */ /* 0x000e240000000800 */
[----:B------:R-:W4:Y:S04]  /*2fc60*/  LDL R17, [R1+0xaf0] ;  /* 0x000af00001117983 */ /* 0x000f280000100800 */
[----:B------:R-:W-:Y:S04]  /*2fc70*/  STL.64 [R1+0x390], R8 ;  /* 0x0003900801007387 */ /* 0x000fe80000100a00 */
[----:B------:R1:W-:Y:S04]  /*2fc80*/  STL.64 [R1+0x398], R10 ;  /* 0x0003980a01007387 */ /* 0x0003e80000100a00 */
[----:B-1----:R-:W5:Y:S04]  /*2fc90*/  LDL.LU.64 R10, [R1+0x1150] ;  /* 0x00115000010a7983 */ /* 0x002f680000300a00 */
[----:B------:R-:W5:Y:S04]  /*2fca0*/  LDL.LU.64 R8, [R1+0x1148] ;  /* 0x0011480001087983 */ /* 0x000f680000300a00 */
[----:B------:R-:W-:Y:S04]  /*2fcb0*/  STL.64 [R1+0x380], R4 ;  /* 0x0003800401007387 */ /* 0x000fe80000100a00 */
[----:B------:R1:W-:Y:S04]  /*2fcc0*/  STL [R1+0x388], R6 ;  /* 0x0003880601007387 */ /* 0x0003e80000100800 */
[----:B-1----:R-:W5:Y:S04]  /*2fcd0*/  LDL.LU.64 R6, [R1+0x1140] ;  /* 0x0011400001067983 */ /* 0x002f680000300a00 */
[----:B------:R-:W5:Y:S04]  /*2fce0*/  LDL.LU.64 R4, [R1+0x1138] ;  /* 0x0011380001047983 */ /* 0x000f680000300a00 */
[----:B------:R1:W-:Y:S04]  /*2fcf0*/  STL [R1+0x1114], R0 ;  /* 0x0011140001007387 */ /* 0x0003e80000100800 */
[----:B------:R0:W-:Y:S04]  /*2fd00*/  STL [R1+0x1110], R29 ;  /* 0x0011101d01007387 */ /* 0x0001e80000100800 */
[----:B------:R-:W5:Y:S04]  /*2fd10*/  LDL R19, [R1+0xafc] ;  /* 0x000afc0001137983 */ /* 0x000f680000100800 */
[----:B-1----:R-:W5:Y:S04]  /*2fd20*/  LDL R0, [R1+0xaf8] ;  /* 0x000af80001007983 */ /* 0x002f680000100800 */
[----:B0-----:R-:W5:Y:S04]  /*2fd30*/  LDL.LU R29, [R1+0xaf4] ;  /* 0x000af400011d7983 */ /* 0x001f680000300800 */
[----:B------:R0:W-:Y:S02]  /*2fd40*/  STSM.16.M88.4 [R2], R20 ;  /* 0x0000001402007844 */ /* 0x0001e40000000200 */
[----:B0-----:R-:W0:Y:S08]  /*2fd50*/  LDC R21, c[0x0][0x244] ;  /* 0x00009100ff157b82 */ /* 0x001e300000000800 */
[----:B------:R-:W-:Y:S01]  /*2fd60*/  BAR.SYNC.DEFER_BLOCKING 0x0 ;  /* 0x0000000000007b1d */ /* 0x000fe20000010000 */
[C---:B----4-:R-:W-:Y:S01]  /*2fd70*/  IMAD R20, R17.reuse, UR4, RZ ;  /* 0x0000000411147c24 */ /* 0x050fe2000f8e02ff */
[----:B------:R-:W-:-:S04]  /*2fd80*/  ISETP.GE.AND P0, PT, R17, UR6, PT ;  /* 0x0000000611007c0c */ /* 0x000fc8000bf06270 */
[----:B------:R-:W-:Y:S02]  /*2fd90*/  ULDC.64 UR4, c[0x0][0x220] ;  /* 0x0000880000047ab9 */ /* 0x000fe40000000a00 */
[----:B------:R-:W-:Y:S01]  /*2fda0*/  LEA R22, P2, R20, UR4, 0x1 ;  /* 0x0000000414167c11 */ /* 0x000fe2000f8408ff */
[----:B------:R-:W-:Y:S01]  /*2fdb0*/  ULDC UR4, c[0x0][0x248] ;  /* 0x0000920000047ab9 */ /* 0x000fe20000000800 */
[C---:B---3--:R-:W-:Y:S01]  /*2fdc0*/  ISETP.LT.AND P0, PT, R18.reuse, UR29, !P0 ;  /* 0x0000001d12007c0c */ /* 0x048fe2000c701270 */
[----:B------:R-:W-:Y:S01]  /*2fdd0*/  IMAD R28, R18, UR4, RZ ;  /* 0x00000004121c7c24 */ /* 0x000fe2000f8e02ff */
[----:B------:R-:W-:Y:S01]  /*2fde0*/  LEA.HI.X.SX32 R23, R20, UR5, 0x1, P2 ;  /* 0x0000000514177c11 */ /* 0x000fe200090f0eff */
[----:B------:R-:W-:Y:S02]  /*2fdf0*/  ULDC.64 UR4, c[0x0][0x228] ;  /* 0x00008a0000047ab9 */ /* 0x000fe40000000a00 */
[----:B------:R-:W-:-:S08]  /*2fe00*/  IMAD.WIDE R2, R28, 0x2, R22 ;  /* 0x000000021c027825 */ /* 0x000fd000078e0216 */
[----:B--2---:R1:W-:Y:S02]  /*2fe10*/  @P0 STG.E.U16 desc[UR8][R2.64], R27 ;  /* 0x0000001b02000986 */ /* 0x0043e4000c101508 */
[----:B-1----:R-:W1:Y:S01]  /*2fe20*/  LDC R3, c[0x0][0x244] ;  /* 0x00009100ff037b82 */ /* 0x002e620000000800 */
[----:B0-----:R-:W-:Y:S01]  /*2fe30*/  IMAD R2, R21, 0x40, R20 ;  /* 0x0000004015027824 */ /* 0x001fe200078e0214 */
[----:B------:R-:W-:Y:S01]  /*2fe40*/  ISETP.GE.AND P0, PT, R18, UR7, PT ;  /* 0x0000000712007c0c */ /* 0x000fe2000bf06270 */
[----:B------:R-:W-:-:S03]  /*2fe50*/  ULDC.64 UR6, c[0x0][0x220] ;  /* 0x0000880000067ab9 */ /* 0x000fc60000000a00 */
[----:B------:R-:W-:-:S04]  /*2fe60*/  LEA R24, P2, R2, UR6, 0x1 ;  /* 0x0000000602187c11 */ /* 0x000fc8000f8408ff */
[----:B------:R-:W-:Y:S01]  /*2fe70*/  LEA.HI.X.SX32 R25, R2, UR7, 0x1, P2 ;  /* 0x0000000702197c11 */ /* 0x000fe200090f0eff */
[----:B------:R-:W-:Y:S01]  /*2fe80*/  ULDC.64 UR6, c[0x0][0x228] ;  /* 0x00008a0000067ab9 */ /* 0x000fe20000000a00 */
[----:B------:R-:W-:Y:S02]  /*2fe90*/  PRMT R21, R27, 0x7632, R21 ;  /* 0x000076321b157816 */ /* 0x000fe40000000015 */
[----:B-----5:R-:W-:Y:S01]  /*2fea0*/  ISETP.LT.AND P3, PT, R19, UR4, !P0 ;  /* 0x0000000413007c0c */ /* 0x020fe2000c761270 */
[----:B-1----:R-:W-:Y:S01]  /*2feb0*/  IMAD R20, R3, 0x40, R2 ;  /* 0x0000004003147824 */ /* 0x002fe200078e0202 */
[----:B------:R-:W-:Y:S01]  /*2fec0*/  ULDC UR4, c[0x0][0x22c] ;  /* 0x00008b0000047ab9 */ /* 0x000fe20000000800 */
[----:B------:R-:W-:-:S10]  /*2fed0*/  IMAD.WIDE R2, R28, 0x2, R24 ;  /* 0x000000021c027825 */ /* 0x000fd400078e0218 */
[----:B------:R0:W-:Y:S01]  /*2fee0*/  @P3 STG.E.U16 desc[UR8][R2.64], R21 ;  /* 0x0000001502003986 */ /* 0x0001e2000c101508 */
[----:B------:R-:W-:Y:S01]  /*2fef0*/  ISETP.LT.AND P3, PT, R0, UR6, !P0 ;  /* 0x0000000600007c0c */ /* 0x000fe2000c761270 */
[----:B------:R-:W-:Y:S01]  /*2ff00*/  IMAD R26, R26, 0x40, R20 ;  /* 0x000000401a1a7824 */ /* 0x000fe200078e0214 */
[----:B------:R-:W-:Y:S01]  /*2ff10*/  ULDC UR6, c[0x0][0x228] ;  /* 0x00008a0000067ab9 */ /* 0x000fe20000000800 */
[----:B0-----:R-:W-:-:S04]  /*2ff20*/  LEA R2, P2, R20, UR10, 0x1 ;  /* 0x0000000a14027c11 */ /* 0x001fc8000f8408ff */
[----:B------:R-:W-:Y:S01]  /*2ff30*/  LEA.HI.X.SX32 R3, R20, UR11, 0x1, P2 ;  /* 0x0000000b14037c11 */ /* 0x000fe200090f0eff */
[----:B------:R-:W-:Y:S02]  /*2ff40*/  ULDC.64 UR10, c[0x0][0x228] ;  /* 0x00008a00000a7ab9 */ /* 0x000fe40000000a00 */
[----:B------:R-:W-:Y:S01]  /*2ff50*/  IMAD.WIDE R20, R28, 0x2, R2 ;  /* 0x000000021c147825 */ /* 0x000fe200078e0202 */
[----:B------:R-:W-:Y:S01]  /*2ff60*/  ISETP.LT.AND P0, PT, R29, UR10, !P0 ;  /* 0x0000000a1d007c0c */ /* 0x000fe2000c701270 */
[----:B------:R-:W-:-:S03]  /*2ff70*/  ULDC UR10, c[0x0][0x228] ;  /* 0x00008a00000a7ab9 */ /* 0x000fc60000000800 */
[----:B------:R0:W-:Y:S02]  /*2ff80*/  @P3 STG.E.U16 desc[UR8][R20.64], R16 ;  /* 0x0000001014003986 */ /* 0x0001e4000c101508 */
[----:B0-----:R-:W-:-:S04]  /*2ff90*/  LEA R20, P2, R26, UR12, 0x1 ;  /* 0x0000000c1a147c11 */ /* 0x001fc8000f8408ff */
[----:B------:R-:W-:Y:S01]  /*2ffa0*/  LEA.HI.X.SX32 R21, R26, UR13, 0x1, P2 ;  /* 0x0000000d1a157c11 */ /* 0x000fe200090f0eff */
[----:B------:R-:W-:Y:S01]  /*2ffb0*/  ULDC.64 UR12, c[0x0][0x228] ;  /* 0x00008a00000c7ab9 */ /* 0x000fe20000000a00 */
[----:B------:R-:W-:Y:S01]  /*2ffc0*/  PRMT R16, R16, 0x7632, R16 ;  /* 0x0000763210107816 */ /* 0x000fe20000000010 */
[----:B------:R-:W-:-:S05]  /*2ffd0*/  IMAD.WIDE R26, R28, 0x2, R20 ;  /* 0x000000021c1a7825 */ /* 0x000fca00078e0214 */
[----:B------:R0:W-:Y:S02]  /*2ffe0*/  @P0 STG.E.U16 desc[UR8][R26.64], R16 ;  /* 0x000000101a000986 */ /* 0x0001e4000c101508 */
[----:B0-----:R-:W-:-:S05]  /*2fff0*/  VIADD R16, R18, 0x1 ;  /* 0x0000000112107836 */ /* 0x001fca0000000000 */
[----:B------:R-:W-:Y:S01]  /*30000*/  ISETP.GE.AND P0, PT, R16, UR4, PT ;  /* 0x0000000410007c0c */ /* 0x000fe2000bf06270 */
[----:B------:R-:W-:-:S03]  /*30010*/  ULDC UR4, c[0x0][0x248] ;  /* 0x0000920000047ab9 */ /* 0x000fc60000000800 */
[----:B------:R-:W-:Y:S01]  /*30020*/  ISETP.LT.AND P2, PT, R17, UR12, !P0 ;  /* 0x0000000c11007c0c */ /* 0x000fe2000c741270 */
[----:B------:R-:W-:Y:S01]  /*30030*/  VIADD R16, R28, UR4 ;  /* 0x000000041c107c36 */ /* 0x000fe20008000000 */
[----:B------:R-:W2:Y:S01]  /*30040*/  LDL.LU R17, [R1+0x1134] ;  /* 0x0011340001117983 */ /* 0x000ea20000300800 */
[----:B------:R-:W-:Y:S01]  /*30050*/  ULDC UR4, c[0x0][0x22c] ;  /* 0x00008b0000047ab9 */ /* 0x000fe20000000800 */
[----:B------:R-:W-:Y:S01]  /*30060*/  ULDC UR12, c[0x0][0x228] ;  /* 0x00008a00000c7ab9 */ /* 0x000fe20000000800 */
[----:B------:R-:W-:Y:S01]  /*30070*/  IMAD.WIDE R26, R16, 0x2, R22 ;  /* 0x00000002101a7825 */ /* 0x000fe200078e0216 */
[----:B------:R-:W3:Y:S07]  /*30080*/  LDL.LU R28, [R1+0xaf0] ;  /* 0x000af000011c7983 */ /* 0x000eee0000300800 */
[----:B------:R0:W-:Y:S01]  /*30090*/  @P2 STG.E.U16 desc[UR8][R26.64], R4 ;  /* 0x000000041a002986 */ /* 0x0001e2000c101508 */
[----:B------:R-:W-:-:S02]  /*300a0*/  ISETP.LT.AND P2, PT, R19, UR20, !P0 ;  /* 0x0000001413007c0c */ /* 0x000fc4000c741270 */
[----:B0-----:R-:W-:Y:S01]  /*300b0*/  PRMT R4, R4, 0x7632, R4 ;  /* 0x0000763204047816 */ /* 0x001fe20000000004 */
[----:B------:R-:W-:-:S10]  /*300c0*/  IMAD.WIDE R26, R16, 0x2, R24 ;  /* 0x00000002101a7825 */ /* 0x000fd400078e0218 */
[----:B------:R0:W-:Y:S01]  /*300d0*/  @P2 STG.E.U16 desc[UR8][R26.64], R4 ;  /* 0x000000041a002986 */ /* 0x0001e2000c101508 */
[----:B------:R-:W-:Y:S02]  /*300e0*/  ISETP.LT.AND P2, PT, R0, UR18, !P0 ;  /* 0x0000001200007c0c */ /* 0x000fe4000c741270 */
[----:B------:R-:W-:Y:S01]  /*300f0*/  ISETP.LT.AND P0, PT, R29, UR16, !P0 ;  /* 0x000000101d007c0c */ /* 0x000fe2000c701270 */
[----:B0-----:R-:W-:Y:S01]  /*30100*/  IMAD.WIDE R26, R16, 0x2, R2 ;  /* 0x00000002101a7825 */ /* 0x001fe200078e0202 */
[----:B------:R-:W-:-:S09]  /*30110*/  PRMT R4, R8, 0x7632, R4 ;  /* 0x0000763208047816 */ /* 0x000fd20000000004 */
[----:B------:R0:W-:Y:S02]  /*30120*/  @P2 STG.E.U16 desc[UR8][R26.64], R8 ;  /* 0x000000081a002986 */ /* 0x0001e4000c101508 */
[----:B0-----:R-:W-:-:S05]  /*30130*/  IMAD.WIDE R26, R16, 0x2, R20 ;  /* 0x00000002101a7825 */ /* 0x001fca00078e0214 */
[----:B------:R0:W-:Y:S02]  /*30140*/  @P0 STG.E.U16 desc[UR8][R26.64], R4 ;  /* 0x000000041a000986 */ /* 0x0001e4000c101508 */
[----:B0-----:R-:W-:Y:S02]  /*30150*/  VIADD R4, R18, 0x2 ;  /* 0x0000000212047836 */ /* 0x001fe40000000000 */
[----:B------:R-:W4:Y:S03]  /*30160*/  LDL.LU R18, [R1+0x1130] ;  /* 0x0011300001127983 */ /* 0x000f260000300800 */
[----:B------:R-:W-:Y:S01]  /*30170*/  ISETP.GE.AND P0, PT, R4, UR4, PT ;  /* 0x0000000404007c0c */ /* 0x000fe2000bf06270 */
[----:B------:R-:W-:Y:S02]  /*30180*/  ULDC UR4, c[0x0][0x248] ;  /* 0x0000920000047ab9 */ /* 0x000fe40000000800 */
[----:B------:R-:W-:Y:S01]  /*30190*/  VIADD R4, R16, UR4 ;  /* 0x0000000410047c36 */ /* 0x000fe20008000000 */
[----:B------:R-:W-:Y:S01]  /*301a0*/  ISETP.LT.AND P3, PT, R19, UR24, !P0 ;  /* 0x0000001813007c0c */ /* 0x000fe2000c761270 */
[----:B------:R-:W5:Y:S01]  /*301b0*/  LDL.LU R16, [R1+0x4] ;  /* 0x0000040001107983 */ /* 0x000f620000300800 */
[----:B------:R-:W-:Y:S01]  /*301c0*/  ULDC UR4, c[0x0][0x22c] ;  /* 0x00008b0000047ab9 */ /* 0x000fe20000000800 */
[----:B------:R-:W-:Y:S01]  /*301d0*/  IMAD.WIDE R26, R4, 0x2, R22 ;  /* 0x00000002041a7825 */ /* 0x000fe200078e0216 */
[----:B---3--:R-:W-:Y:S01]  /*301e0*/  ISETP.LT.AND P2, PT, R28, UR14, !P0 ;  /* 0x0000000e1c007c0c */ /* 0x008fe2000c741270 */
[----:B------:R-:W-:-:S12]  /*301f0*/  ULDC UR14, c[0x0][0x228] ;  /* 0x00008a00000e7ab9 */ /* 0x000fd80000000800 */
[----:B-----5:R0:W-:Y:S01]  /*30200*/  @P2 STG.E.U16 desc[UR8][R26.64], R16 ;  /* 0x000000101a002986 */ /* 0x0201e2000c101508 */
[----:B------:R-:W-:Y:S02]  /*30210*/  ISETP.LT.AND P2, PT, R0, UR22, !P0 ;  /* 0x0000001600007c0c */ /* 0x000fe4000c741270 */
[----:B------:R-:W-:Y:S01]  /*30220*/  PRMT R8, R16, 0x7632, R8 ;  /* 0x0000763210087816 */ /* 0x000fe20000000008 */
[----:B------:R-:W3:Y:S01]  /*30230*/  LDL.LU R0, [R1+0x8] ;  /* 0x0000080001007983 */ /* 0x000ee20000300800 */
[----:B0-----:R-:W-:-:S05]  /*30240*/  IMAD.WIDE R26, R4, 0x2, R24 ;  /* 0x00000002041a7825 */ /* 0x001fca00078e0218 */
[----:B------:R0:W-:Y:S02]  /*30250*/  @P3 STG.E.U16 desc[UR8][R26.64], R8 ;  /* 0x000000081a003986 */ /* 0x0001e4000c101508 */
[----:B0-----:R-:W-:-:S05]  /*30260*/  IMAD.WIDE R26, R4, 0x2, R2 ;  /* 0x00000002041a7825 */ /* 0x001fca00078e0202 */
[----:B--2---:R0:W-:Y:S04]  /*30270*/  @P2 STG.E.U16 desc[UR8][R26.64], R17 ;  /* 0x000000111a002986 */ /* 0x0041e8000c101508 */
[----:B0-----:R-:W2:Y:S04]  /*30280*/  LDL.LU R27, [R1+0xaec] ;  /* 0x000aec00011b7983 */ /* 0x001ea80000300800 */
[----:B------:R-:W5:Y:S01]  /*30290*/  LDL.LU R26, [R1+0xaf8] ;  /* 0x000af800011a7983 */ /* 0x000f620000300800 */
[----:B------:R-:W-:Y:S02]  /*302a0*/  ISETP.LT.AND P0, PT, R29, UR26, !P0 ;  /* 0x0000001a1d007c0c */ /* 0x000fe4000c701270 */
[----:B------:R-:W-:Y:S01]  /*302b0*/  PRMT R8, R17, 0x7632, R8 ;  /* 0x0000763211087816 */ /* 0x000fe20000000008 */
[----:B------:R-:W-:-:S10]  /*302c0*/  IMAD.WIDE R16, R4, 0x2, R20 ;  /* 0x0000000204107825 */ /* 0x000fd400078e0214 */
[----:B------:R2:W-:Y:S02]  /*302d0*/  @P0 STG.E.U16 desc[UR8][R16.64], R8 ;  /* 0x0000000810000986 */ /* 0x0005e4000c101508 */
[----:B--2---:R-:W-:-:S05]  /*302e0*/  VIADD R8, R27, 0x3 ;  /* 0x000000031b087836 */ /* 0x004fca0000000000 */
[----:B------:R-:W-:Y:S01]  /*302f0*/  ISETP.GE.AND P0, PT, R8, UR4, PT ;  /* 0x0000000408007c0c */ /* 0x000fe2000bf06270 */
[----:B------:R-:W-:-:S03]  /*30300*/  ULDC UR4, c[0x0][0x248] ;  /* 0x0000920000047ab9 */ /* 0x000fc60000000800 */
[----:B------:R-:W-:Y:S01]  /*30310*/  ISETP.LT.AND P2, PT, R28, UR28, !P0 ;  /* 0x0000001c1c007c0c */ /* 0x000fe2000c741270 */
[----:B------:R-:W-:Y:S01]  /*30320*/  VIADD R4, R4, UR4 ;  /* 0x0000000404047c36 */ /* 0x000fe20008000000 */
[----:B------:R-:W-:Y:S02]  /*30330*/  ULDC UR4, c[0x0][0x228] ;  /* 0x00008a0000047ab9 */ /* 0x000fe40000000800 */
[----:B------:R-:W-:Y:S01]  /*30340*/  ISETP.LT.AND P3, PT, R19, UR4, !P0 ;  /* 0x0000000413007c0c */ /* 0x000fe2000c761270 */
[----:B------:R-:W-:Y:S01]  /*30350*/  IMAD.WIDE R16, R4, 0x2, R22 ;  /* 0x0000000204107825 */ /* 0x000fe200078e0216 */
[----:B------:R-:W-:-:S07]  /*30360*/  ULDC UR4, c[0x0][0x228] ;  /* 0x00008a0000047ab9 */ /* 0x000fce0000000800 */
[----:B------:R0:W-:Y:S01]  /*30370*/  @P2 STG.E.U16 desc[UR8][R16.64], R5 ;  /* 0x0000000510002986 */ /* 0x0001e2000c101508 */
[----:B-----5:R-:W-:Y:S01]  /*30380*/  ISETP.LT.AND P2, PT, R26, UR4, !P0 ;  /* 0x000000041a007c0c */ /* 0x020fe2000c741270 */
[----:B------:R-:W-:Y:S02]  /*30390*/  ULDC UR4, c[0x0][0x228] ;  /* 0x00008a0000047ab9 */ /* 0x000fe40000000800 */
[----:B------:R-:W-:Y:S01]  /*303a0*/  ISETP.LT.AND P0, PT, R29, UR4, !P0 ;  /* 0x000000041d007c0c */ /* 0x000fe2000c701270 */
[----:B------:R-:W-:Y:S01]  /*303b0*/  ULDC UR4, c[0x0][0x22c] ;  /* 0x00008b0000047ab9 */ /* 0x000fe20000000800 */
[----:B0-----:R-:W-:Y:S01]  /*303c0*/  PRMT R5, R5, 0x7632, R5 ;  /* 0x0000763205057816 */ /* 0x001fe20000000005 */
[----:B------:R-:W-:-:S05]  /*303d0*/  IMAD.WIDE R16, R4, 0x2, R24 ;  /* 0x0000000204107825 */ /* 0x000fca00078e0218 */
[----:B------:R0:W-:Y:S02]  /*303e0*/  @P3 STG.E.U16 desc[UR8][R16.64], R5 ;  /* 0x0000000510003986 */ /* 0x0001e4000c101508 */
[----:B0-----:R-:W-:Y:S01]  /*303f0*/  IMAD.WIDE R16, R4, 0x2, R2 ;  /* 0x0000000204107825 */ /* 0x001fe200078e0202 */
[----:B------:R-:W-:-:S04]  /*30400*/  PRMT R5, R9, 0x7632, R5 ;  /* 0x0000763209057816 */ /* 0x000fc80000000005 */
[----:B------:R0:W-:Y:S02]  /*30410*/  @P2 STG.E.U16 desc[UR8][R16.64], R9 ;  /* 0x0000000910002986 */ /* 0x0001e4000c101508 */
[----:B0-----:R-:W-:-:S05]  /*30420*/  IMAD.WIDE R8, R4, 0x2, R20 ;  /* 0x0000000204087825 */ /* 0x001fca00078e0214 */
[----:B------:R0:W-:Y:S02]  /*30430*/  @P0 STG.E.U16 desc[UR8][R8.64], R5 ;  /* 0x0000000508000986 */ /* 0x0001e4000c101508 */
[----:B0-----:R-:W-:-:S05]  /*30440*/  VIADD R5, R27, 0x4 ;  /* 0x000000041b057836 */ /* 0x001fca0000000000 */
[----:B------:R-:W-:Y:S01]  /*30450*/  ISETP.GE.AND P0, PT, R5, UR4, PT ;  /* 0x0000000405007c0c */ /* 0x000fe2000bf06270 */
[----:B------:R-:W-:-:S03]  /*30460*/  ULDC UR4, c[0x0][0x228] ;  /* 0x00008a0000047ab9 */ /* 0x000fc60000000800 */
[----:B------:R-:W-:Y:S01]  /*30470*/  ISETP.LT.AND P2, PT, R28, UR4, !P0 ;  /* 0x000000041c007c0c */ /* 0x000fe2000c741270 */
[----:B------:R-:W-:Y:S02]  /*30480*/  ULDC UR4, c[0x0][0x248] ;  /* 0x0000920000047ab9 */ /* 0x000fe40000000800 */
[----:B------:R-:W-:Y:S01]  /*30490*/  VIADD R4, R4, UR4 ;  /* 0x0000000404047c36 */ /* 0x000fe20008000000 */
[----:B------:R-:W-:Y:S02]  /*304a0*/  ULDC UR4, c[0x0][0x228] ;  /* 0x00008a0000047ab9 */ /* 0x000fe40000000800 */
[----:B------:R-:W-:Y:S01]  /*304b0*/  ISETP.LT.AND P3, PT, R19, UR4, !P0 ;  /* 0x0000000413007c0c */ /* 0x000fe2000c761270 */
[----:B------:R-:W-:Y:S01]  /*304c0*/  IMAD.WIDE R8, R4, 0x2, R22 ;  /* 0x0000000204087825 */ /* 0x000fe200078e0216 */
[----:B------:R-:W-:Y:S01]  /*304d0*/  ULDC UR4, c[0x0][0x228] ;  /* 0x00008a0000047ab9 */ /* 0x000fe20000000800 */
[----:B---3--:R-:W-:-:S04]  /*304e0*/  PRMT R5, R0, 0x7632, R5 ;  /* 0x0000763200057816 */ /* 0x008fc80000000005 */
[----:B------:R0:W-:Y:S01]  /*304f0*/  @P2 STG.E.U16 desc[UR8][R8.64], R0 ;  /* 0x0000000008002986 */ /* 0x0001e2000c101508 */
[----:B------:R-:W-:Y:S01]  /*30500*/  ISETP.LT.AND P2, PT, R26, UR4, !P0 ;  /* 0x000000041a007c0c */ /* 0x000fe2000c741270 */
[----:B------:R-:W-:Y:S02]  /*30510*/  ULDC UR4, c[0x0][0x228] ;  /* 0x00008a0000047ab9 */ /* 0x000fe40000000800 */
[----:B------:R-:W-:Y:S01]  /*30520*/  ISETP.LT.AND P0, PT, R29, UR4, !P0 ;  /* 0x000000041d007c0c */ /* 0x000fe2000c701270 */
[----:B------:R-:W-:Y:S01]  /*30530*/  ULDC UR4, c[0x0][0x22c] ;  /* 0x00008b0000047ab9 */ /* 0x000fe20000000800 */
[----:B0-----:R-:W-:-:S05]  /*30540*/  IMAD.WIDE R8, R4, 0x2, R24 ;  /* 0x0000000204087825 */ /* 0x001fca00078e0218 */
[----:B------:R0:W-:Y:S02]  /*30550*/  @P3 STG.E.U16 desc[UR8][R8.64], R5 ;  /* 0x0000000508003986 */ /* 0x0001e4000c101508 */
[----:B0-----:R-:W-:Y:S01]  /*30560*/  IMAD.WIDE R8, R4, 0x2, R2 ;  /* 0x0000000204087825 */ /* 0x001fe200078e0202 */
[----:B----4-:R-:W-:-:S04]  /*30570*/  PRMT R5, R18, 0x7632, R5 ;  /* 0x0000763212057816 */ /* 0x010fc80000000005 */
        /* <DEDUP_REMOVED lines=12> */
[----:B------:R-:W-:-:S05]  /*30640*/  ULDC UR4, c[0x0][0x228] ;  /* 0x00008a0000047ab9 */ /* 0x000fca0000000800 */
[----:B------:R0:W-:Y:S01]  /*30650*/  @P2 STG.E.U16 desc[UR8][R8.64], R6 ;  /* 0x0000000608002986 */ /* 0x0001e2000c101508 */
[----:B------:R-:W-:Y:S01]  /*30660*/  ISETP.LT.AND P2, PT, R26, UR4, !P0 ;  /* 0x000000041a007c0c */ /* 0x000fe2000c741270 */
[----:B------:R-:W-:Y:S02]  /*30670*/  ULDC UR4, c[0x0][0x228] ;  /* 0x00008a0000047ab9 */ /* 0x000fe40000000800 */
[----:B------:R-:W-:Y:S01]  /*30680*/  ISETP.LT.AND P0, PT, R29, UR4, !P0 ;  /* 0x000000041d007c0c */ /* 0x000fe2000c701270 */
[----:B------:R-:W-:Y:S01]  /*30690*/  STL [R1+0x1118], R17 ;  /* 0x0011181101007387 */ /* 0x000fe20000100800 */
[----:B------:R-:W-:Y:S01]  /*306a0*/  PRMT R5, R10, 0x7632, R5 ;  /* 0x000076320a057816 */ /* 0x000fe20000000005 */
[----:B------:R-:W-:Y:S02]  /*306b0*/  ULDC UR4, c[0x0][0x22c] ;  /* 0x00008b0000047ab9 */ /* 0x000fe40000000800 */
[----:B------:R-:W2:Y:S01]  /*306c0*/  LDL.LU R0, [R1+0xc] ;  /* 0x00000c0001007983 */ /* 0x000ea20000300800 */
[----:B0-----:R-:W-:Y:S01]  /*306d0*/  PRMT R6, R6, 0x7632, R6 ;  /* 0x0000763206067816 */ /* 0x001fe20000000006 */
[----:B------:R-:W-:-:S05]  /*306e0*/  IMAD.WIDE R8, R4, 0x2, R24 ;  /* 0x0000000204087825 */ /* 0x000fca00078e0218 */
[----:B------:R0:W-:Y:S02]  /*306f0*/  @P3 STG.E.U16 desc[UR8][R8.64], R6 ;  /* 0x0000000608003986 */ /* 0x0001e4000c101508 */
[----:B0-----:R-:W-:-:S05]  /*30700*/  IMAD.WIDE R8, R4, 0x2, R2 ;  /* 0x0000000204087825 */ /* 0x001fca00078e0202 */
        /* <DEDUP_REMOVED lines=9> */
[----:B------:R-:W-:Y:S01]  /*307a0*/  ULDC UR4, c[0x0][0x228] ;  /* 0x00008a0000047ab9 */ /* 0x000fe20000000800 */
[----:B------:R-:W-:Y:S01]  /*307b0*/  STL [R1+0x111c], R18 ;  /* 0x00111c1201007387 */ /* 0x000fe20000100800 */
[----:B------:R-:W-:Y:S01]  /*307c0*/  ISETP.LT.AND P3, PT, R19, UR4, !P0 ;  /* 0x0000000413007c0c */ /* 0x000fe2000c761270 */
[----:B------:R-:W-:Y:S01]  /*307d0*/  IMAD.WIDE R4, R6, 0x2, R22 ;  /* 0x0000000206047825 */ /* 0x000fe200078e0216 */
[----:B------:R-:W-:Y:S01]  /*307e0*/  ULDC UR4, c[0x0][0x228] ;  /* 0x00008a0000047ab9 */ /* 0x000fe20000000800 */
[----:B------:R-:W3:Y:S04]  /*307f0*/  LDL.LU R19, [R1+0x112c] ;  /* 0x00112c0001137983 */ /* 0x000ee80000300800 */
[----:B------:R-:W4:Y:S04]  /*30800*/  LDL.LU R17, [R1+0x180] ;  /* 0x0001800001117983 */ /* 0x000f280000300800 */
[----:B--2---:R0:W-:Y:S01]  /*30810*/  @P2 STG.E.U16 desc[UR8][R4.64], R0 ;  /* 0x0000000004002986 */ /* 0x0041e2000c101508 */
[----:B------:R-:W-:Y:S01]  /*30820*/  ISETP.LT.AND P2, PT, R26, UR4, !P0 ;  /* 0x000000041a007c0c */ /* 0x000fe2000c741270 */
[----:B------:R-:W-:Y:S01]  /*30830*/  ULDC UR4, c[0x0][0x228] ;  /* 0x00008a0000047ab9 */ /* 0x000fe20000000800 */
[----:B------:R-:W-:Y:S01]  /*30840*/  PRMT R8, R0, 0x7632, R8 ;  /* 0x0000763200087816 */ /* 0x000fe20000000008 */
[C---:B0-----:R-:W-:Y:S01]  /*30850*/  IMAD.WIDE R4, R6.reuse, 0x2, R24 ;  /* 0x0000000206047825 */ /* 0x041fe200078e0218 */
[----:B------:R-:W2:Y:S04]  /*30860*/  LDL.LU R0, [R1+0x20] ;  /* 0x0000200001007983 */ /* 0x000ea80000300800 */
[----:B------:R0:W-:Y:S04]  /*30870*/  @P3 STG.E.U16 desc[UR8][R4.64], R8 ;  /* 0x0000000804003986 */ /* 0x0001e8000c101508 */
[----:B------:R-:W5:Y:S01]  /*30880*/  LDL.LU R16, [R1+0x30] ;  /* 0x0000300001107983 */ /* 0x000f620000300800 */
[----:B0-----:R-:W-:-:S05]  /*30890*/  IMAD.WIDE R4, R6, 0x2, R2 ;  /* 0x0000000206047825 */ /* 0x001fca00078e0202 */
[----:B---3--:R0:W-:Y:S01]  /*308a0*/  @P2 STG.E.U16 desc[UR8][R4.64], R19 ;  /* 0x0000001304002986 */ /* 0x0081e2000c101508 */
[----:B------:R-:W-:-:S03]  /*308b0*/  PRMT R8, R19, 0x7632, R8 ;  /* 0x0000763213087816 */ /* 0x000fc60000000008 */
[----:B0-----:R-:W3:Y:S01]  /*308c0*/  LDL.LU R19, [R1+0xafc] ;  /* 0x000afc0001137983 */ /* 0x001ee20000300800 */
[----:B------:R-:W-:Y:S01]  /*308d0*/  ISETP.LT.AND P0, PT, R29, UR4, !P0 ;  /* 0x000000041d007c0c */ /* 0x000fe2000c701270 */
[----:B------:R-:W-:Y:S01]  /*308e0*/  IMAD.WIDE R4, R6, 0x2, R20 ;  /* 0x0000000206047825 */ /* 0x000fe200078e0214 */
[----:B------:R-:W-:-:S11]  /*308f0*/  ULDC UR4, c[0x0][0x22c] ;  /* 0x00008b0000047ab9 */ /* 0x000fd60000000800 */
[----:B------:R0:W-:Y:S02]  /*30900*/  @P0 STG.E.U16 desc[UR8][R4.64], R8 ;  /* 0x0000000804000986 */ /* 0x0001e4000c101508 */
[----:B0-----:R-:W-:-:S05]  /*30910*/  VIADD R4, R27, 0x7 ;  /* 0x000000071b047836 */ /* 0x001fca0000000000 */
[----:B------:R-:W-:Y:S01]  /*30920*/  ISETP.GE.AND P0, PT, R4, UR4, PT ;  /* 0x0000000404007c0c */ /* 0x000fe2000bf06270 */
[----:B------:R-:W-:-:S03]  /*30930*/  ULDC UR4, c[0x0][0x228] ;  /* 0x00008a0000047ab9 */ /* 0x000fc60000000800 */
[----:B------:R-:W-:Y:S01]  /*30940*/  ISETP.LT.AND P2, PT, R28, UR4, !P0 ;  /* 0x000000041c007c0c */ /* 0x000fe2000c741270 */
[----:B------:R-:W-:Y:S02]  /*30950*/  ULDC UR4, c[0x0][0x248] ;  /* 0x0000920000047ab9 */ /* 0x000fe40000000800 */
[----:B------:R-:W-:Y:S01]  /*30960*/  VIADD R6, R6, UR4 ;  /* 0x0000000406067c36 */ /* 0x000fe20008000000 */
[----:B------:R-:W-:-:S03]  /*30970*/  ULDC UR4, c[0x0][0x228] ;  /* 0x00008a0000047ab9 */ /* 0x000fc60000000800 */
[----:B------:R-:W-:-:S06]  /*30980*/  IMAD.WIDE R4, R6, 0x2, R22 ;  /* 0x0000000206047825 */ /* 0x000fcc00078e0216 */
[----:B------:R0:W-:Y:S02]  /*30990*/  @P2 STG.E.U16 desc[UR8][R4.64], R7 ;  /* 0x0000000704002986 */ /* 0x0001e4000c101508 */
[----:B0-----:R-:W-:Y:S01]  /*309a0*/  PRMT R7, R7, 0x7632, R7 ;  /* 0x0000763207077816 */ /* 0x001fe20000000007 */
[----:B------:R-:W-:Y:S01]  /*309b0*/  IMAD.WIDE R4, R6, 0x2, R24 ;  /* 0x0000000206047825 */ /* 0x000fe200078e0218 */
[----:B---3--:R-:W-:Y:S01]  /*309c0*/  ISETP.LT.AND P3, PT, R19, UR4, !P0 ;  /* 0x0000000413007c0c */ /* 0x008fe2000c761270 */
[----:B------:R-:W-:Y:S02]  /*309d0*/  ULDC UR4, c[0x0][0x228] ;  /* 0x00008a0000047ab9 */ /* 0x000fe40000000800 */
[----:B------:R-:W-:Y:S01]  /*309e0*/  ISETP.LT.AND P2, PT, R26, UR4, !P0 ;  /* 0x000000041a007c0c */ /* 0x000fe2000c741270 */
[----:B------:R-:W-:Y:S02]  /*309f0*/  ULDC UR4, c[0x0][0x228] ;  /* 0x00008a0000047ab9 */ /* 0x000fe40000000800 */
[----:B------:R-:W-:Y:S01]  /*30a00*/  ISETP.LT.AND P0, PT, R29, UR4, !P0 ;  /* 0x000000041d007c0c */ /* 0x000fe2000c701270 */
[----:B------:R-:W-:-:S06]  /*30a10*/  ULDC UR4, c[0x0][0x22c] ;  /* 0x00008b0000047ab9 */ /* 0x000fcc0000000800 */
        /* <DEDUP_REMOVED lines=16> */
[----:B------:R-:W-:-:S04]  /*30b20*/  PRMT R7, R12, 0x7632, R7 ;  /* 0x000076320c077816 */ /* 0x000fc80000000007 */
        /* <DEDUP_REMOVED lines=10> */
[----:B0-----:R-:W-:Y:S02]  /*30bd0*/  IMAD.WIDE R4, R6, 0x2, R20 ;  /* 0x0000000206047825 */ /* 0x001fe400078e0214 */
[----:B------:R-:W3:Y:S04]  /*30be0*/  LDL.LU R17, [R1+0x184] ;  /* 0x0001840001117983 */ /* 0x000ee80000300800 */
        /* <DEDUP_REMOVED lines=11> */
[----:B--2---:R-:W-:-:S04]  /*30ca0*/  PRMT R7, R0, 0x7632, R7 ;  /* 0x0000763200077816 */ /* 0x004fc80000000007 */
[----:B------:R0:W-:Y:S01]  /*30cb0*/  @P2 STG.E.U16 desc[UR8][R4.64], R0 ;  /* 0x0000000004002986 */ /* 0x0001e2000c101508 */
[----:B------:R-:W-:Y:S01]  /*30cc0*/  ISETP.LT.AND P2, PT, R26, UR4, !P0 ;  /* 0x000000041a007c0c */ /* 0x000fe2000c741270 */
[----:B------:R-:W-:Y:S01]  /*30cd0*/  ULDC UR4, c[0x0][0x228] ;  /* 0x00008a0000047ab9 */ /* 0x000fe20000000800 */
[----:B0-----:R-:W-:-:S05]  /*30ce0*/  IMAD.WIDE R4, R6, 0x2, R24 ;  /* 0x0000000206047825 */ /* 0x001fca00078e0218 */
[----:B------:R0:W-:Y:S02]  /*30cf0*/  @P3 STG.E.U16 desc[UR8][R4.64], R7 ;  /* 0x0000000704003986 */ /* 0x0001e4000c101508 */
[----:B0-----:R-:W-:Y:S01]  /*30d00*/  IMAD.WIDE R4, R6, 0x2, R2 ;  /* 0x0000000206047825 */ /* 0x001fe200078e0202 */
[----:B------:R-:W-:-:S04]  /*30d10*/  PRMT R7, R13, 0x7632, R7 ;  /* 0x000076320d077816 */ /* 0x000fc80000000007 */
[----:B------:R0:W-:Y:S04]  /*30d20*/  @P2 STG.E.U16 desc[UR8][R4.64], R13 ;  /* 0x0000000d04002986 */ /* 0x0001e8000c101508 */
[----:B0-----:R-:W2:Y:S04]  /*30d30*/  LDL.LU R13, [R1+0x1128] ;  /* 0x00112800010d7983 */ /* 0x001ea80000300800 */
[----:B------:R-:W4:Y:S01]  /*30d40*/  LDL.LU R0, [R1+0x14] ;  /* 0x0000140001007983 */ /* 0x000f220000300800 */
        /* <DEDUP_REMOVED lines=13> */
[----:B------:R-:W-:Y:S02]  /*30e20*/  ULDC UR4, c[0x0][0x228] ;  /* 0x00008a0000047ab9 */ /* 0x000fe40000000800 */
[----:B------:R-:W-:Y:S01]  /*30e30*/  ISETP.LT.AND P4, PT, R26, UR4, !P0 ;  /* 0x000000041a007c0c */ /* 0x000fe2000c781270 */
[----:B------:R-:W-:-:S02]  /*30e40*/  ULDC UR4, c[0x0][0x228] ;  /* 0x00008a0000047ab9 */ /* 0x000fc40000000800 */
[----:B--2---:R0:W-:Y:S01]  /*30e50*/  @P2 STG.E.U16 desc[UR8][R4.64], R13 ;  /* 0x0000000d04002986 */ /* 0x0041e2000c101508 */
[----:B------:R-:W-:Y:S02]  /*30e60*/  PRMT R7, R13, 0x7632, R7 ;  /* 0x000076320d077816 */ /* 0x000fe40000000007 */
[----:B------:R-:W-:Y:S01]  /*30e70*/  ISETP.LT.AND P2, PT, R29, UR4, !P0 ;  /* 0x000000041d007c0c */ /* 0x000fe2000c741270 */
[----:B------:R-:W-:Y:S01]  /*30e80*/  ULDC UR4, c[0x0][0x22c] ;  /* 0x00008b0000047ab9 */ /* 0x000fe20000000800 */
[----:B0-----:R-:W-:-:S05]  /*30e90*/  IMAD.WIDE R4, R6, 0x2, R24 ;  /* 0x0000000206047825 */ /* 0x001fca00078e0218 */
[----:B------:R0:W-:Y:S02]  /*30ea0*/  @P3 STG.E.U16 desc[UR8][R4.64], R7 ;  /* 0x0000000704003986 */ /* 0x0001e4000c101508 */
[----:B0-----:R-:W-:Y:S02]  /*30eb0*/  VIADD R7, R27, 0xb ;  /* 0x0000000b1b077836 */ /* 0x001fe40000000000 */
[----:B------:R-:W-:-:S03]  /*30ec0*/  IMAD.WIDE R4, R6, 0x2, R2 ;  /* 0x0000000206047825 */ /* 0x000fc600078e0202 */
[----:B------:R-:W-:Y:S01]  /*30ed0*/  ISETP.GE.AND P0, PT, R7, UR4, PT ;  /* 0x0000000407007c0c */ /* 0x000fe2000bf06270 */
[----:B------:R-:W-:Y:S01]  /*30ee0*/  ULDC UR4, c[0x0][0x228] ;  /* 0x00008a0000047ab9 */ /* 0x000fe20000000800 */
[----:B---3--:R0:W-:Y:S02]  /*30ef0*/  @P4 STG.E.U16 desc[UR8][R4.64], R17 ;  /* 0x0000001104004986 */ /* 0x0081e4000c101508 */
[----:B------:R-:W-:Y:S01]  /*30f00*/  ISETP.LT.AND P3, PT, R28, UR4, !P0 ;  /* 0x000000041c007c0c */ /* 0x000fe2000c761270 */
[----:B------:R-:W-:Y:S01]  /*30f10*/  ULDC UR4, c[0x0][0x248] ;  /* 0x0000920000047ab9 */ /* 0x000fe20000000800 */
[----:B------:R-:W-:Y:S01]  /*30f20*/  PRMT R7, R17, 0x7632, R7 ;  /* 0x0000763211077816 */ /* 0x000fe20000000007 */
[C---:B------:R-:W-:Y:S01]  /*30f30*/  VIADD R10, R6.reuse, UR4 ;  /* 0x00000004060a7c36 */ /* 0x040fe20008000000 */
[----:B------:R-:W-:Y:S01]  /*30f40*/  ULDC UR4, c[0x0][0x228] ;  /* 0x00008a0000047ab9 */ /* 0x000fe20000000800 */
[----:B0-----:R-:W-:Y:S01]  /*30f50*/  IMAD.WIDE R4, R6, 0x2, R20 ;  /* 0x0000000206047825 */ /* 0x001fe200078e0214 */
[----:B------:R-:W-:Y:S01]  /*30f60*/  ISETP.LT.AND P4, PT, R19, UR4, !P0 ;  /* 0x0000000413007c0c */ /* 0x000fe2000c781270 */
[----:B------:R-:W-:-:S02]  /*30f70*/  ULDC UR4, c[0x0][0x22c] ;  /* 0x00008b0000047ab9 */ /* 0x000fc40000000800 */
[----:B------:R-:W-:Y:S01]  /*30f80*/  VIADD R6, R27, 0xc ;  /* 0x0000000c1b067836 */ /* 0x000fe20000000000 */
[----:B------:R0:W-:Y:S04]  /*30f90*/  @P2 STG.E.U16 desc[UR8][R4.64], R7 ;  /* 0x0000000704002986 */ /* 0x0001e8000c101508 */
[----:B------:R-:W-:Y:S01]  /*30fa0*/  ISETP.GE.AND P2, PT, R6, UR4, PT ;  /* 0x0000000406007c0c */ /* 0x000fe2000bf46270 */
[----:B------:R-:W-:Y:S01]  /*30fb0*/  ULDC UR4, c[0x0][0x228] ;  /* 0x00008a0000047ab9 */ /* 0x000fe20000000800 */
[----:B------:R-:W-:Y:S01]  /*30fc0*/  PRMT R6, R14, 0x7632, R6 ;  /* 0x000076320e067816 */ /* 0x000fe20000000006 */
[----:B0-----:R-:W-:-:S05]  /*30fd0*/  IMAD.WIDE R4, R10, 0x2, R22 ;  /* 0x000000020a047825 */ /* 0x001fca00078e0216 */
[----:B------:R0:W-:Y:S01]  /*30fe0*/  @P3 STG.E.U16 desc[UR8][R4.64], R14 ;  /* 0x0000000e04003986 */ /* 0x0001e2000c101508 */
[----:B------:R-:W-:Y:S01]  /*30ff0*/  ISETP.LT.AND P3, PT, R26, UR4, !P0 ;  /* 0x000000041a007c0c */ /* 0x000fe2000c761270 */
[C---:B------:R-:W-:Y:S02]  /*31000*/  IMAD.WIDE R8, R10.reuse, 0x2, R20 ;  /* 0x000000020a087825 */ /* 0x040fe400078e0214 */
[----:B0-----:R-:W2:Y:S02]  /*31010*/  LDL.LU R14, [R1+0x1124] ;  /* 0x00112400010e7983 */ /* 0x001ea40000300800 */
[C---:B------:R-:W-:Y:S01]  /*31020*/  IMAD.WIDE R4, R10.reuse, 0x2, R24 ;  /* 0x000000020a047825 */ /* 0x040fe200078e0218 */
[----:B------:R-:W-:Y:S01]  /*31030*/  ULDC UR4, c[0x0][0x248] ;  /* 0x0000920000047ab9 */ /* 0x000fe20000000800 */
[----:B------:R-:W3:Y:S04]  /*31040*/  LDL.LU R17, [R1+0x188] ;  /* 0x0001880001117983 */ /* 0x000ee80000300800 */
[----:B------:R0:W-:Y:S02]  /*31050*/  @P4 STG.E.U16 desc[UR8][R4.64], R6 ;  /* 0x0000000604004986 */ /* 0x0001e4000c101508 */
[----:B0-----:R-:W-:Y:S01]  /*31060*/  IMAD.WIDE R6, R10, 0x2, R2 ;  /* 0x000000020a067825 */ /* 0x001fe200078e0202 */
[----:B----4-:R-:W-:-:S04]  /*31070*/  PRMT R5, R0, 0x7632, R5 ;  /* 0x0000763200057816 */ /* 0x010fc80000000005 */
[----:B------:R0:W-:Y:S04]  /*31080*/  @P3 STG.E.U16 desc[UR8][R6.64], R0 ;  /* 0x0000000006003986 */ /* 0x0001e8000c101508 */
[----:B0-----:R-:W4:Y:S01]  /*31090*/  LDL.LU R0, [R1+0x28] ;  /* 0x0000280001007983 */ /* 0x001f220000300800 */
[----:B------:R-:W-:Y:S01]  /*310a0*/  ISETP.LT.AND P0, PT, R29, UR6, !P0 ;  /* 0x000000061d007c0c */ /* 0x000fe2000c701270 */
[----:B------:R-:W-:Y:S02]  /*310b0*/  ULDC UR6, c[0x0][0x228] ;  /* 0x00008a0000067ab9 */ /* 0x000fe40000000800 */
[----:B------:R-:W-:Y:S01]  /*310c0*/  ISETP.LT.AND P4, PT, R28, UR6, !P2 ;  /* 0x000000061c007c0c */ /* 0x000fe2000d781270 */
[----:B------:R-:W-:Y:S01]  /*310d0*/  VIADD R4, R10, UR4 ;  /* 0x000000040a047c36 */ /* 0x000fe20008000000 */
[----:B------:R-:W-:Y:S01]  /*310e0*/  ISETP.LT.AND P5, PT, R19, UR10, !P2 ;  /* 0x0000000a13007c0c */ /* 0x000fe2000d7a1270 */
[----:B------:R-:W-:Y:S01]  /*310f0*/  ULDC UR4, c[0x0][0x22c] ;  /* 0x00008b0000047ab9 */ /* 0x000fe20000000800 */
[----:B------:R-:W-:Y:S01]  /*31100*/  ULDC UR6, c[0x0][0x228] ;  /* 0x00008a0000067ab9 */ /* 0x000fe20000000800 */
[----:B------:R-:W-:Y:S01]  /*31110*/  IMAD.WIDE R6, R4, 0x2, R22 ;  /* 0x0000000204067825 */ /* 0x000fe200078e0216 */
[----:B------:R-:W-:-:S04]  /*31120*/  ULDC UR10, c[0x0][0x228] ;  /* 0x00008a00000a7ab9 */ /* 0x000fc80000000800 */
[----:B------:R0:W-:Y:S02]  /*31130*/  @P0 STG.E.U16 desc[UR8][R8.64], R5 ;  /* 0x0000000508000986 */ /* 0x0001e4000c101508 */
[----:B0-----:R-:W-:-:S05]  /*31140*/  VIADD R5, R27, 0xd ;  /* 0x0000000d1b057836 */ /* 0x001fca0000000000 */
[----:B------:R-:W-:Y:S01]  /*31150*/  ISETP.GE.AND P0, PT, R5, UR4, PT ;  /* 0x0000000405007c0c */ /* 0x000fe2000bf06270 */
[----:B------:R-:W-:Y:S02]  /*31160*/  ULDC UR4, c[0x0][0x228] ;  /* 0x00008a0000047ab9 */ /* 0x000fe40000000800 */
[----:B------:R-:W-:Y:S01]  /*31170*/  ISETP.LT.AND P3, PT, R26, UR4, !P2 ;  /* 0x000000041a007c0c */ /* 0x000fe2000d761270 */
[----:B------:R-:W-:Y:S01]  /*31180*/  IMAD.WIDE R8, R4, 0x2, R24 ;  /* 0x0000000204087825 */ /* 0x000fe200078e0218 */
[----:B------:R-:W-:Y:S01]  /*31190*/  ULDC UR4, c[0x0][0x248] ;  /* 0x0000920000047ab9 */ /* 0x000fe20000000800 */
[----:B------:R-:W-:Y:S01]  /*311a0*/  ISETP.LT.AND P6, PT, R26, UR12, !P0 ;  /* 0x0000000c1a007c0c */ /* 0x000fe2000c7c1270 */
[----:B------:R-:W-:Y:S01]  /*311b0*/  ULDC UR12, c[0x0][0x228] ;  /* 0x00008a00000c7ab9 */ /* 0x000fe20000000800 */
[----:B--2---:R0:W-:Y:S01]  /*311c0*/  @P4 STG.E.U16 desc[UR8][R6.64], R14 ;  /* 0x0000000e06004986 */ /* 0x0041e2000c101508 */
[----:B------:R-:W-:Y:S01]  /*311d0*/  ISETP.LT.AND P4, PT, R29, UR6, !P2 ;  /* 0x000000061d007c0c */ /* 0x000fe2000d781270 */
[----:B------:R-:W-:Y:S01]  /*311e0*/  ULDC UR6, c[0x0][0x228] ;  /* 0x00008a0000067ab9 */ /* 0x000fe20000000800 */
[----:B------:R-:W-:-:S02]  /*311f0*/  PRMT R10, R14, 0x7632, R10 ;  /* 0x000076320e0a7816 */ /* 0x000fc4000000000a */
[----:B------:R-:W-:Y:S01]  /*31200*/  ISETP.LT.AND P2, PT, R28, UR6, !P0 ;  /* 0x000000061c007c0c */ /* 0x000fe2000c741270 */
[----:B------:R-:W-:Y:S01]  /*31210*/  VIADD R11, R27, 0xe ;  /* 0x0000000e1b0b7836 */ /* 0x000fe20000000000 */
[----:B---3--:R-:W-:Y:S01]  /*31220*/  PRMT R5, R17, 0x7632, R5 ;  /* 0x0000763211057816 */ /* 0x008fe20000000005 */
[----:B------:R1:W-:Y:S01]  /*31230*/  @P5 STG.E.U16 desc[UR8][R8.64], R10 ;  /* 0x0000000a08005986 */ /* 0x0003e2000c101508 */
[----:B------:R-:W-:Y:S01]  /*31240*/  ISETP.LT.AND P5, PT, R19, UR10, !P0 ;  /* 0x0000000a13007c0c */ /* 0x000fe2000c7a1270 */
[----:B------:R-:W-:Y:S01]  /*31250*/  ULDC UR10, c[0x0][0x228] ;  /* 0x00008a00000a7ab9 */ /* 0x000fe20000000800 */
[----:B------:R-:W-:Y:S01]  /*31260*/  ULDC UR6, c[0x0][0x22c] ;  /* 0x00008b0000067ab9 */ /* 0x000fe20000000800 */
[----:B0-----:R-:W-:-:S04]  /*31270*/  IMAD.WIDE R6, R4, 0x2, R2 ;  /* 0x0000000204067825 */ /* 0x001fc800078e0202 */
[C---:B-1----:R-:W-:Y:S01]  /*31280*/  IMAD.WIDE R8, R4.reuse, 0x2, R20 ;  /* 0x0000000204087825 */ /* 0x042fe200078e0214 */
[----:B------:R-:W-:Y:S03]  /*31290*/  @P3 STG.E.U16 desc[UR8][R6.64], R17 ;  /* 0x0000001106003986 */ /* 0x000fe6000c101508 */
[----:B------:R-:W-:Y:S01]  /*312a0*/  VIADD R10, R4, UR4 ;  /* 0x00000004040a7c36 */ /* 0x000fe20008000000 */
[----:B------:R0:W-:Y:S01]  /*312b0*/  @P4 STG.E.U16 desc[UR8][R8.64], R5 ;  /* 0x0000000508004986 */ /* 0x0001e2000c101508 */
[----:B----4-:R-:W-:Y:S02]  /*312c0*/  PRMT R12, R0, 0x7632, R12 ;  /* 0x00007632000c7816 */ /* 0x010fe4000000000c */
[C---:B0-----:R-:W-:Y:S01]  /*312d0*/  IMAD.WIDE R4, R10.reuse, 0x2, R22 ;  /* 0x000000020a047825 */ /* 0x041fe200078e0216 */
[----:B------:R-:W-:Y:S01]  /*312e0*/  ISETP.LT.AND P0, PT, R29, UR10, !P0 ;  /* 0x0000000a1d007c0c */ /* 0x000fe2000c701270 */
[----:B------:R-:W-:Y:S01]  /*312f0*/  ULDC UR4, c[0x0][0x22c] ;  /* 0x00008b0000047ab9 */ /* 0x000fe20000000800 */
[----:B------:R-:W-:Y:S01]  /*31300*/  ULDC UR10, c[0x0][0x228] ;  /* 0x00008a00000a7ab9 */ /* 0x000fe20000000800 */
[C---:B------:R-:W-:Y:S01]  /*31310*/  IMAD.WIDE R6, R10.reuse, 0x2, R24 ;  /* 0x000000020a067825 */ /* 0x040fe200078e0218 */
[----:B------:R-:W-:Y:S03]  /*31320*/  @P2 STG.E.U16 desc[UR8][R4.64], R0 ;  /* 0x0000000004002986 */ /* 0x000fe6000c101508 */
[----:B------:R-:W-:Y:S01]  /*31330*/  IMAD.WIDE R8, R10, 0x2, R2 ;  /* 0x000000020a087825 */ /* 0x000fe200078e0202 */
[----:B------:R0:W-:Y:S04]  /*31340*/  @P5 STG.E.U16 desc[UR8][R6.64], R12 ;  /* 0x0000000c06005986 */ /* 0x0001e8000c101508 */
[----:B------:R1:W-:Y:S01]  /*31350*/  @P6 STG.E.U16 desc[UR8][R8.64], R15 ;  /* 0x0000000f08006986 */ /* 0x0003e2000c101508 */
[----:B0-----:R-:W-:-:S03]  /*31360*/  PRMT R12, R15, 0x7632, R12 ;  /* 0x000076320f0c7816 */ /* 0x001fc6000000000c */
[----:B-1----:R-:W2:Y:S04]  /*31370*/  LDL.LU R15, [R1+0x1120] ;  /* 0x00112000010f7983 */ /* 0x002ea80000300800 */
[----:B------:R-:W3:Y:S04]  /*31380*/  LDL.LU R17, [R1+0x18c] ;  /* 0x00018c0001117983 */ /* 0x000ee80000300800 */
[----:B------:R-:W4:Y:S01]  /*31390*/  LDL.LU R0, [R1+0x2c] ;  /* 0x00002c0001007983 */ /* 0x000f220000300800 */
[----:B------:R-:W-:Y:S01]  /*313a0*/  VIADD R14, R27, 0xf ;  /* 0x0000000f1b0e7836 */ /* 0x000fe20000000000 */
[----:B------:R-:W-:Y:S01]  /*313b0*/  ISETP.GE.AND P4, PT, R11, UR4, PT ;  /* 0x000000040b007c0c */ /* 0x000fe2000bf86270 */
[----:B------:R-:W-:Y:S01]  /*313c0*/  IMAD.WIDE R4, R10, 0x2, R20 ;  /* 0x000000020a047825 */ /* 0x000fe200078e0214 */
[----:B------:R-:W5:Y:S01]  /*313d0*/  LDL.LU R18, [R1+0x1c] ;  /* 0x00001c0001127983 */ /* 0x000f620000300800 */
[----:B------:R-:W-:Y:S01]  /*313e0*/  ULDC UR4, c[0x0][0x248] ;  /* 0x0000920000047ab9 */ /* 0x000fe20000000800 */
[----:B------:R-:W-:Y:S01]  /*313f0*/  ISETP.GE.AND P3, PT, R14, UR6, PT ;  /* 0x000000060e007c0c */ /* 0x000fe2000bf66270 */
[----:B------:R-:W-:Y:S01]  /*31400*/  ULDC UR6, c[0x0][0x228] ;  /* 0x00008a0000067ab9 */ /* 0x000fe20000000800 */
[----:B------:R-:W-:Y:S01]  /*31410*/  ISETP.LT.AND P5, PT, R28, UR12, !P4 ;  /* 0x0000000c1c007c0c */ /* 0x000fe2000e7a1270 */
[----:B------:R0:W-:Y:S01]  /*31420*/  @P0 STG.E.U16 desc[UR8][R4.64], R12 ;  /* 0x0000000c04000986 */ /* 0x0001e2000c101508 */
[----:B------:R-:W-:Y:S01]  /*31430*/  ISETP.LT.AND P6, PT, R19, UR14, !P4 ;  /* 0x0000000e13007c0c */ /* 0x000fe2000e7c1270 */
[----:B------:R-:W-:Y:S01]  /*31440*/  VIADD R11, R10, UR4 ;  /* 0x000000040a0b7c36 */ /* 0x000fe20008000000 */
[----:B------:R-:W-:Y:S01]  /*31450*/  ISETP.LT.AND P0, PT, R26, UR6, !P4 ;  /* 0x000000061a007c0c */ /* 0x000fe2000e701270 */
[----:B------:R-:W-:Y:S01]  /*31460*/  VIADD R13, R27, 0x10 ;  /* 0x000000101b0d7836 */ /* 0x000fe20000000000 */
[----:B------:R-:W-:Y:S01]  /*31470*/  ULDC UR12, c[0x0][0x228] ;  /* 0x00008a00000c7ab9 */ /* 0x000fe20000000800 */
[----:B------:R-:W-:Y:S01]  /*31480*/  IMAD.WIDE R6, R11, 0x2, R22 ;  /* 0x000000020b067825 */ /* 0x000fe200078e0216 */
[----:B------:R-:W-:Y:S01]  /*31490*/  ULDC UR4, c[0x0][0x22c] ;  /* 0x00008b0000047ab9 */ /* 0x000fe20000000800 */
[----:B------:R-:W-:-:S02]  /*314a0*/  ULDC UR14, c[0x0][0x228] ;  /* 0x00008a00000e7ab9 */ /* 0x000fc40000000800 */
[----:B------:R-:W-:-:S04]  /*314b0*/  IMAD.WIDE R8, R11, 0x2, R24 ;  /* 0x000000020b087825 */ /* 0x000fc800078e0218 */
[----:B0-----:R-:W-:Y:S01]  /*314c0*/  IMAD.WIDE R4, R11, 0x2, R2 ;  /* 0x000000020b047825 */ /* 0x001fe200078e0202 */
[----:B------:R-:W-:Y:S01]  /*314d0*/  ISETP.LT.AND P4, PT, R29, UR10, !P4 ;  /* 0x0000000a1d007c0c */ /* 0x000fe2000e781270 */
[----:B------:R-:W-:Y:S01]  /*314e0*/  ULDC UR6, c[0x0][0x228] ;  /* 0x00008a0000067ab9 */ /* 0x000fe20000000800 */
[----:B------:R-:W-:Y:S01]  /*314f0*/  ISETP.GE.AND P2, PT, R13, UR4, PT ;  /* 0x000000040d007c0c */ /* 0x000fe2000bf46270 */
[----:B------:R-:W-:Y:S01]  /*31500*/  ULDC UR4, c[0x0][0x248] ;  /* 0x0000920000047ab9 */ /* 0x000fe20000000800 */
[----:B------:R-:W-:Y:S01]  /*31510*/  ULDC UR10, c[0x0][0x228] ;  /* 0x00008a00000a7ab9 */ /* 0x000fe20000000800 */
[----:B------:R-:W-:Y:S01]  /*31520*/  VIADD R12, R11, UR4 ;  /* 0x000000040b0c7c36 */ /* 0x000fe20008000000 */
[----:B------:R-:W-:Y:S01]  /*31530*/  ULDC UR4, c[0x0][0x22c] ;  /* 0x00008b0000047ab9 */ /* 0x000fe20000000800 */
[----:B--2---:R-:W-:Y:S01]  /*31540*/  PRMT R10, R15, 0x7632, R10 ;  /* 0x000076320f0a7816 */ /* 0x004fe2000000000a */
[----:B------:R-:W-:Y:S01]  /*31550*/  @P5 STG.E.U16 desc[UR8][R6.64], R15 ;  /* 0x0000000f06005986 */ /* 0x000fe2000c101508 */
[----:B---3--:R-:W-:-:S03]  /*31560*/  PRMT R14, R17, 0x7632, R14 ;  /* 0x00007632110e7816 */ /* 0x008fc6000000000e */
[----:B------:R-:W-:Y:S04]  /*31570*/  @P6 STG.E.U16 desc[UR8][R8.64], R10 ;  /* 0x0000000a08006986 */ /* 0x000fe8000c101508 */
[----:B------:R0:W-:Y:S04]  /*31580*/  @P0 STG.E.U16 desc[UR8][R4.64], R17 ;  /* 0x0000001104000986 */ /* 0x0001e8000c101508 */
[----:B0-----:R-:W2:Y:S01]  /*31590*/  LDL.LU R17, [R1+0x190] ;  /* 0x0001900001117983 */ /* 0x001ea20000300800 */
[----:B------:R-:W-:Y:S01]  /*315a0*/  ISETP.LT.AND P5, PT, R28, UR12, !P3 ;  /* 0x0000000c1c007c0c */ /* 0x000fe2000dfa1270 */
[----:B------:R-:W-:-:S04]  /*315b0*/  IMAD.WIDE R6, R11, 0x2, R20 ;  /* 0x000000020b067825 */ /* 0x000fc800078e0214 */
[----:B------:R-:W-:Y:S01]  /*315c0*/  IMAD.WIDE R8, R12, 0x2, R22 ;  /* 0x000000020c087825 */ /* 0x000fe200078e0216 */
[----:B------:R-:W-:Y:S01]  /*315d0*/  @P4 STG.E.U16 desc[UR8][R6.64], R14 ;  /* 0x0000000e06004986 */ /* 0x000fe2000c101508 */
[----:B----4-:R-:W-:Y:S01]  /*315e0*/  PRMT R15, R0, 0x7632, R15 ;  /* 0x00007632000f7816 */ /* 0x010fe2000000000f */
[----:B------:R-:W-:-:S05]  /*315f0*/  ULDC UR12, c[0x0][0x228] ;  /* 0x00008a00000c7ab9 */ /* 0x000fca0000000800 */
[----:B------:R0:W-:Y:S04]  /*31600*/  @P5 STG.E.U16 desc[UR8][R8.64], R0 ;  /* 0x0000000008005986 */ /* 0x0001e8000c101508 */
[----:B0-----:R-:W3:Y:S01]  /*31610*/  LDL.LU R0, [R1+0x40] ;  /* 0x0000400001007983 */ /* 0x001ee20000300800 */
[----:B------:R-:W-:Y:S01]  /*31620*/  ISETP.LT.AND P6, PT, R19, UR14, !P3 ;  /* 0x0000000e13007c0c */ /* 0x000fe2000dfc1270 */
[----:B------:R-:W-:Y:S01]  /*31630*/  VIADD R13, R27, 0x11 ;  /* 0x000000111b0d7836 */ /* 0x000fe20000000000 */
[----:B------:R-:W-:Y:S01]  /*31640*/  ISETP.LT.AND P4, PT, R26, UR6, !P3 ;  /* 0x000000061a007c0c */ /* 0x000fe2000df81270 */
[C---:B------:R-:W-:Y:S01]  /*31650*/  IMAD.WIDE R10, R12.reuse, 0x2, R24 ;  /* 0x000000020c0a7825 */ /* 0x040fe200078e0218 */
[----:B------:R-:W-:Y:S01]  /*31660*/  ISETP.LT.AND P3, PT, R29, UR10, !P3 ;  /* 0x0000000a1d007c0c */ /* 0x000fe2000df61270 */
[----:B------:R-:W-:Y:S01]  /*31670*/  ULDC UR14, c[0x0][0x228] ;  /* 0x00008a00000e7ab9 */ /* 0x000fe20000000800 */
[----:B------:R-:W-:Y:S01]  /*31680*/  ISETP.GE.AND P0, PT, R13, UR4, PT ;  /* 0x000000040d007c0c */ /* 0x000fe2000bf06270 */
[----:B------:R-:W-:Y:S01]  /*31690*/  IMAD.WIDE R4, R12, 0x2, R2 ;  /* 0x000000020c047825 */ /* 0x000fe200078e0202 */
[----:B------:R-:W-:Y:S01]  /*316a0*/  ULDC UR4, c[0x0][0x248] ;  /* 0x0000920000047ab9 */ /* 0x000fe20000000800 */
[----:B------:R-:W-:Y:S01]  /*316b0*/  ISETP.LT.AND P5, PT, R28, UR12, !P2 ;  /* 0x0000000c1c007c0c */ /* 0x000fe2000d7a1270 */
[----:B------:R-:W-:Y:S01]  /*316c0*/  ULDC UR6, c[0x0][0x228] ;  /* 0x00008a0000067ab9 */ /* 0x000fe20000000800 */
[C---:B------:R-:W-:Y:S01]  /*316d0*/  VIADD R13, R12.reuse, UR4 ;  /* 0x000000040c0d7c36 */ /* 0x040fe20008000000 */
[----:B------:R-:W-:Y:S01]  /*316e0*/  ULDC UR4, c[0x0][0x22c] ;  /* 0x00008b0000047ab9 */ /* 0x000fe20000000800 */
[----:B------:R-:W-:Y:S01]  /*316f0*/  @P6 STG.E.U16 desc[UR8][R10.64], R15 ;  /* 0x0000000f0a006986 */ /* 0x000fe2000c101508 */
[----:B------:R-:W-:Y:S01]  /*31700*/  IMAD.WIDE R6, R12, 0x2, R20 ;  /* 0x000000020c067825 */ /* 0x000fe200078e0214 */
[----:B-----5:R-:W-:Y:S01]  /*31710*/  PRMT R12, R18, 0x7632, R12 ;  /* 0x00007632120c7816 */ /* 0x020fe2000000000c */
[----:B------:R-:W-:Y:S01]  /*31720*/  ULDC UR10, c[0x0][0x228] ;  /* 0x00008a00000a7ab9 */ /* 0x000fe20000000800 */
[----:B------:R0:W-:Y:S01]  /*31730*/  @P4 STG.E.U16 desc[UR8][R4.64], R18 ;  /* 0x0000001204004986 */ /* 0x0001e2000c101508 */
[----:B------:R-:W-:Y:S01]  /*31740*/  ISETP.LT.AND P6, PT, R19, UR14, !P2 ;  /* 0x0000000e13007c0c */ /* 0x000fe2000d7c1270 */
[----:B------:R-:W-:Y:S01]  /*31750*/  IMAD.WIDE R8, R13, 0x2, R22 ;  /* 0x000000020d087825 */ /* 0x000fe200078e0216 */
[----:B------:R-:W-:Y:S01]  /*31760*/  ULDC UR12, c[0x0][0x228] ;  /* 0x00008a00000c7ab9 */ /* 0x000fe20000000800 */
[----:B------:R1:W-:Y:S01]  /*31770*/  @P3 STG.E.U16 desc[UR8][R6.64], R12 ;  /* 0x0000000c06003986 */ /* 0x0003e2000c101508 */
[----:B------:R-:W-:Y:S01]  /*31780*/  ISETP.LT.AND P3, PT, R26, UR6, !P2 ;  /* 0x000000061a007c0c */ /* 0x000fe2000d761270 */
[----:B------:R-:W-:Y:S01]  /*31790*/  VIADD R14, R27, 0x12 ;  /* 0x000000121b0e7836 */ /* 0x000fe20000000000 */
[----:B------:R-:W-:Y:S01]  /*317a0*/  ULDC UR14, c[0x0][0x228] ;  /* 0x00008a00000e7ab9 */ /* 0x000fe20000000800 */
[----:B0-----:R-:W4:Y:S01]  /*317b0*/  LDL.LU R18, [R1+0x50] ;  /* 0x0000500001127983 */ /* 0x001f220000300800 */
[C---:B------:R-:W-:Y:S01]  /*317c0*/  IMAD.WIDE R10, R13.reuse, 0x2, R24 ;  /* 0x000000020d0a7825 */ /* 0x040fe200078e0218 */
[----:B------:R-:W-:Y:S01]  /*317d0*/  PRMT R15, R16, 0x7632, R15 ;  /* 0x00007632100f7816 */ /* 0x000fe2000000000f */
[----:B------:R-:W-:Y:S01]  /*317e0*/  ULDC UR6, c[0x0][0x228] ;  /* 0x00008a0000067ab9 */ /* 0x000fe20000000800 */
[----:B------:R0:W-:Y:S01]  /*317f0*/  @P5 STG.E.U16 desc[UR8][R8.64], R16 ;  /* 0x0000001008005986 */ /* 0x0001e2000c101508 */
[C---:B------:R-:W-:Y:S01]  /*31800*/  IMAD.WIDE R4, R13.reuse, 0x2, R2 ;  /* 0x000000020d047825 */ /* 0x040fe200078e0202 */
[----:B------:R-:W-:Y:S01]  /*31810*/  ISETP.GE.AND P4, PT, R14, UR4, PT ;  /* 0x000000040e007c0c */ /* 0x000fe2000bf86270 */
[----:B------:R-:W-:Y:S01]  /*31820*/  ULDC UR4, c[0x0][0x248] ;  /* 0x0000920000047ab9 */ /* 0x000fe20000000800 */
[----:B------:R3:W-:Y:S01]  /*31830*/  @P6 STG.E.U16 desc[UR8][R10.64], R15 ;  /* 0x0000000f0a006986 */ /* 0x0007e2000c101508 */
[----:B-1----:R-:W-:-:S02]  /*31840*/  VIADD R12, R13, UR4 ;  /* 0x000000040d0c7c36 */ /* 0x002fc40008000000 */
[----:B------:R-:W-:Y:S01]  /*31850*/  IMAD.WIDE R6, R13, 0x2, R20 ;  /* 0x000000020d067825 */ /* 0x000fe200078e0214 */
[----:B0-----:R-:W5:Y:S01]  /*31860*/  LDL.LU R16, [R1+0x34] ;  /* 0x0000340001107983 */ /* 0x001f620000300800 */
[----:B------:R-:W-:Y:S02]  /*31870*/  ISETP.LT.AND P2, PT, R29, UR10, !P2 ;  /* 0x0000000a1d007c0c */ /* 0x000fe4000d741270 */
[----:B------:R-:W-:Y:S01]  /*31880*/  ISETP.LT.AND P5, PT, R28, UR12, !P0 ;  /* 0x0000000c1c007c0c */ /* 0x000fe2000c7a1270 */
[----:B------:R-:W-:Y:S01]  /*31890*/  IMAD.WIDE R8, R12, 0x2, R22 ;  /* 0x000000020c087825 */ /* 0x000fe200078e0216 */
[----:B------:R-:W-:Y:S01]  /*318a0*/  ISETP.LT.AND P6, PT, R19, UR14, !P0 ;  /* 0x0000000e13007c0c */ /* 0x000fe2000c7c1270 */
[----:B------:R-:W-:Y:S01]  /*318b0*/  ULDC UR10, c[0x0][0x228] ;  /* 0x00008a00000a7ab9 */ /* 0x000fe20000000800 */
[----:B------:R-:W-:Y:S01]  /*318c0*/  ULDC UR4, c[0x0][0x22c] ;  /* 0x00008b0000047ab9 */ /* 0x000fe20000000800 */
[----:B--2---:R0:W-:Y:S01]  /*318d0*/  @P3 STG.E.U16 desc[UR8][R4.64], R17 ;  /* 0x0000001104003986 */ /* 0x0041e2000c101508 */
[----:B------:R-:W-:-:S02]  /*318e0*/  PRMT R13, R17, 0x7632, R13 ;  /* 0x00007632110d7816 */ /* 0x000fc4000000000d */
[----:B---3--:R-:W-:Y:S01]  /*318f0*/  PRMT R15, R0, 0x7632, R15 ;  /* 0x00007632000f7816 */ /* 0x008fe2000000000f */
[----:B0-----:R-:W2:Y:S01]  /*31900*/  LDL.LU R17, [R1+0x194] ;  /* 0x0001940001117983 */ /* 0x001ea20000300800 */
[----:B------:R-:W-:Y:S01]  /*31910*/  VIADD R14, R27, 0x13 ;  /* 0x000000131b0e7836 */ /* 0x000fe20000000000 */
[----:B------:R-:W-:Y:S01]  /*31920*/  ULDC UR12, c[0x0][0x228] ;  /* 0x00008a00000c7ab9 */ /* 0x000fe20000000800 */
[----:B------:R-:W-:Y:S01]  /*31930*/  IMAD.WIDE R10, R12, 0x2, R24 ;  /* 0x000000020c0a7825 */ /* 0x000fe200078e0218 */
[----:B------:R-:W-:Y:S01]  /*31940*/  @P2 STG.E.U16 desc[UR8][R6.64], R13 ;  /* 0x0000000d06002986 */ /* 0x000fe2000c101508 */
[----:B------:R-:W-:-:S03]  /*31950*/  ULDC UR14, c[0x0][0x228] ;  /* 0x00008a00000e7ab9 */ /* 0x000fc60000000800 */
[----:B------:R0:W-:Y:S04]  /*31960*/  @P5 STG.E.U16 desc[UR8][R8.64], R0 ;  /* 0x0000000008005986 */ /* 0x0001e8000c101508 */
[----:B0-----:R-:W3:Y:S01]  /*31970*/  LDL.LU R0, [R1+0x44] ;  /* 0x0000440001007983 */ /* 0x001ee20000300800 */
[----:B------:R-:W-:Y:S01]  /*31980*/  ISETP.LT.AND P2, PT, R26, UR6, !P0 ;  /* 0x000000061a007c0c */ /* 0x000fe2000c741270 */
[----:B------:R-:W-:Y:S01]  /*31990*/  IMAD.WIDE R4, R12, 0x2, R2 ;  /* 0x000000020c047825 */ /* 0x000fe200078e0202 */
[----:B------:R-:W-:Y:S02]  /*319a0*/  ISETP.LT.AND P0, PT, R29, UR10, !P0 ;  /* 0x0000000a1d007c0c */ /* 0x000fe4000c701270 */
[----:B------:R-:W-:Y:S01]  /*319b0*/  ISETP.GE.AND P3, PT, R14, UR4, PT ;  /* 0x000000040e007c0c */ /* 0x000fe2000bf66270 */
[----:B------:R-:W-:Y:S01]  /*319c0*/  ULDC UR4, c[0x0][0x248] ;  /* 0x0000920000047ab9 */ /* 0x000fe20000000800 */
[----:B------:R0:W-:Y:S01]  /*319d0*/  @P6 STG.E.U16 desc[UR8][R10.64], R15 ;  /* 0x0000000f0a006986 */ /* 0x0001e2000c101508 */
[----:B------:R-:W-:Y:S01]  /*319e0*/  VIADD R13, R12, UR4 ;  /* 0x000000040c0d7c36 */ /* 0x000fe20008000000 */
[----:B------:R-:W-:Y:S01]  /*319f0*/  ISETP.LT.AND P5, PT, R28, UR12, !P4 ;  /* 0x0000000c1c007c0c */ /* 0x000fe2000e7a1270 */
[----:B------:R-:W-:Y:S01]  /*31a00*/  IMAD.WIDE R6, R12, 0x2, R20 ;  /* 0x000000020c067825 */ /* 0x000fe200078e0214 */
[----:B----4-:R-:W-:Y:S01]  /*31a10*/  PRMT R12, R18, 0x7632, R12 ;  /* 0x00007632120c7816 */ /* 0x010fe2000000000c */
[----:B------:R-:W-:Y:S01]  /*31a20*/  ULDC UR6, c[0x0][0x228] ;  /* 0x00008a0000067ab9 */ /* 0x000fe20000000800 */
[----:B------:R-:W-:Y:S01]  /*31a30*/  ISETP.LT.AND P6, PT, R19, UR14, !P4 ;  /* 0x0000000e13007c0c */ /* 0x000fe2000e7c1270 */
[----:B------:R1:W-:Y:S01]  /*31a40*/  @P2 STG.E.U16 desc[UR8][R4.64], R18 ;  /* 0x0000001204002986 */ /* 0x0003e2000c101508 */
[----:B------:R-:W-:Y:S01]  /*31a50*/  IMAD.WIDE R8, R13, 0x2, R22 ;  /* 0x000000020d087825 */ /* 0x000fe200078e0216 */
[----:B------:R-:W-:Y:S01]  /*31a60*/  ULDC UR4, c[0x0][0x22c] ;  /* 0x00008b0000047ab9 */ /* 0x000fe20000000800 */
[----:B------:R-:W-:Y:S01]  /*31a70*/  ULDC UR10, c[0x0][0x228] ;  /* 0x00008a00000a7ab9 */ /* 0x000fe20000000800 */
[----:B------:R4:W-:Y:S01]  /*31a80*/  @P0 STG.E.U16 desc[UR8][R6.64], R12 ;  /* 0x0000000c06000986 */ /* 0x0009e2000c101508 */
[----:B------:R-:W-:Y:S01]  /*31a90*/  ISETP.LT.AND P0, PT, R26, UR6, !P4 ;  /* 0x000000061a007c0c */ /* 0x000fe2000e701270 */
[----:B------:R-:W-:Y:S01]  /*31aa0*/  VIADD R14, R27, 0x14 ;  /* 0x000000141b0e7836 */ /* 0x000fe20000000000 */
[----:B------:R-:W-:Y:S01]  /*31ab0*/  ULDC UR12, c[0x0][0x228] ;  /* 0x00008a00000c7ab9 */ /* 0x000fe20000000800 */
[C---:B0-----:R-:W-:Y:S01]  /*31ac0*/  IMAD.WIDE R10, R13.reuse, 0x2, R24 ;  /* 0x000000020d0a7825 */ /* 0x041fe200078e0218 */
[----:B------:R-:W-:Y:S01]  /*31ad0*/  ULDC UR14, c[0x0][0x228] ;  /* 0x00008a00000e7ab9 */ /* 0x000fe20000000800 */
[----:B------:R-:W-:Y:S01]  /*31ae0*/  ULDC UR6, c[0x0][0x228] ;  /* 0x00008a0000067ab9 */ /* 0x000fe20000000800 */
[----:B-1----:R-:W3:Y:S01]  /*31af0*/  LDL.LU R18, [R1+0x54] ;  /* 0x0000540001127983 */ /* 0x002ee20000300800 */
[----:B-----5:R-:W-:Y:S01]  /*31b00*/  PRMT R15, R16, 0x7632, R15 ;  /* 0x00007632100f7816 */ /* 0x020fe2000000000f */
[----:B------:R-:W-:-:S02]  /*31b10*/  IMAD.WIDE R4, R13, 0x2, R2 ;  /* 0x000000020d047825 */ /* 0x000fc400078e0202 */
[----:B------:R0:W-:Y:S01]  /*31b20*/  @P5 STG.E.U16 desc[UR8][R8.64], R16 ;  /* 0x0000001008005986 */ /* 0x0001e2000c101508 */
[----:B------:R-:W-:Y:S01]  /*31b30*/  ISETP.GE.AND P2, PT, R14, UR4, PT ;  /* 0x000000040e007c0c */ /* 0x000fe2000bf46270 */
[----:B------:R-:W-:Y:S01]  /*31b40*/  ULDC UR4, c[0x0][0x248] ;  /* 0x0000920000047ab9 */ /* 0x000fe20000000800 */
[C---:B----4-:R-:W-:Y:S01]  /*31b50*/  IMAD.WIDE R6, R13.reuse, 0x2, R20 ;  /* 0x000000020d067825 */ /* 0x050fe200078e0214 */
[----:B------:R3:W-:Y:S03]  /*31b60*/  @P6 STG.E.U16 desc[UR8][R10.64], R15 ;  /* 0x0000000f0a006986 */ /* 0x0007e6000c101508 */
[----:B------:R-:W-:Y:S01]  /*31b70*/  VIADD R12, R13, UR4 ;  /* 0x000000040d0c7c36 */ /* 0x000fe20008000000 */
[----:B0-----:R-:W4:Y:S01]  /*31b80*/  LDL.LU R16, [R1+0x38] ;  /* 0x0000380001107983 */ /* 0x001f220000300800 */
[----:B------:R-:W-:Y:S02]  /*31b90*/  ISETP.LT.AND P4, PT, R29, UR10, !P4 ;  /* 0x0000000a1d007c0c */ /* 0x000fe4000e781270 */
[----:B------:R-:W-:Y:S01]  /*31ba0*/  ISETP.LT.AND P5, PT, R28, UR12, !P3 ;  /* 0x0000000c1c007c0c */ /* 0x000fe2000dfa1270 */
[----:B------:R-:W-:Y:S01]  /*31bb0*/  IMAD.WIDE R8, R12, 0x2, R22 ;  /* 0x000000020c087825 */ /* 0x000fe200078e0216 */
[----:B------:R-:W-:Y:S01]  /*31bc0*/  ISETP.LT.AND P6, PT, R19, UR14, !P3 ;  /* 0x0000000e13007c0c */ /* 0x000fe2000dfc1270 */
[----:B------:R-:W-:Y:S01]  /*31bd0*/  ULDC UR10, c[0x0][0x228] ;  /* 0x00008a00000a7ab9 */ /* 0x000fe20000000800 */
[----:B------:R-:W-:Y:S01]  /*31be0*/  ULDC UR4, c[0x0][0x22c] ;  /* 0x00008b0000047ab9 */ /* 0x000fe20000000800 */
[----:B--2---:R-:W-:Y:S01]  /*31bf0*/  PRMT R13, R17, 0x7632, R13 ;  /* 0x00007632110d7816 */ /* 0x004fe2000000000d */
[----:B------:R0:W-:Y:S01]  /*31c00*/  @P0 STG.E.U16 desc[UR8][R4.64], R17 ;  /* 0x0000001104000986 */ /* 0x0001e2000c101508 */
[----:B---3--:R-:W-:-:S03]  /*31c10*/  PRMT R15, R0, 0x7632, R15 ;  /* 0x00007632000f7816 */ /* 0x008fc6000000000f */
        /* <DEDUP_REMOVED lines=17> */
[----:B------:R-:W-:Y:S01]  /*31d30*/  PRMT R12, R18, 0x7632, R12 ;  /* 0x00007632120c7816 */ /* 0x000fe2000000000c */
        /* <DEDUP_REMOVED lines=9> */
[----:B----4-:R-:W-:Y:S01]  /*31dd0*/  PRMT R15, R16, 0x7632, R15 ;  /* 0x00007632100f7816 */ /* 0x010fe2000000000f */
[C---:B------:R-:W-:Y:S01]  /*31de0*/  IMAD.WIDE R10, R13.reuse, 0x2, R24 ;  /* 0x000000020d0a7825 */ /* 0x040fe200078e0218 */
[----:B------:R-:W-:Y:S01]  /*31df0*/  ULDC UR12, c[0x0][0x228] ;  /* 0x00008a00000c7ab9 */ /* 0x000fe20000000800 */
[----:B------:R-:W-:Y:S01]  /*31e00*/  ULDC UR14, c[0x0][0x228] ;  /* 0x00008a00000e7ab9 */ /* 0x000fe20000000800 */
[----:B0-----:R-:W4:Y:S01]  /*31e10*/  LDL.LU R18, [R1+0x58] ;  /* 0x0000580001127983 */ /* 0x001f220000300800 */
[C---:B------:R-:W-:Y:S01]  /*31e20*/  IMAD.WIDE R4, R13.reuse, 0x2, R2 ;  /* 0x000000020d047825 */ /* 0x040fe200078e0202 */
[----:B------:R-:W-:Y:S01]  /*31e30*/  ISETP.GE.AND P4, PT, R14, UR4, PT ;  /* 0x000000040e007c0c */ /* 0x000fe2000bf86270 */
[----:B------:R-:W-:Y:S01]  /*31e40*/  ULDC UR4, c[0x0][0x248] ;  /* 0x0000920000047ab9 */ /* 0x000fe20000000800 */
[----:B------:R0:W-:Y:S01]  /*31e50*/  @P5 STG.E.U16 desc[UR8][R8.64], R16 ;  /* 0x0000001008005986 */ /* 0x0001e2000c101508 */
[C---:B-1----:R-:W-:Y:S01]  /*31e60*/  VIADD R12, R13.reuse, UR4 ;  /* 0x000000040d0c7c36 */ /* 0x042fe20008000000 */
[----:B------:R-:W-:Y:S01]  /*31e70*/  ULDC UR6, c[0x0][0x228] ;  /* 0x00008a0000067ab9 */ /* 0x000fe20000000800 */
[----:B------:R-:W-:Y:S01]  /*31e80*/  IMAD.WIDE R6, R13, 0x2, R20 ;  /* 0x000000020d067825 */ /* 0x000fe200078e0214 */
[----:B------:R3:W-:Y:S04]  /*31e90*/  @P6 STG.E.U16 desc[UR8][R10.64], R15 ;  /* 0x0000000f0a006986 */ /* 0x0007e8000c101508 */
[----:B0-----:R-:W5:Y:S01]  /*31ea0*/  LDL.LU R16, [R1+0x3c] ;  /* 0x00003c0001107983 */ /* 0x001f620000300800 */
[----:B------:R-:W-:-:S02]  /*31eb0*/  ISETP.LT.AND P2, PT, R29, UR10, !P2 ;  /* 0x0000000a1d007c0c */ /* 0x000fc4000d741270 */
[----:B------:R-:W-:Y:S01]  /*31ec0*/  ISETP.LT.AND P5, PT, R28, UR12, !P0 ;  /* 0x0000000c1c007c0c */ /* 0x000fe2000c7a1270 */
[----:B------:R-:W-:Y:S01]  /*31ed0*/  IMAD.WIDE R8, R12, 0x2, R22 ;  /* 0x000000020c087825 */ /* 0x000fe200078e0216 */
[----:B------:R-:W-:Y:S01]  /*31ee0*/  ULDC UR4, c[0x0][0x22c] ;  /* 0x00008b0000047ab9 */ /* 0x000fe20000000800 */
[----:B--2---:R-:W-:Y:S01]  /*31ef0*/  PRMT R13, R17, 0x7632, R13 ;  /* 0x00007632110d7816 */ /* 0x004fe2000000000d */
[----:B------:R0:W-:Y:S01]  /*31f00*/  @P3 STG.E.U16 desc[UR8][R4.64], R17 ;  /* 0x0000001104003986 */ /* 0x0001e2000c101508 */
[----:B---3--:R-:W-:-:S03]  /*31f10*/  PRMT R15, R0, 0x7632, R15 ;  /* 0x00007632000f7816 */ /* 0x008fc6000000000f */
[----:B0-----:R-:W2:Y:S01]  /*31f20*/  LDL.LU R17, [R1+0x19c] ;  /* 0x00019c0001117983 */ /* 0x001ea20000300800 */
[----:B------:R-:W-:Y:S01]  /*31f30*/  ISETP.LT.AND P6, PT, R19, UR14, !P0 ;  /* 0x0000000e13007c0c */ /* 0x000fe2000c7c1270 */
[----:B------:R-:W-:Y:S01]  /*31f40*/  ULDC UR10, c[0x0][0x228] ;  /* 0x00008a00000a7ab9 */ /* 0x000fe20000000800 */
[----:B------:R-:W-:Y:S01]  /*31f50*/  VIADD R14, R27, 0x17 ;  /* 0x000000171b0e7836 */ /* 0x000fe20000000000 */
[----:B------:R-:W-:Y:S01]  /*31f60*/  @P2 STG.E.U16 desc[UR8][R6.64], R13 ;  /* 0x0000000d06002986 */ /* 0x000fe2000c101508 */
[----:B------:R-:W-:Y:S01]  /*31f70*/  IMAD.WIDE R10, R12, 0x2, R24 ;  /* 0x000000020c0a7825 */ /* 0x000fe200078e0218 */
[----:B------:R-:W-:Y:S01]  /*31f80*/  ULDC UR12, c[0x0][0x228] ;  /* 0x00008a00000c7ab9 */ /* 0x000fe20000000800 */
[----:B------:R-:W-:Y:S01]  /*31f90*/  ULDC UR14, c[0x0][0x228] ;  /* 0x00008a00000e7ab9 */ /* 0x000fe20000000800 */
[----:B------:R0:W-:Y:S04]  /*31fa0*/  @P5 STG.E.U16 desc[UR8][R8.64], R0 ;  /* 0x0000000008005986 */ /* 0x0001e8000c101508 */
[----:B0-----:R-:W3:Y:S01]  /*31fb0*/  LDL.LU R0, [R1+0x4c] ;  /* 0x00004c0001007983 */ /* 0x001ee20000300800 */
[----:B------:R-:W-:Y:S01]  /*31fc0*/  ISETP.LT.AND P2, PT, R26, UR6, !P0 ;  /* 0x000000061a007c0c */ /* 0x000fe2000c741270 */
[----:B------:R-:W-:Y:S01]  /*31fd0*/  IMAD.WIDE R4, R12, 0x2, R2 ;  /* 0x000000020c047825 */ /* 0x000fe200078e0202 */
[----:B------:R-:W-:-:S02]  /*31fe0*/  ISETP.LT.AND P0, PT, R29, UR10, !P0 ;  /* 0x0000000a1d007c0c */ /* 0x000fc4000c701270 */
        /* <DEDUP_REMOVED lines=16> */
[----:B-----5:R-:W-:Y:S01]  /*320f0*/  PRMT R15, R16, 0x7632, R15 ;  /* 0x00007632100f7816 */ /* 0x020fe2000000000f */
        /* <DEDUP_REMOVED lines=2080> */
[----:B------:R-:W-:-:S02]  /*3a300*/  ISETP.LT.AND P2, PT, R26, UR6, !P0 ;  /* 0x000000061a007c0c */ /* 0x000fc4000c741270 */
[----:B------:R-:W-:Y:S01]  /*3a310*/  ISETP.GE.AND P3, PT, R14, UR4, PT ;  /* 0x000000040e007c0c */ /* 0x000fe2000bf66270 */
[----:B------:R-:W-:Y:S01]  /*3a320*/  ULDC UR4, c[0x0][0x248] ;  /* 0x0000920000047ab9 */ /* 0x000fe20000000800 */
[----:B------:R-:W-:Y:S01]  /*3a330*/  ISETP.LT.AND P0, PT, R29, UR10, !P0 ;  /* 0x0000000a1d007c0c */ /* 0x000fe2000c701270 */
[C---:B------:R-:W-:Y:S02]  /*3a340*/  VIADD R13, R12.reuse, UR4 ;  /* 0x000000040c0d7c36 */ /* 0x040fe40008000000 */
[----:B------:R-:W-:-:S04]  /*3a350*/  IMAD.WIDE R4, R12, 0x2, R2 ;  /* 0x000000020c047825 */ /* 0x000fc800078e0202 */
[----:B------:R-:W-:Y:S01]  /*3a360*/  IMAD.WIDE R6, R12, 0x2, R20 ;  /* 0x000000020c067825 */ /* 0x000fe200078e0214 */
[----:B----4-:R-:W-:Y:S01]  /*3a370*/  PRMT R12, R18, 0x7632, R12 ;  /* 0x00007632120c7816 */ /* 0x010fe2000000000c */
[----:B------:R0:W-:Y:S01]  /*3a380*/  @P5 STG.E.U16 desc[UR8][R10.64], R15 ;  /* 0x0000000f0a005986 */ /* 0x0001e2000c101508 */
[----:B------:R-:W-:Y:S01]  /*3a390*/  ISETP.LT.AND P6, PT, R28, UR12, !P4 ;  /* 0x0000000c1c007c0c */ /* 0x000fe2000e7c1270 */
[----:B------:R-:W-:Y:S01]  /*3a3a0*/  ULDC UR6, c[0x0][0x228] ;  /* 0x00008a0000067ab9 */ /* 0x000fe20000000800 */
[----:B------:R-:W-:Y:S01]  /*3a3b0*/  ISETP.LT.AND P5, PT, R19, UR14, !P4 ;  /* 0x0000000e13007c0c */ /* 0x000fe2000e7a1270 */
[----:B------:R1:W-:Y:S01]  /*3a3c0*/  @P2 STG.E.U16 desc[UR8][R4.64], R18 ;  /* 0x0000001204002986 */ /* 0x0003e2000c101508 */
[----:B------:R-:W-:Y:S01]  /*3a3d0*/  VIADD R14, R27, 0x6c ;  /* 0x0000006c1b0e7836 */ /* 0x000fe20000000000 */
[----:B------:R-:W-:Y:S01]  /*3a3e0*/  ULDC UR4, c[0x0][0x22c] ;  /* 0x00008b0000047ab9 */ /* 0x000fe20000000800 */
[C---:B------:R-:W-:Y:S01]  /*3a3f0*/  IMAD.WIDE R8, R13.reuse, 0x2, R22 ;  /* 0x000000020d087825 */ /* 0x040fe200078e0216 */
[----:B------:R4:W-:Y:S01]  /*3a400*/  @P0 STG.E.U16 desc[UR8][R6.64], R12 ;  /* 0x0000000c06000986 */ /* 0x0009e2000c101508 */
[----:B------:R-:W-:Y:S01]  /*3a410*/  ISETP.LT.AND P0, PT, R26, UR6, !P4 ;  /* 0x000000061a007c0c */ /* 0x000fe2000e701270 */
[----:B------:R-:W-:Y:S01]  /*3a420*/  ULDC UR10, c[0x0][0x228] ;  /* 0x00008a00000a7ab9 */ /* 0x000fe20000000800 */
[----:B------:R-:W-:Y:S01]  /*3a430*/  ULDC UR12, c[0x0][0x228] ;  /* 0x00008a00000c7ab9 */ /* 0x000fe20000000800 */
[C---:B0-----:R-:W-:Y:S01]  /*3a440*/  IMAD.WIDE R10, R13.reuse, 0x2, R24 ;  /* 0x000000020d0a7825 */ /* 0x041fe200078e0218 */
[----:B-----5:R-:W-:Y:S01]  /*3a450*/  PRMT R15, R16, 0x7632, R15 ;  /* 0x00007632100f7816 */ /* 0x020fe2000000000f */
[----:B------:R-:W-:Y:S01]  /*3a460*/  ULDC UR14, c[0x0][0x228] ;  /* 0x00008a00000e7ab9 */ /* 0x000fe20000000800 */
[----:B-1----:R-:W5:Y:S01]  /*3a470*/  LDL.LU R18, [R1+0x334] ;  /* 0x0003340001127983 */ /* 0x002f620000300800 */
[C---:B------:R-:W-:Y:S01]  /*3a480*/  IMAD.WIDE R4, R13.reuse, 0x2, R2 ;  /* 0x000000020d047825 */ /* 0x040fe200078e0202 */
[----:B------:R-:W-:Y:S01]  /*3a490*/  ISETP.GE.AND P2, PT, R14, UR4, PT ;  /* 0x000000040e007c0c */ /* 0x000fe2000bf46270 */
[----:B------:R-:W-:Y:S01]  /*3a4a0*/  ULDC UR4, c[0x0][0x248] ;  /* 0x0000920000047ab9 */ /* 0x000fe20000000800 */
[----:B------:R0:W-:Y:S01]  /*3a4b0*/  @P6 STG.E.U16 desc[UR8][R8.64], R16 ;  /* 0x0000001008006986 */ /* 0x0001e2000c101508 */
[C---:B----4-:R-:W-:Y:S01]  /*3a4c0*/  VIADD R12, R13.reuse, UR4 ;  /* 0x000000040d0c7c36 */ /* 0x050fe20008000000 */
[----:B------:R-:W-:Y:S01]  /*3a4d0*/  ULDC UR6, c[0x0][0x228] ;  /* 0x00008a0000067ab9 */ /* 0x000fe20000000800 */
[----:B------:R-:W-:Y:S01]  /*3a4e0*/  IMAD.WIDE R6, R13, 0x2, R20 ;  /* 0x000000020d067825 */ /* 0x000fe200078e0214 */
[----:B------:R3:W-:Y:S04]  /*3a4f0*/  @P5 STG.E.U16 desc[UR8][R10.64], R15 ;  /* 0x0000000f0a005986 */ /* 0x0007e8000c101508 */
[----:B0-----:R-:W4:Y:S01]  /*3a500*/  LDL.LU R16, [R1+0x318] ;  /* 0x0003180001107983 */ /* 0x001f220000300800 */
        /* <DEDUP_REMOVED lines=24> */
[----:B-----5:R-:W-:Y:S01]  /*3a690*/  PRMT R12, R18, 0x7632, R12 ;  /* 0x00007632120c7816 */ /* 0x020fe2000000000c */
[----:B------:R0:W-:Y:S01]  /*3a6a0*/  @P5 STG.E.U16 desc[UR8][R10.64], R15 ;  /* 0x0000000f0a005986 */ /* 0x0001e2000c101508 */
[----:B------:R-:W-:Y:S01]  /*3a6b0*/  ISETP.LT.AND P6, PT, R28, UR12, !P2 ;  /* 0x0000000c1c007c0c */ /* 0x000fe2000d7c1270 */
[----:B------:R-:W-:Y:S01]  /*3a6c0*/  ULDC UR6, c[0x0][0x228] ;  /* 0x00008a0000067ab9 */ /* 0x000fe20000000800 */
[----:B------:R-:W-:Y:S01]  /*3a6d0*/  ISETP.LT.AND P5, PT, R19, UR14, !P2 ;  /* 0x0000000e13007c0c */ /* 0x000fe2000d7a1270 */
[----:B------:R1:W-:Y:S01]  /*3a6e0*/  @P4 STG.E.U16 desc[UR8][R4.64], R18 ;  /* 0x0000001204004986 */ /* 0x0003e2000c101508 */
[----:B------:R-:W-:Y:S01]  /*3a6f0*/  ULDC UR10, c[0x0][0x228] ;  /* 0x00008a00000a7ab9 */ /* 0x000fe20000000800 */
[----:B------:R-:W-:Y:S01]  /*3a700*/  VIADD R14, R27, 0x6e ;  /* 0x0000006e1b0e7836 */ /* 0x000fe20000000000 */
[----:B------:R-:W-:Y:S01]  /*3a710*/  ULDC UR4, c[0x0][0x22c] ;  /* 0x00008b0000047ab9 */ /* 0x000fe20000000800 */
[----:B------:R5:W-:Y:S01]  /*3a720*/  @P3 STG.E.U16 desc[UR8][R6.64], R12 ;  /* 0x0000000c06003986 */ /* 0x000be2000c101508 */
[----:B------:R-:W-:Y:S01]  /*3a730*/  ISETP.LT.AND P3, PT, R26, UR6, !P2 ;  /* 0x000000061a007c0c */ /* 0x000fe2000d761270 */
[----:B------:R-:W-:Y:S01]  /*3a740*/  IMAD.WIDE R8, R13, 0x2, R22 ;  /* 0x000000020d087825 */ /* 0x000fe200078e0216 */
[----:B------:R-:W-:Y:S01]  /*3a750*/  ISETP.LT.AND P2, PT, R29, UR10, !P2 ;  /* 0x0000000a1d007c0c */ /* 0x000fe2000d741270 */
[----:B------:R-:W-:Y:S01]  /*3a760*/  ULDC UR12, c[0x0][0x228] ;  /* 0x00008a00000c7ab9 */ /* 0x000fe20000000800 */
[----:B------:R-:W-:Y:S01]  /*3a770*/  ISETP.GE.AND P4, PT, R14, UR4, PT ;  /* 0x000000040e007c0c */ /* 0x000fe2000bf86270 */
[----:B------:R-:W-:Y:S01]  /*3a780*/  ULDC UR4, c[0x0][0x248] ;  /* 0x0000920000047ab9 */ /* 0x000fe20000000800 */
[C---:B0-----:R-:W-:Y:S01]  /*3a790*/  IMAD.WIDE R10, R13.reuse, 0x2, R24 ;  /* 0x000000020d0a7825 */ /* 0x041fe200078e0218 */
[----:B----4-:R-:W-:Y:S01]  /*3a7a0*/  PRMT R15, R16, 0x7632, R15 ;  /* 0x00007632100f7816 */ /* 0x010fe2000000000f */
[----:B-1----:R-:W4:Y:S01]  /*3a7b0*/  LDL.LU R18, [R1+0x111c] ;  /* 0x00111c0001127983 */ /* 0x002f220000300800 */
[----:B------:R-:W-:Y:S01]  /*3a7c0*/  ULDC UR14, c[0x0][0x228] ;  /* 0x00008a00000e7ab9 */ /* 0x000fe20000000800 */
[----:B------:R-:W-:Y:S01]  /*3a7d0*/  IMAD.WIDE R4, R13, 0x2, R2 ;  /* 0x000000020d047825 */ /* 0x000fe200078e0202 */
[----:B------:R-:W-:-:S03]  /*3a7e0*/  ULDC UR6, c[0x0][0x228] ;  /* 0x00008a0000067ab9 */ /* 0x000fc60000000800 */
[C---:B-----5:R-:W-:Y:S01]  /*3a7f0*/  IMAD.WIDE R6, R13.reuse, 0x2, R20 ;  /* 0x000000020d067825 */ /* 0x060fe200078e0214 */
[----:B------:R0:W-:Y:S01]  /*3a800*/  @P6 STG.E.U16 desc[UR8][R8.64], R16 ;  /* 0x0000001008006986 */ /* 0x0001e2000c101508 */
[----:B------:R-:W-:Y:S02]  /*3a810*/  ULDC UR10, c[0x0][0x228] ;  /* 0x00008a00000a7ab9 */ /* 0x000fe40000000800 */
[----:B------:R-:W-:Y:S01]  /*3a820*/  VIADD R12, R13, UR4 ;  /* 0x000000040d0c7c36 */ /* 0x000fe20008000000 */
[----:B------:R3:W-:Y:S04]  /*3a830*/  @P5 STG.E.U16 desc[UR8][R10.64], R15 ;  /* 0x0000000f0a005986 */ /* 0x0007e8000c101508 */
[----:B0-----:R-:W5:Y:S01]  /*3a840*/  LDL.LU R16, [R1+0x31c] ;  /* 0x00031c0001107983 */ /* 0x001f620000300800 */
[----:B------:R-:W-:Y:S01]  /*3a850*/  ISETP.LT.AND P6, PT, R28, UR12, !P0 ;  /* 0x0000000c1c007c0c */ /* 0x000fe2000c7c1270 */
[----:B------:R-:W-:Y:S01]  /*3a860*/  VIADD R14, R27, 0x6f ;  /* 0x0000006f1b0e7836 */ /* 0x000fe20000000000 */
[----:B------:R-:W-:Y:S01]  /*3a870*/  ULDC UR4, c[0x0][0x22c] ;  /* 0x00008b0000047ab9 */ /* 0x000fe20000000800 */
[----:B------:R-:W-:Y:S01]  /*3a880*/  IMAD.WIDE R8, R12, 0x2, R22 ;  /* 0x000000020c087825 */ /* 0x000fe200078e0216 */
[----:B--2---:R-:W-:Y:S01]  /*3a890*/  PRMT R13, R17, 0x7632, R13 ;  /* 0x00007632110d7816 */ /* 0x004fe2000000000d */
[----:B------:R0:W-:Y:S01]  /*3a8a0*/  @P3 STG.E.U16 desc[UR8][R4.64], R17 ;  /* 0x0000001104003986 */ /* 0x0001e2000c101508 */
[----:B---3--:R-:W-:-:S03]  /*3a8b0*/  PRMT R15, R0, 0x7632, R15 ;  /* 0x00007632000f7816 */ /* 0x008fc6000000000f */
[----:B0-----:R-:W2:Y:S01]  /*3a8c0*/  LDL.LU R17, [R1+0x1118] ;  /* 0x0011180001117983 */ /* 0x001ea20000300800 */
[----:B------:R-:W-:Y:S01]  /*3a8d0*/  ISETP.LT.AND P5, PT, R19, UR14, !P0 ;  /* 0x0000000e13007c0c */ /* 0x000fe2000c7a1270 */
[----:B------:R-:W-:Y:S01]  /*3a8e0*/  IMAD.WIDE R10, R12, 0x2, R24 ;  /* 0x000000020c0a7825 */ /* 0x000fe200078e0218 */
[----:B------:R-:W-:Y:S01]  /*3a8f0*/  ULDC UR12, c[0x0][0x228] ;  /* 0x00008a00000c7ab9 */ /* 0x000fe20000000800 */
[----:B------:R0:W-:Y:S04]  /*3a900*/  @P2 STG.E.U16 desc[UR8][R6.64], R13 ;  /* 0x0000000d06002986 */ /* 0x0001e8000c101508 */
[----:B0-----:R-:W3:Y:S01]  /*3a910*/  LDL.LU R13, [R1+0x338] ;  /* 0x00033800010d7983 */ /* 0x001ee20000300800 */
[----:B------:R-:W-:Y:S01]  /*3a920*/  ISETP.GE.AND P3, PT, R14, UR4, PT ;  /* 0x000000040e007c0c */ /* 0x000fe2000bf66270 */
[----:B------:R-:W-:-:S02]  /*3a930*/  ULDC UR4, c[0x0][0x248] ;  /* 0x0000920000047ab9 */ /* 0x000fc40000000800 */
[----:B------:R-:W4:Y:S04]  /*3a940*/  LDL.LU R14, [R1+0x32c] ;  /* 0x00032c00010e7983 */ /* 0x000f280000300800 */
[----:B------:R0:W-:Y:S04]  /*3a950*/  @P6 STG.E.U16 desc[UR8][R8.64], R0 ;  /* 0x0000000008006986 */ /* 0x0001e8000c101508 */
[----:B0-----:R-:W2:Y:S01]  /*3a960*/  LDL.LU R0, [R1+0x30c] ;  /* 0x00030c0001007983 */ /* 0x001ea20000300800 */
[----:B------:R-:W-:Y:S01]  /*3a970*/  ISETP.LT.AND P2, PT, R26, UR6, !P0 ;  /* 0x000000061a007c0c */ /* 0x000fe2000c741270 */
[----:B------:R-:W-:Y:S01]  /*3a980*/  ULDC UR6, c[0x0][0x228] ;  /* 0x00008a0000067ab9 */ /* 0x000fe20000000800 */
[----:B------:R-:W-:Y:S01]  /*3a990*/  ISETP.LT.AND P0, PT, R29, UR10, !P0 ;  /* 0x0000000a1d007c0c */ /* 0x000fe2000c701270 */
[----:B------:R-:W-:Y:S01]  /*3a9a0*/  ULDC UR10, c[0x0][0x228] ;  /* 0x00008a00000a7ab9 */ /* 0x000fe20000000800 */
[----:B------:R-:W-:Y:S01]  /*3a9b0*/  ISETP.LT.AND P6, PT, R28, UR6, !P4 ;  /* 0x000000061c007c0c */ /* 0x000fe2000e7c1270 */
[----:B------:R0:W-:Y:S01]  /*3a9c0*/  @P5 STG.E.U16 desc[UR8][R10.64], R15 ;  /* 0x0000000f0a005986 */ /* 0x0001e2000c101508 */
[----:B------:R-:W-:Y:S01]  /*3a9d0*/  ISETP.LT.AND P5, PT, R19, UR10, !P4 ;  /* 0x0000000a13007c0c */ /* 0x000fe2000e7a1270 */
[----:B------:R-:W-:Y:S01]  /*3a9e0*/  IMAD.WIDE R4, R12, 0x2, R2 ;  /* 0x000000020c047825 */ /* 0x000fe200078e0202 */
[----:B------:R-:W-:Y:S01]  /*3a9f0*/  ULDC UR6, c[0x0][0x22c] ;  /* 0x00008b0000067ab9 */ /* 0x000fe20000000800 */
[----:B------:R-:W-:-:S02]  /*3aa00*/  ULDC UR10, c[0x0][0x228] ;  /* 0x00008a00000a7ab9 */ /* 0x000fc40000000800 */
[----:B------:R-:W-:-:S04]  /*3aa10*/  IMAD.WIDE R6, R12, 0x2, R20 ;  /* 0x000000020c067825 */ /* 0x000fc800078e0214 */
[----:B0-----:R-:W-:Y:S01]  /*3aa20*/  VIADD R10, R12, UR4 ;  /* 0x000000040c0a7c36 */ /* 0x001fe20008000000 */
[----:B------:R-:W-:Y:S01]  /*3aa30*/  ULDC UR4, c[0x0][0x228] ;  /* 0x00008a0000047ab9 */ /* 0x000fe20000000800 */
[----:B------:R-:W-:Y:S02]  /*3aa40*/  VIADD R11, R27, 0x70 ;  /* 0x000000701b0b7836 */ /* 0x000fe40000000000 */
[C---:B------:R-:W-:Y:S01]  /*3aa50*/  IMAD.WIDE R8, R10.reuse, 0x2, R22 ;  /* 0x000000020a087825 */ /* 0x040fe200078e0216 */
[----:B---3--:R-:W-:Y:S01]  /*3aa60*/  PRMT R12, R13, 0x7632, R12 ;  /* 0x000076320d0c7816 */ /* 0x008fe2000000000c */
[----:B------:R0:W-:Y:S01]  /*3aa70*/  @P2 STG.E.U16 desc[UR8][R4.64], R13 ;  /* 0x0000000d04002986 */ /* 0x0001e2000c101508 */
[----:B------:R-:W-:Y:S01]  /*3aa80*/  ISETP.GE.AND P2, PT, R11, UR6, PT ;  /* 0x000000060b007c0c */ /* 0x000fe2000bf46270 */
[----:B------:R-:W-:Y:S02]  /*3aa90*/  ULDC UR6, c[0x0][0x228] ;  /* 0x00008a0000067ab9 */ /* 0x000fe40000000800 */
[----:B------:R1:W-:Y:S04]  /*3aaa0*/  @P0 STG.E.U16 desc[UR8][R6.64], R12 ;  /* 0x0000000c06000986 */ /* 0x0003e8000c101508 */
[----:B-----5:R3:W-:Y:S01]  /*3aab0*/  @P6 STG.E.U16 desc[UR8][R8.64], R16 ;  /* 0x0000001008006986 */ /* 0x0207e2000c101508 */
[----:B0-----:R-:W-:Y:S01]  /*3aac0*/  IMAD.WIDE R4, R10, 0x2, R24 ;  /* 0x000000020a047825 */ /* 0x001fe200078e0218 */
[----:B-1----:R-:W-:-:S02]  /*3aad0*/  PRMT R6, R16, 0x7632, R6 ;  /* 0x0000763210067816 */ /* 0x002fc40000000006 */
[----:B------:R-:W-:Y:S01]  /*3aae0*/  ISETP.LT.AND P6, PT, R26, UR4, !P4 ;  /* 0x000000041a007c0c */ /* 0x000fe2000e7c1270 */
[----:B------:R-:W-:Y:S01]  /*3aaf0*/  ULDC UR4, c[0x0][0x248] ;  /* 0x0000920000047ab9 */ /* 0x000fe20000000800 */
[----:B------:R-:W-:Y:S01]  /*3ab00*/  ISETP.LT.AND P4, PT, R29, UR6, !P4 ;  /* 0x000000061d007c0c */ /* 0x000fe2000e781270 */
[----:B------:R0:W-:Y:S01]  /*3ab10*/  @P5 STG.E.U16 desc[UR8][R4.64], R6 ;  /* 0x0000000604005986 */ /* 0x0001e2000c101508 */
[----:B------:R-:W-:Y:S01]  /*3ab20*/  ISETP.LT.AND P5, PT, R28, UR10, !P3 ;  /* 0x0000000a1c007c0c */ /* 0x000fe2000dfa1270 */
[----:B------:R-:W-:Y:S01]  /*3ab30*/  VIADD R11, R10, UR4 ;  /* 0x000000040a0b7c36 */ /* 0x000fe20008000000 */
[----:B------:R-:W-:Y:S01]  /*3ab40*/  ULDC UR6, c[0x0][0x228] ;  /* 0x00008a0000067ab9 */ /* 0x000fe20000000800 */
[----:B------:R-:W-:Y:S01]  /*3ab50*/  VIADD R12, R27, 0x71 ;  /* 0x000000711b0c7836 */ /* 0x000fe20000000000 */
[----:B------:R-:W-:Y:S01]  /*3ab60*/  ULDC UR4, c[0x0][0x22c] ;  /* 0x00008b0000047ab9 */ /* 0x000fe20000000800 */
[----:B---3--:R-:W-:Y:S01]  /*3ab70*/  IMAD.WIDE R8, R11, 0x2, R22 ;  /* 0x000000020b087825 */ /* 0x008fe200078e0216 */
[----:B------:R-:W3:Y:S01]  /*3ab80*/  LDL.LU R16, [R1+0x340] ;  /* 0x0003400001107983 */ /* 0x000ee20000300800 */
[----:B------:R-:W-:-:S02]  /*3ab90*/  ULDC UR10, c[0x0][0x228] ;  /* 0x00008a00000a7ab9 */ /* 0x000fc40000000800 */
[----:B0-----:R-:W-:-:S04]  /*3aba0*/  IMAD.WIDE R4, R10, 0x2, R2 ;  /* 0x000000020a047825 */ /* 0x001fc800078e0202 */
[----:B------:R-:W-:Y:S01]  /*3abb0*/  IMAD.WIDE R6, R10, 0x2, R20 ;  /* 0x000000020a067825 */ /* 0x000fe200078e0214 */
[----:B----4-:R-:W-:Y:S01]  /*3abc0*/  PRMT R10, R14, 0x7632, R10 ;  /* 0x000076320e0a7816 */ /* 0x010fe2000000000a */
[----:B------:R0:W-:Y:S04]  /*3abd0*/  @P6 STG.E.U16 desc[UR8][R4.64], R14 ;  /* 0x0000000e04006986 */ /* 0x0001e8000c101508 */
[----:B------:R1:W-:Y:S04]  /*3abe0*/  @P4 STG.E.U16 desc[UR8][R6.64], R10 ;  /* 0x0000000a06004986 */ /* 0x0003e8000c101508 */
[----:B--2---:R2:W-:Y:S01]  /*3abf0*/  @P5 STG.E.U16 desc[UR8][R8.64], R0 ;  /* 0x0000000008005986 */ /* 0x0045e2000c101508 */
[----:B------:R-:W-:Y:S01]  /*3ac00*/  ISETP.LT.AND P5, PT, R19, UR6, !P3 ;  /* 0x0000000613007c0c */ /* 0x000fe2000dfa1270 */
[----:B------:R-:W-:Y:S01]  /*3ac10*/  ULDC UR6, c[0x0][0x228] ;  /* 0x00008a0000067ab9 */ /* 0x000fe20000000800 */
[----:B------:R-:W-:Y:S01]  /*3ac20*/  ISETP.GE.AND P0, PT, R12, UR4, PT ;  /* 0x000000040c007c0c */ /* 0x000fe2000bf06270 */
[----:B0-----:R-:W-:Y:S01]  /*3ac30*/  IMAD.WIDE R4, R11, 0x2, R24 ;  /* 0x000000020b047825 */ /* 0x001fe200078e0218 */
[----:B------:R-:W-:Y:S01]  /*3ac40*/  PRMT R12, R0, 0x7632, R12 ;  /* 0x00007632000c7816 */ /* 0x000fe2000000000c */
[----:B------:R-:W-:Y:S01]  /*3ac50*/  ULDC UR4, c[0x0][0x248] ;  /* 0x0000920000047ab9 */ /* 0x000fe20000000800 */
[----:B-1----:R-:W4:Y:S04]  /*3ac60*/  LDL R10, [R1+0x33c] ;  /* 0x00033c00010a7983 */ /* 0x002f280000100800 */
[----:B--2---:R-:W2:Y:S04]  /*3ac70*/  LDL.LU R0, [R1+0x350] ;  /* 0x0003500001007983 */ /* 0x004ea80000300800 */
[----:B------:R0:W-:Y:S04]  /*3ac80*/  @P5 STG.E.U16 desc[UR8][R4.64], R12 ;  /* 0x0000000c04005986 */ /* 0x0001e8000c101508 */
[----:B0-----:R-:W5:Y:S01]  /*3ac90*/  LDL.LU R5, [R1+0x33c] ;  /* 0x00033c0001057983 */ /* 0x001f620000300800 */
[----:B------:R-:W-:Y:S01]  /*3aca0*/  ISETP.LT.AND P4, PT, R26, UR10, !P3 ;  /* 0x0000000a1a007c0c */ /* 0x000fe2000df81270 */
[----:B------:R-:W-:Y:S01]  /*3acb0*/  VIADD R14, R27, 0x72 ;  /* 0x000000721b0e7836 */ /* 0x000fe20000000000 */
[----:B------:R-:W-:Y:S01]  /*3acc0*/  ISETP.LT.AND P3, PT, R29, UR12, !P3 ;  /* 0x0000000c1d007c0c */ /* 0x000fe2000df61270 */
[C---:B------:R-:W-:Y:S01]  /*3acd0*/  IMAD.WIDE R6, R11.reuse, 0x2, R2 ;  /* 0x000000020b067825 */ /* 0x040fe200078e0202 */
[----:B------:R-:W-:Y:S01]  /*3ace0*/  ISETP.LT.AND P6, PT, R28, UR6, !P2 ;  /* 0x000000061c007c0c */ /* 0x000fe2000d7c1270 */
[----:B------:R-:W-:Y:S01]  /*3acf0*/  ULDC UR6, c[0x0][0x22c] ;  /* 0x00008b0000067ab9 */ /* 0x000fe20000000800 */
[----:B------:R-:W-:Y:S01]  /*3ad00*/  ULDC UR10, c[0x0][0x228] ;  /* 0x00008a00000a7ab9 */ /* 0x000fe20000000800 */
[----:B------:R-:W-:Y:S01]  /*3ad10*/  ISETP.GE.AND P5, PT, R14, UR6, PT ;  /* 0x000000060e007c0c */ /* 0x000fe2000bfa6270 */
[----:B------:R-:W-:Y:S01]  /*3ad20*/  ULDC UR6, c[0x0][0x228] ;  /* 0x00008a0000067ab9 */ /* 0x000fe20000000800 */
[C---:B------:R-:W-:Y:S01]  /*3ad30*/  VIADD R13, R11.reuse, UR4 ;  /* 0x000000040b0d7c36 */ /* 0x040fe20008000000 */
[----:B------:R-:W-:Y:S01]  /*3ad40*/  ULDC UR12, c[0x0][0x228] ;  /* 0x00008a00000c7ab9 */ /* 0x000fe20000000800 */
[----:B------:R-:W-:Y:S01]  /*3ad50*/  IMAD.WIDE R8, R11, 0x2, R20 ;  /* 0x000000020b087825 */ /* 0x000fe200078e0214 */
[----:B------:R-:W-:Y:S01]  /*3ad60*/  ULDC UR4, c[0x0][0x248] ;  /* 0x0000920000047ab9 */ /* 0x000fe20000000800 */
[----:B----4-:R-:W-:-:S02]  /*3ad70*/  PRMT R15, R10, 0x7632, R15 ;  /* 0x000076320a0f7816 */ /* 0x010fc4000000000f */
[----:B------:R-:W-:Y:S01]  /*3ad80*/  IMAD.WIDE R10, R13, 0x2, R22 ;  /* 0x000000020d0a7825 */ /* 0x000fe200078e0216 */
[----:B-----5:R0:W-:Y:S01]  /*3ad90*/  @P4 STG.E.U16 desc[UR8][R6.64], R5 ;  /* 0x0000000506004986 */ /* 0x0201e2000c101508 */
[----:B------:R-:W-:Y:S01]  /*3ada0*/  ISETP.LT.AND P4, PT, R19, UR6, !P2 ;  /* 0x0000000613007c0c */ /* 0x000fe2000d781270 */
[----:B------:R-:W-:Y:S02]  /*3adb0*/  ULDC UR6, c[0x0][0x228] ;  /* 0x00008a0000067ab9 */ /* 0x000fe40000000800 */
[----:B------:R1:W-:Y:S04]  /*3adc0*/  @P3 STG.E.U16 desc[UR8][R8.64], R15 ;  /* 0x0000000f08003986 */ /* 0x0003e8000c101508 */
[----:B---3--:R3:W-:Y:S01]  /*3add0*/  @P6 STG.E.U16 desc[UR8][R10.64], R16 ;  /* 0x000000100a006986 */ /* 0x0087e2000c101508 */
[----:B0-----:R-:W-:Y:S01]  /*3ade0*/  IMAD.WIDE R6, R13, 0x2, R24 ;  /* 0x000000020d067825 */ /* 0x001fe200078e0218 */
[----:B-1----:R-:W-:-:S02]  /*3adf0*/  PRMT R15, R16, 0x7632, R15 ;  /* 0x00007632100f7816 */ /* 0x002fc4000000000f */
[----:B---3--:R-:W3:Y:S04]  /*3ae00*/  LDL R11, [R1+0x360] ;  /* 0x00036000010b7983 */ /* 0x008ee80000100800 */
[----:B------:R-:W4:Y:S04]  /*3ae10*/  LDL.LU R16, [R1+0x344] ;  /* 0x0003440001107983 */ /* 0x000f280000300800 */
[----:B------:R0:W-:Y:S04]  /*3ae20*/  @P4 STG.E.U16 desc[UR8][R6.64], R15 ;  /* 0x0000000f06004986 */ /* 0x0001e8000c101508 */
[----:B0-----:R-:W5:Y:S01]  /*3ae30*/  LDL.LU R7, [R1+0x360] ;  /* 0x0003600001077983 */ /* 0x001f620000300800 */
[----:B------:R-:W-:Y:S01]  /*3ae40*/  ISETP.LT.AND P3, PT, R26, UR10, !P2 ;  /* 0x0000000a1a007c0c */ /* 0x000fe2000d761270 */
[----:B------:R-:W-:Y:S01]  /*3ae50*/  VIADD R14, R27, 0x73 ;  /* 0x000000731b0e7836 */ /* 0x000fe20000000000 */
[----:B------:R-:W-:Y:S01]  /*3ae60*/  ISETP.LT.AND P6, PT, R28, UR6, !P0 ;  /* 0x000000061c007c0c */ /* 0x000fe2000c7c1270 */
[----:B------:R-:W-:Y:S01]  /*3ae70*/  IMAD.WIDE R4, R13, 0x2, R2 ;  /* 0x000000020d047825 */ /* 0x000fe200078e0202 */
[----:B------:R-:W-:Y:S01]  /*3ae80*/  ULDC UR6, c[0x0][0x22c] ;  /* 0x00008b0000067ab9 */ /* 0x000fe20000000800 */
[----:B------:R-:W-:Y:S01]  /*3ae90*/  ISETP.LT.AND P2, PT, R29, UR12, !P2 ;  /* 0x0000000c1d007c0c */ /* 0x000fe2000d741270 */
[----:B------:R-:W-:Y:S01]  /*3aea0*/  ULDC UR10, c[0x0][0x228] ;  /* 0x00008a00000a7ab9 */ /* 0x000fe20000000800 */
[----:B------:R-:W-:Y:S01]  /*3aeb0*/  ISETP.GE.AND P4, PT, R14, UR6, PT ;  /* 0x000000060e007c0c */ /* 0x000fe2000bf86270 */
[----:B------:R-:W-:Y:S01]  /*3aec0*/  ULDC UR6, c[0x0][0x228] ;  /* 0x00008a0000067ab9 */ /* 0x000fe20000000800 */
[----:B------:R-:W-:-:S02]  /*3aed0*/  VIADD R12, R13, UR4 ;  /* 0x000000040d0c7c36 */ /* 0x000fc40008000000 */
[----:B------:R-:W-:Y:S01]  /*3aee0*/  IMAD.WIDE R8, R13, 0x2, R20 ;  /* 0x000000020d087825 */ /* 0x000fe200078e0214 */
[----:B--2---:R-:W-:Y:S01]  /*3aef0*/  PRMT R15, R0, 0x7632, R15 ;  /* 0x00007632000f7816 */ /* 0x004fe2000000000f */
[----:B------:R-:W-:Y:S01]  /*3af00*/  ULDC UR12, c[0x0][0x228] ;  /* 0x00008a00000c7ab9 */ /* 0x000fe20000000800 */
[----:B------:R-:W-:Y:S01]  /*3af10*/  ULDC UR4, c[0x0][0x248] ;  /* 0x0000920000047ab9 */ /* 0x000fe20000000800 */
[----:B---3--:R-:W-:Y:S01]  /*3af20*/  PRMT R13, R11, 0x7632, R13 ;  /* 0x000076320b0d7816 */ /* 0x008fe2000000000d */
[C---:B------:R-:W-:Y:S01]  /*3af30*/  IMAD.WIDE R10, R12.reuse, 0x2, R22 ;  /* 0x000000020c0a7825 */ /* 0x040fe200078e0216 */
[----:B-----5:R0:W-:Y:S01]  /*3af40*/  @P3 STG.E.U16 desc[UR8][R4.64], R7 ;  /* 0x0000000704003986 */ /* 0x0201e2000c101508 */
[----:B------:R-:W-:Y:S01]  /*3af50*/  ISETP.LT.AND P3, PT, R19, UR6, !P0 ;  /* 0x0000000613007c0c */ /* 0x000fe2000c761270 */
[----:B------:R-:W-:Y:S02]  /*3af60*/  ULDC UR6, c[0x0][0x228] ;  /* 0x00008a0000067ab9 */ /* 0x000fe40000000800 */
[----:B------:R-:W-:Y:S04]  /*3af70*/  @P2 STG.E.U16 desc[UR8][R8.64], R13 ;  /* 0x0000000d08002986 */ /* 0x000fe8000c101508 */
[----:B------:R1:W-:Y:S01]  /*3af80*/  @P6 STG.E.U16 desc[UR8][R10.64], R0 ;  /* 0x000000000a006986 */ /* 0x0003e2000c101508 */
[----:B0-----:R-:W-:-:S05]  /*3af90*/  IMAD.WIDE R6, R12, 0x2, R24 ;  /* 0x000000020c067825 */ /* 0x001fca00078e0218 */
[----:B------:R0:W-:Y:S04]  /*3afa0*/  @P3 STG.E.U16 desc[UR8][R6.64], R15 ;  /* 0x0000000f06003986 */ /* 0x0001e8000c101508 */
[----:B-1----:R-:W2:Y:S04]  /*3afb0*/  LDL R11, [R1+0x370] ;  /* 0x00037000010b7983 */ /* 0x002ea80000100800 */
[----:B------:R-:W3:Y:S04]  /*3afc0*/  LDL.LU R0, [R1+0x354] ;  /* 0x0003540001007983 */ /* 0x000ee80000300800 */
[----:B0-----:R-:W5:Y:S01]  /*3afd0*/  LDL.LU R7, [R1+0x370] ;  /* 0x0003700001077983 */ /* 0x001f620000300800 */
[----:B------:R-:W-:Y:S01]  /*3afe0*/  ISETP.LT.AND P2, PT, R26, UR10, !P0 ;  /* 0x0000000a1a007c0c */ /* 0x000fe2000c741270 */
[----:B------:R-:W-:Y:S01]  /*3aff0*/  IMAD.WIDE R4, R12, 0x2, R2 ;  /* 0x000000020c047825 */ /* 0x000fe200078e0202 */
[----:B------:R-:W-:Y:S01]  /*3b000*/  ISETP.LT.AND P0, PT, R29, UR12, !P0 ;  /* 0x0000000c1d007c0c */ /* 0x000fe2000c701270 */
[----:B------:R-:W-:Y:S01]  /*3b010*/  ULDC UR10, c[0x0][0x228] ;  /* 0x00008a00000a7ab9 */ /* 0x000fe20000000800 */
[----:B------:R-:W-:Y:S01]  /*3b020*/  ISETP.LT.AND P6, PT, R28, UR6, !P5 ;  /* 0x000000061c007c0c */ /* 0x000fe2000efc1270 */
[C---:B------:R-:W-:Y:S01]  /*3b030*/  VIADD R13, R12.reuse, UR4 ;  /* 0x000000040c0d7c36 */ /* 0x040fe20008000000 */
[----:B------:R-:W-:Y:S01]  /*3b040*/  ULDC UR4, c[0x0][0x228] ;  /* 0x00008a0000047ab9 */ /* 0x000fe20000000800 */
[----:B------:R-:W-:Y:S01]  /*3b050*/  VIADD R14, R27, 0x74 ;  /* 0x000000741b0e7836 */ /* 0x000fe20000000000 */
[----:B------:R-:W-:Y:S01]  /*3b060*/  ULDC UR6, c[0x0][0x22c] ;  /* 0x00008b0000067ab9 */ /* 0x000fe20000000800 */
[----:B------:R-:W-:-:S03]  /*3b070*/  IMAD.WIDE R8, R12, 0x2, R20 ;  /* 0x000000020c087825 */ /* 0x000fc600078e0214 */
[----:B------:R-:W-:Y:S01]  /*3b080*/  ISETP.GE.AND P3, PT, R14, UR6, PT ;  /* 0x000000060e007c0c */ /* 0x000fe2000bf66270 */
[----:B------:R-:W-:Y:S01]  /*3b090*/  ULDC UR6, c[0x0][0x228] ;  /* 0x00008a0000067ab9 */ /* 0x000fe20000000800 */
[----:B----4-:R-:W-:Y:S02]  /*3b0a0*/  PRMT R14, R16, 0x7632, R14 ;  /* 0x00007632100e7816 */ /* 0x010fe4000000000e */
[----:B--2---:R-:W-:Y:S01]  /*3b0b0*/  PRMT R12, R11, 0x7632, R12 ;  /* 0x000076320b0c7816 */ /* 0x004fe2000000000c */
[----:B------:R-:W-:Y:S01]  /*3b0c0*/  IMAD.WIDE R10, R13, 0x2, R22 ;  /* 0x000000020d0a7825 */ /* 0x000fe200078e0216 */
        /* <DEDUP_REMOVED lines=8> */
[----:B------:R-:W4:Y:S04]  /*3b150*/  LDL.LU R16, [R1+0x348] ;  /* 0x0003480001107983 */ /* 0x000f280000300800 */
[----:B0-----:R-:W5:Y:S01]  /*3b160*/  LDL.LU R7, [R1+0x364] ;  /* 0x0003640001077983 */ /* 0x001f620000300800 */
[----:B------:R-:W-:Y:S01]  /*3b170*/  ISETP.LT.AND P0, PT, R26, UR6, !P5 ;  /* 0x000000061a007c0c */ /* 0x000fe2000ef01270 */
[----:B------:R-:W-:Y:S01]  /*3b180*/  IMAD.WIDE R4, R13, 0x2, R2 ;  /* 0x000000020d047825 */ /* 0x000fe200078e0202 */
[----:B------:R-:W-:Y:S01]  /*3b190*/  ISETP.LT.AND P5, PT, R29, UR10, !P5 ;  /* 0x0000000a1d007c0c */ /* 0x000fe2000efa1270 */
[----:B------:R-:W-:Y:S01]  /*3b1a0*/  ULDC UR6, c[0x0][0x228] ;  /* 0x00008a0000067ab9 */ /* 0x000fe20000000800 */
[----:B------:R-:W-:Y:S01]  /*3b1b0*/  ISETP.LT.AND P6, PT, R28, UR4, !P4 ;  /* 0x000000041c007c0c */ /* 0x000fe2000e7c1270 */
[----:B------:R-:W-:Y:S01]  /*3b1c0*/  ULDC UR4, c[0x0][0x248] ;  /* 0x0000920000047ab9 */ /* 0x000fe20000000800 */
[----:B------:R-:W-:-:S04]  /*3b1d0*/  IMAD.WIDE R8, R13, 0x2, R20 ;  /* 0x000000020d087825 */ /* 0x000fc800078e0214 */
[----:B------:R-:W-:Y:S01]  /*3b1e0*/  VIADD R12, R13, UR4 ;  /* 0x000000040d0c7c36 */ /* 0x000fe20008000000 */
[----:B------:R-:W-:Y:S01]  /*3b1f0*/  ULDC UR4, c[0x0][0x228] ;  /* 0x00008a0000047ab9 */ /* 0x000fe20000000800 */
[----:B---3--:R-:W-:Y:S02]  /*3b200*/  PRMT R14, R0, 0x7632, R14 ;  /* 0x00007632000e7816 */ /* 0x008fe4000000000e */
[----:B--2---:R-:W-:Y:S01]  /*3b210*/  PRMT R13, R11, 0x7632, R13 ;  /* 0x000076320b0d7816 */ /* 0x004fe2000000000d */
[C---:B------:R-:W-:Y:S01]  /*3b220*/  IMAD.WIDE R10, R12.reuse, 0x2, R22 ;  /* 0x000000020c0a7825 */ /* 0x040fe200078e0216 */
[----:B-----5:R0:W-:Y:S04]  /*3b230*/  @P0 STG.E.U16 desc[UR8][R4.64], R7 ;  /* 0x0000000704000986 */ /* 0x0201e8000c101508 */
[----:B------:R-:W-:Y:S01]  /*3b240*/  @P5 STG.E.U16 desc[UR8][R8.64], R13 ;  /* 0x0000000d08005986 */ /* 0x000fe2000c101508 */
[----:B------:R-:W-:Y:S01]  /*3b250*/  ISETP.LT.AND P5, PT, R19, UR4, !P4 ;  /* 0x0000000413007c0c */ /* 0x000fe2000e7a1270 */
[----:B------:R-:W-:Y:S01]  /*3b260*/  VIADD R15, R27, 0x75 ;  /* 0x000000751b0f7836 */ /* 0x000fe20000000000 */
[----:B------:R-:W-:Y:S01]  /*3b270*/  ULDC UR4, c[0x0][0x228] ;  /* 0x00008a0000047ab9 */ /* 0x000fe20000000800 */
[----:B------:R1:W-:Y:S01]  /*3b280*/  @P6 STG.E.U16 desc[UR8][R10.64], R0 ;  /* 0x000000000a006986 */ /* 0x0003e2000c101508 */
[----:B0-----:R-:W-:-:S03]  /*3b290*/  IMAD.WIDE R6, R12, 0x2, R24 ;  /* 0x000000020c067825 */ /* 0x001fc600078e0218 */
[----:B-1----:R-:W2:Y:S04]  /*3b2a0*/  LDL R11, [R1+0x374] ;  /* 0x00037400010b7983 */ /* 0x002ea80000100800 */
[----:B------:R-:W3:Y:S04]  /*3b2b0*/  LDL.LU R0, [R1+0x358] ;  /* 0x0003580001007983 */ /* 0x000ee80000300800 */
[----:B------:R0:W-:Y:S04]  /*3b2c0*/  @P5 STG.E.U16 desc[UR8][R6.64], R14 ;  /* 0x0000000e06005986 */ /* 0x0001e8000c101508 */
[----:B0-----:R-:W5:Y:S01]  /*3b2d0*/  LDL.LU R7, [R1+0x374] ;  /* 0x0003740001077983 */ /* 0x001f620000300800 */
[----:B------:R-:W-:Y:S01]  /*3b2e0*/  ISETP.GE.AND P2, PT, R15, UR5, PT ;  /* 0x000000050f007c0c */ /* 0x000fe2000bf46270 */
[----:B------:R-:W-:-:S02]  /*3b2f0*/  ULDC UR5, c[0x0][0x228] ;  /* 0x00008a0000057ab9 */ /* 0x000fc40000000800 */
[----:B------:R-:W-:Y:S02]  /*3b300*/  ISETP.LT.AND P0, PT, R26, UR5, !P4 ;  /* 0x000000051a007c0c */ /* 0x000fe4000e701270 */
[----:B------:R-:W-:Y:S01]  /*3b310*/  ISETP.LT.AND P6, PT, R28, UR4, !P3 ;  /* 0x000000041c007c0c */ /* 0x000fe2000dfc1270 */
[----:B------:R-:W-:Y:S01]  /*3b320*/  ULDC UR4, c[0x0][0x248] ;  /* 0x0000920000047ab9 */ /* 0x000fe20000000800 */
[----:B------:R-:W-:Y:S01]  /*3b330*/  ISETP.LT.AND P4, PT, R29, UR6, !P4 ;  /* 0x000000061d007c0c */ /* 0x000fe2000e781270 */
[C---:B------:R-:W-:Y:S01]  /*3b340*/  VIADD R13, R12.reuse, UR4 ;  /* 0x000000040c0d7c36 */ /* 0x040fe20008000000 */
[----:B------:R-:W-:Y:S01]  /*3b350*/  ULDC UR4, c[0x0][0x228] ;  /* 0x00008a0000047ab9 */ /* 0x000fe20000000800 */
[C---:B------:R-:W-:Y:S01]  /*3b360*/  IMAD.WIDE R4, R12.reuse, 0x2, R2 ;  /* 0x000000020c047825 */ /* 0x040fe200078e0202 */
[----:B------:R-:W-:Y:S01]  /*3b370*/  ULDC UR5, c[0x0][0x228] ;  /* 0x00008a0000057ab9 */ /* 0x000fe20000000800 */
[----:B------:R-:W-:Y:S02]  /*3b380*/  ULDC UR6, c[0x0][0x228] ;  /* 0x00008a0000067ab9 */ /* 0x000fe40000000800 */
[----:B------:R-:W-:-:S04]  /*3b390*/  IMAD.WIDE R8, R12, 0x2, R20 ;  /* 0x000000020c087825 */ /* 0x000fc800078e0214 */
[----:B------:R-:W-:-:S05]  /*3b3a0*/  VIADD R15, R27, 0x76 ;  /* 0x000000761b0f7836 */ /* 0x000fca0000000000 */
[----:B------:R-:W-:Y:S01]  /*3b3b0*/  ISETP.GE.AND P5, PT, R15, UR7, PT ;  /* 0x000000070f007c0c */ /* 0x000fe2000bfa6270 */
[----:B------:R-:W-:Y:S01]  /*3b3c0*/  VIADD R14, R27, 0x77 ;  /* 0x000000771b0e7836 */ /* 0x000fe20000000000 */
[----:B----4-:R-:W-:Y:S01]  /*3b3d0*/  PRMT R15, R16, 0x7632, R15 ;  /* 0x00007632100f7816 */ /* 0x010fe2000000000f */
[----:B------:R-:W-:Y:S01]  /*3b3e0*/  ULDC UR7, c[0x0][0x228] ;  /* 0x00008a0000077ab9 */ /* 0x000fe20000000800 */
[----:B--2---:R-:W-:Y:S01]  /*3b3f0*/  PRMT R12, R11, 0x7632, R12 ;  /* 0x000076320b0c7816 */ /* 0x004fe2000000000c */
[----:B------:R-:W-:Y:S01]  /*3b400*/  IMAD.WIDE R10, R13, 0x2, R22 ;  /* 0x000000020d0a7825 */ /* 0x000fe200078e0216 */
[----:B-----5:R0:W-:Y:S04]  /*3b410*/  @P0 STG.E.U16 desc[UR8][R4.64], R7 ;  /* 0x0000000704000986 */ /* 0x0201e8000c101508 */
[----:B------:R-:W-:Y:S01]  /*3b420*/  @P4 STG.E.U16 desc[UR8][R8.64], R12 ;  /* 0x0000000c08004986 */ /* 0x000fe2000c101508 */
[----:B------:R-:W-:Y:S01]  /*3b430*/  ISETP.LT.AND P4, PT, R19, UR4, !P3 ;  /* 0x0000000413007c0c */ /* 0x000fe2000df81270 */
[----:B------:R-:W-:-:S02]  /*3b440*/  ULDC UR4, c[0x0][0x228] ;  /* 0x00008a0000047ab9 */ /* 0x000fc40000000800 */
[----:B------:R1:W-:Y:S01]  /*3b450*/  @P6 STG.E.U16 desc[UR8][R10.64], R16 ;  /* 0x000000100a006986 */ /* 0x0003e2000c101508 */
[----:B0-----:R-:W-:-:S03]  /*3b460*/  IMAD.WIDE R6, R13, 0x2, R24 ;  /* 0x000000020d067825 */ /* 0x001fc600078e0218 */
[----:B-1----:R-:W2:Y:S04]  /*3b470*/  LDL R11, [R1+0x368] ;  /* 0x00036800010b7983 */ /* 0x002ea80000100800 */
[----:B------:R-:W4:Y:S04]  /*3b480*/  LDL.LU R16, [R1+0x34c] ;  /* 0x00034c0001107983 */ /* 0x000f280000300800 */
[----:B------:R0:W-:Y:S04]  /*3b490*/  @P4 STG.E.U16 desc[UR8][R6.64], R15 ;  /* 0x0000000f06004986 */ /* 0x0001e8000c101508 */
[----:B0-----:R-:W5:Y:S01]  /*3b4a0*/  LDL.LU R7, [R1+0x368] ;  /* 0x0003680001077983 */ /* 0x001f620000300800 */
[----:B------:R-:W-:-:S03]  /*3b4b0*/  ISETP.GE.AND P4, PT, R14, UR11, PT ;  /* 0x0000000b0e007c0c */ /* 0x000fc6000bf86270 */
[----:B------:R-:W4:Y:S01]  /*3b4c0*/  LDL.LU R14, [R1+0x378] ;  /* 0x00037800010e7983 */ /* 0x000f220000300800 */
[----:B------:R-:W-:Y:S01]  /*3b4d0*/  ISETP.LT.AND P0, PT, R26, UR5, !P3 ;  /* 0x000000051a007c0c */ /* 0x000fe2000df01270 */
[----:B------:R-:W-:Y:S01]  /*3b4e0*/  IMAD.WIDE R4, R13, 0x2, R2 ;  /* 0x000000020d047825 */ /* 0x000fe200078e0202 */
[----:B------:R-:W-:Y:S01]  /*3b4f0*/  ISETP.LT.AND P3, PT, R29, UR6, !P3 ;  /* 0x000000061d007c0c */ /* 0x000fe2000df61270 */
[----:B------:R-:W-:Y:S01]  /*3b500*/  ULDC UR5, c[0x0][0x228] ;  /* 0x00008a0000057ab9 */ /* 0x000fe20000000800 */
[----:B------:R-:W-:Y:S01]  /*3b510*/  ISETP.LT.AND P6, PT, R28, UR4, !P2 ;  /* 0x000000041c007c0c */ /* 0x000fe2000d7c1270 */
[----:B------:R-:W-:Y:S01]  /*3b520*/  ULDC UR4, c[0x0][0x248] ;  /* 0x0000920000047ab9 */ /* 0x000fe20000000800 */
[----:B------:R-:W-:Y:S01]  /*3b530*/  IMAD.WIDE R8, R13, 0x2, R20 ;  /* 0x000000020d087825 */ /* 0x000fe200078e0214 */
[----:B------:R-:W-:-:S03]  /*3b540*/  ULDC UR6, c[0x0][0x228] ;  /* 0x00008a0000067ab9 */ /* 0x000fc60000000800 */
[----:B------:R-:W-:Y:S01]  /*3b550*/  VIADD R12, R13, UR4 ;  /* 0x000000040d0c7c36 */ /* 0x000fe20008000000 */
[----:B------:R-:W-:Y:S01]  /*3b560*/  ULDC UR4, c[0x0][0x228] ;  /* 0x00008a0000047ab9 */ /* 0x000fe20000000800 */
[----:B--2---:R-:W-:Y:S02]  /*3b570*/  PRMT R13, R11, 0x7632, R13 ;  /* 0x000076320b0d7816 */ /* 0x004fe4000000000d */
[----:B------:R-:W-:Y:S01]  /*3b580*/  IMAD.WIDE R10, R12, 0x2, R22 ;  /* 0x000000020c0a7825 */ /* 0x000fe200078e0216 */
[----:B-----5:R0:W-:Y:S01]  /*3b590*/  @P0 STG.E.U16 desc[UR8][R4.64], R7 ;  /* 0x0000000704000986 */ /* 0x0201e2000c101508 */
[----:B------:R-:W-:Y:S01]  /*3b5a0*/  ISETP.LT.AND P0, PT, R26, UR5, !P2 ;  /* 0x000000051a007c0c */ /* 0x000fe2000d701270 */
[----:B------:R-:W-:Y:S02]  /*3b5b0*/  ULDC UR5, c[0x0][0x228] ;  /* 0x00008a0000057ab9 */ /* 0x000fe40000000800 */
[----:B------:R1:W-:Y:S01]  /*3b5c0*/  @P3 STG.E.U16 desc[UR8][R8.64], R13 ;  /* 0x0000000d08003986 */ /* 0x0003e2000c101508 */
[----:B------:R-:W-:Y:S01]  /*3b5d0*/  ISETP.LT.AND P3, PT, R19, UR4, !P2 ;  /* 0x0000000413007c0c */ /* 0x000fe2000d761270 */
[----:B------:R-:W-:-:S02]  /*3b5e0*/  ULDC UR4, c[0x0][0x228] ;  /* 0x00008a0000047ab9 */ /* 0x000fc40000000800 */
[----:B------:R-:W-:Y:S01]  /*3b5f0*/  ISETP.LT.AND P2, PT, R29, UR4, !P2 ;  /* 0x000000041d007c0c */ /* 0x000fe2000d741270 */
[----:B------:R-:W-:Y:S01]  /*3b600*/  ULDC UR4, c[0x0][0x248] ;  /* 0x0000920000047ab9 */ /* 0x000fe20000000800 */
[----:B---3--:R2:W-:Y:S01]  /*3b610*/  @P6 STG.E.U16 desc[UR8][R10.64], R0 ;  /* 0x000000000a006986 */ /* 0x0085e2000c101508 */
[----:B0-----:R-:W-:Y:S01]  /*3b620*/  IMAD.WIDE R4, R12, 0x2, R24 ;  /* 0x000000020c047825 */ /* 0x001fe200078e0218 */
[----:B-1----:R-:W-:-:S03]  /*3b630*/  PRMT R13, R0, 0x7632, R13 ;  /* 0x00007632000d7816 */ /* 0x002fc6000000000d */
[----:B------:R-:W-:-:S04]  /*3b640*/  IMAD.WIDE R6, R12, 0x2, R2 ;  /* 0x000000020c067825 */ /* 0x000fc800078e0202 */
[----:B------:R-:W-:-:S04]  /*3b650*/  IMAD.WIDE R8, R12, 0x2, R20 ;  /* 0x000000020c087825 */ /* 0x000fc800078e0214 */
[----:B--2---:R-:W-:Y:S01]  /*3b660*/  VIADD R10, R12, UR4 ;  /* 0x000000040c0a7c36 */ /* 0x004fe20008000000 */
[----:B----4-:R-:W-:Y:S01]  /*3b670*/  PRMT R12, R14, 0x7632, R12 ;  /* 0x000076320e0c7816 */ /* 0x010fe2000000000c */
[----:B------:R0:W-:Y:S01]  /*3b680*/  @P3 STG.E.U16 desc[UR8][R4.64], R13 ;  /* 0x0000000d04003986 */ /* 0x0001e2000c101508 */
[----:B------:R-:W-:Y:S01]  /*3b690*/  ULDC UR4, c[0x0][0x228] ;  /* 0x00008a0000047ab9 */ /* 0x000fe20000000800 */
[----:B------:R-:W-:Y:S01]  /*3b6a0*/  ISETP.LT.AND P6, PT, R28, UR6, !P5 ;  /* 0x000000061c007c0c */ /* 0x000fe2000efc1270 */
[----:B------:R-:W-:Y:S01]  /*3b6b0*/  ULDC UR6, c[0x0][0x228] ;  /* 0x00008a0000067ab9 */ /* 0x000fe20000000800 */
[----:B------:R1:W-:Y:S04]  /*3b6c0*/  @P0 STG.E.U16 desc[UR8][R6.64], R14 ;  /* 0x0000000e06000986 */ /* 0x0003e8000c101508 */
[----:B------:R2:W-:Y:S01]  /*3b6d0*/  @P2 STG.E.U16 desc[UR8][R8.64], R12 ;  /* 0x0000000c08002986 */ /* 0x0005e2000c101508 */
[----:B------:R-:W-:Y:S01]  /*3b6e0*/  ISETP.LT.AND P2, PT, R19, UR4, !P5 ;  /* 0x0000000413007c0c */ /* 0x000fe2000ef41270 */
[----:B------:R-:W-:-:S02]  /*3b6f0*/  VIADD R11, R27, 0x78 ;  /* 0x000000781b0b7836 */ /* 0x000fc40000000000 */
[----:B------:R-:W3:Y:S01]  /*3b700*/  LDL.LU R0, [R1+0x36c] ;  /* 0x00036c0001007983 */ /* 0x000ee20000300800 */
[----:B0-----:R-:W-:-:S04]  /*3b710*/  IMAD.WIDE R4, R10, 0x2, R22 ;  /* 0x000000020a047825 */ /* 0x001fc800078e0216 */
[----:B-1----:R-:W-:Y:S01]  /*3b720*/  IMAD.WIDE R6, R10, 0x2, R24 ;  /* 0x000000020a067825 */ /* 0x002fe200078e0218 */
[----:B--2---:R-:W-:Y:S01]  /*3b730*/  PRMT R12, R16, 0x7632, R12 ;  /* 0x00007632100c7816 */ /* 0x004fe2000000000c */
[----:B------:R0:W-:Y:S01]  /*3b740*/  @P6 STG.E.U16 desc[UR8][R4.64], R16 ;  /* 0x0000001004006986 */ /* 0x0001e2000c101508 */
[----:B------:R-:W-:Y:S01]  /*3b750*/  ISETP.LT.AND P0, PT, R26, UR5, !P5 ;  /* 0x000000051a007c0c */ /* 0x000fe2000ef01270 */
[----:B------:R-:W-:Y:S02]  /*3b760*/  ULDC UR4, c[0x0][0x228] ;  /* 0x00008a0000047ab9 */ /* 0x000fe40000000800 */
[----:B------:R1:W-:Y:S04]  /*3b770*/  @P2 STG.E.U16 desc[UR8][R6.64], R12 ;  /* 0x0000000c06002986 */ /* 0x0003e8000c101508 */
[----:B0-----:R-:W2:Y:S01]  /*3b780*/  LDL.LU R16, [R1+0x3a0] ;  /* 0x0003a00001107983 */ /* 0x001ea20000300800 */
[----:B------:R-:W-:Y:S01]  /*3b790*/  ISETP.GE.AND P3, PT, R11, UR13, PT ;  /* 0x0000000d0b007c0c */ /* 0x000fe2000bf66270 */
[----:B------:R-:W-:Y:S01]  /*3b7a0*/  IMAD.WIDE R4, R10, 0x2, R2 ;  /* 0x000000020a047825 */ /* 0x000fe200078e0202 */
[----:B------:R-:W-:Y:S01]  /*3b7b0*/  ULDC UR5, c[0x0][0x228] ;  /* 0x00008a0000057ab9 */ /* 0x000fe20000000800 */
[----:B-1----:R-:W4:Y:S01]  /*3b7c0*/  LDL.LU R7, [R1+0x35c] ;  /* 0x00035c0001077983 */ /* 0x002f220000300800 */
[----:B------:R-:W-:Y:S01]  /*3b7d0*/  ISETP.LT.AND P5, PT, R29, UR6, !P5 ;  /* 0x000000061d007c0c */ /* 0x000fe2000efa1270 */
[----:B------:R-:W-:Y:S01]  /*3b7e0*/  VIADD R14, R27, 0x79 ;  /* 0x000000791b0e7836 */ /* 0x000fe20000000000 */
[----:B------:R-:W-:Y:S01]  /*3b7f0*/  ISETP.LT.AND P6, PT, R28, UR4, !P4 ;  /* 0x000000041c007c0c */ /* 0x000fe2000e7c1270 */
[----:B------:R-:W-:Y:S01]  /*3b800*/  ULDC UR4, c[0x0][0x248] ;  /* 0x0000920000047ab9 */ /* 0x000fe20000000800 */
[----:B------:R-:W-:Y:S01]  /*3b810*/  ULDC UR6, c[0x0][0x228] ;  /* 0x00008a0000067ab9 */ /* 0x000fe20000000800 */
[C---:B------:R-:W-:Y:S01]  /*3b820*/  VIADD R13, R10.reuse, UR4 ;  /* 0x000000040a0d7c36 */ /* 0x040fe20008000000 */
[----:B------:R-:W-:Y:S01]  /*3b830*/  ULDC UR4, c[0x0][0x228] ;  /* 0x00008a0000047ab9 */ /* 0x000fe20000000800 */
[----:B------:R-:W-:Y:S01]  /*3b840*/  IMAD.WIDE R10, R10, 0x2, R20 ;  /* 0x000000020a0a7825 */ /* 0x000fe200078e0214 */
[----:B------:R-:W-:-:S03]  /*3b850*/  ISETP.GE.AND P2, PT, R14, UR21, PT ;  /* 0x000000150e007c0c */ /* 0x000fc6000bf46270 */
[----:B------:R-:W-:Y:S01]  /*3b860*/  IMAD.WIDE R8, R13, 0x2, R22 ;  /* 0x000000020d087825 */ /* 0x000fe200078e0216 */
[----:B---3--:R-:W-:Y:S01]  /*3b870*/  PRMT R15, R0, 0x7632, R15 ;  /* 0x00007632000f7816 */ /* 0x008fe2000000000f */
[----:B------:R0:W-:Y:S04]  /*3b880*/  @P0 STG.E.U16 desc[UR8][R4.64], R0 ;  /* 0x0000000004000986 */ /* 0x0001e8000c101508 */
[----:B------:R1:W-:Y:S01]  /*3b890*/  @P5 STG.E.U16 desc[UR8][R10.64], R15 ;  /* 0x0000000f0a005986 */ /* 0x0003e2000c101508 */
[----:B------:R-:W-:Y:S01]  /*3b8a0*/  ISETP.LT.AND P5, PT, R19, UR4, !P4 ;  /* 0x0000000413007c0c */ /* 0x000fe2000e7a1270 */
[----:B------:R-:W-:Y:S01]  /*3b8b0*/  ULDC UR4, c[0x0][0x228] ;  /* 0x00008a0000047ab9 */ /* 0x000fe20000000800 */
[----:B0-----:R-:W-:Y:S01]  /*3b8c0*/  IMAD.WIDE R4, R13, 0x2, R24 ;  /* 0x000000020d047825 */ /* 0x001fe200078e0218 */
[----:B------:R-:W3:Y:S04]  /*3b8d0*/  LDL.LU R0, [R1+0x1114] ;  /* 0x0011140001007983 */ /* 0x000ee80000300800 */
[----:B-1----:R-:W5:Y:S04]  /*3b8e0*/  LDL R11, [R1+0x37c] ;  /* 0x00037c00010b7983 */ /* 0x002f680000100800 */
[----:B------:R-:W3:Y:S01]  /*3b8f0*/  LDL R15, [R1+0x390] ;  /* 0x00039000010f7983 */ /* 0x000ee20000100800 */
[----:B----4-:R-:W-:-:S03]  /*3b900*/  PRMT R14, R7, 0x7632, R14 ;  /* 0x00007632070e7816 */ /* 0x010fc6000000000e */
[----:B------:R-:W-:Y:S04]  /*3b910*/  @P6 STG.E.U16 desc[UR8][R8.64], R7 ;  /* 0x0000000708006986 */ /* 0x000fe8000c101508 */
[----:B------:R0:W-:Y:S04]  /*3b920*/  @P5 STG.E.U16 desc[UR8][R4.64], R14 ;  /* 0x0000000e04005986 */ /* 0x0001e8000c101508 */
[----:B0-----:R-:W4:Y:S01]  /*3b930*/  LDL.LU R5, [R1+0x37c] ;  /* 0x00037c0001057983 */ /* 0x001f220000300800 */
[----:B------:R-:W-:Y:S01]  /*3b940*/  ISETP.LT.AND P0, PT, R26, UR5, !P4 ;  /* 0x000000051a007c0c */ /* 0x000fe2000e701270 */
[----:B------:R-:W-:Y:S01]  /*3b950*/  IMAD.WIDE R6, R13, 0x2, R2 ;  /* 0x000000020d067825 */ /* 0x000fe200078e0202 */
[----:B------:R-:W-:Y:S01]  /*3b960*/  ISETP.LT.AND P4, PT, R29, UR6, !P4 ;  /* 0x000000061d007c0c */ /* 0x000fe2000e781270 */
[----:B------:R-:W-:Y:S01]  /*3b970*/  ULDC UR5, c[0x0][0x228] ;  /* 0x00008a0000057ab9 */ /* 0x000fe20000000800 */
[----:B------:R-:W-:Y:S01]  /*3b980*/  ISETP.LT.AND P6, PT, R28, UR4, !P3 ;  /* 0x000000041c007c0c */ /* 0x000fe2000dfc1270 */
[----:B------:R-:W-:Y:S01]  /*3b990*/  ULDC UR4, c[0x0][0x248] ;  /* 0x0000920000047ab9 */ /* 0x000fe20000000800 */
[----:B------:R-:W-:Y:S01]  /*3b9a0*/  IMAD.WIDE R8, R13, 0x2, R20 ;  /* 0x000000020d087825 */ /* 0x000fe200078e0214 */
[----:B--2---:R-:W-:Y:S01]  /*3b9b0*/  PRMT R17, R16, 0x7632, R17 ;  /* 0x0000763210117816 */ /* 0x004fe20000000011 */
[----:B------:R-:W-:-:S02]  /*3b9c0*/  ULDC UR6, c[0x0][0x228] ;  /* 0x00008a0000067ab9 */ /* 0x000fc40000000800 */
[----:B------:R-:W-:Y:S01]  /*3b9d0*/  VIADD R12, R13, UR4 ;  /* 0x000000040d0c7c36 */ /* 0x000fe20008000000 */
[----:B------:R-:W-:Y:S01]  /*3b9e0*/  ULDC UR4, c[0x0][0x228] ;  /* 0x00008a0000047ab9 */ /* 0x000fe20000000800 */
[----:B-----5:R-:W-:Y:S02]  /*3b9f0*/  PRMT R13, R11, 0x7632, R13 ;  /* 0x000076320b0d7816 */ /* 0x020fe4000000000d */
[----:B------:R-:W-:Y:S01]  /*3ba00*/  IMAD.WIDE R10, R12, 0x2, R22 ;  /* 0x000000020c0a7825 */ /* 0x000fe200078e0216 */
[----:B----4-:R-:W-:Y:S04]  /*3ba10*/  @P0 STG.E.U16 desc[UR8][R6.64], R5 ;  /* 0x0000000506000986 */ /* 0x010fe8000c101508 */
[----:B------:R0:W-:Y:S01]  /*3ba20*/  @P4 STG.E.U16 desc[UR8][R8.64], R13 ;  /* 0x0000000d08004986 */ /* 0x0001e2000c101508 */
[----:B------:R-:W-:Y:S01]  /*3ba30*/  ISETP.LT.AND P4, PT, R19, UR4, !P3 ;  /* 0x0000000413007c0c */ /* 0x000fe2000df81270 */
[----:B------:R-:W-:-:S02]  /*3ba40*/  ULDC UR4, c[0x0][0x248] ;  /* 0x0000920000047ab9 */ /* 0x000fc40000000800 */
[----:B------:R1:W-:Y:S01]  /*3ba50*/  @P6 STG.E.U16 desc[UR8][R10.64], R16 ;  /* 0x000000100a006986 */ /* 0x0003e2000c101508 */
[----:B------:R-:W-:Y:S01]  /*3ba60*/  ISETP.LT.AND P5, PT, R26, UR5, !P3 ;  /* 0x000000051a007c0c */ /* 0x000fe2000dfa1270 */
[----:B------:R-:W-:Y:S02]  /*3ba70*/  ULDC UR5, c[0x0][0x228] ;  /* 0x00008a0000057ab9 */ /* 0x000fe40000000800 */
[----:B---3--:R-:W2:Y:S01]  /*3ba80*/  LDS.128 R4, [R0] ;  /* 0x0000000000047984 */ /* 0x008ea20000000c00 */
[----:B0-----:R-:W-:-:S04]  /*3ba90*/  IMAD.WIDE R8, R12, 0x2, R24 ;  /* 0x000000020c087825 */ /* 0x001fc800078e0218 */
[----:B-1----:R-:W-:Y:S01]  /*3baa0*/  VIADD R16, R27, 0x7a ;  /* 0x0000007a1b107836 */ /* 0x002fe20000000000 */
[----:B------:R0:W-:Y:S04]  /*3bab0*/  @P4 STG.E.U16 desc[UR8][R8.64], R17 ;  /* 0x0000001108004986 */ /* 0x0001e8000c101508 */
[----:B------:R-:W-:Y:S02]  /*3bac0*/  ISETP.GE.AND P0, PT, R16, UR19, PT ;  /* 0x0000001310007c0c */ /* 0x000fe4000bf06270 */
[----:B------:R-:W3:Y:S04]  /*3bad0*/  LDL.LU R16, [R1+0x380] ;  /* 0x0003800001107983 */ /* 0x000ee80000300800 */
[----:B0-----:R-:W4:Y:S01]  /*3bae0*/  LDL.LU R9, [R1+0x390] ;  /* 0x0003900001097983 */ /* 0x001f220000300800 */
[----:B------:R-:W-:Y:S01]  /*3baf0*/  ISETP.LT.AND P3, PT, R29, UR6, !P3 ;  /* 0x000000061d007c0c */ /* 0x000fe2000df61270 */
[C---:B------:R-:W-:Y:S01]  /*3bb00*/  VIADD R0, R12.reuse, UR4 ;  /* 0x000000040c007c36 */ /* 0x040fe20008000000 */
[----:B------:R-:W-:Y:S01]  /*3bb10*/  PRMT R18, R15, 0x7632, R18 ;  /* 0x000076320f127816 */ /* 0x000fe20000000012 */
[----:B------:R-:W-:Y:S01]  /*3bb20*/  IMAD.WIDE R10, R12, 0x2, R2 ;  /* 0x000000020c0a7825 */ /* 0x000fe200078e0202 */
[----:B------:R-:W-:Y:S01]  /*3bb30*/  ULDC UR4, c[0x0][0x228] ;  /* 0x00008a0000047ab9 */ /* 0x000fe20000000800 */
[----:B------:R-:W-:-:S02]  /*3bb40*/  ULDC UR6, c[0x0][0x228] ;  /* 0x00008a0000067ab9 */ /* 0x000fc40000000800 */
[----:B------:R-:W-:-:S04]  /*3bb50*/  IMAD.WIDE R12, R12, 0x2, R20 ;  /* 0x000000020c0c7825 */ /* 0x000fc800078e0214 */
[----:B------:R-:W-:Y:S01]  /*3bb60*/  VIADD R17, R27, 0x7b ;  /* 0x0000007b1b117836 */ /* 0x000fe20000000000 */
[----:B------:R-:W-:Y:S01]  /*3bb70*/  ISETP.LT.AND P6, PT, R28, UR7, !P2 ;  /* 0x000000071c007c0c */ /* 0x000fe2000d7c1270 */
[----:B------:R-:W-:Y:S01]  /*3bb80*/  IMAD.WIDE R14, R0, 0x2, R22 ;  /* 0x00000002000e7825 */ /* 0x000fe200078e0216 */
[----:B------:R-:W-:Y:S01]  /*3bb90*/  ISETP.LT.AND P4, PT, R19, UR4, !P2 ;  /* 0x0000000413007c0c */ /* 0x000fe2000d781270 */
[----:B------:R-:W-:Y:S01]  /*3bba0*/  ULDC UR7, c[0x0][0x228] ;  /* 0x00008a0000077ab9 */ /* 0x000fe20000000800 */
[----:B------:R-:W-:Y:S01]  /*3bbb0*/  ULDC UR4, c[0x0][0x248] ;  /* 0x0000920000047ab9 */ /* 0x000fe20000000800 */
[----:B----4-:R0:W-:Y:S01]  /*3bbc0*/  @P5 STG.E.U16 desc[UR8][R10.64], R9 ;  /* 0x000000090a005986 */ /* 0x0101e2000c101508 */
[----:B------:R-:W-:Y:S01]  /*3bbd0*/  ISETP.LT.AND P5, PT, R26, UR5, !P2 ;  /* 0x000000051a007c0c */ /* 0x000fe2000d7a1270 */
[----:B------:R-:W-:Y:S02]  /*3bbe0*/  ULDC UR5, c[0x0][0x228] ;  /* 0x00008a0000057ab9 */ /* 0x000fe40000000800 */
[----:B------:R1:W-:Y:S01]  /*3bbf0*/  @P3 STG.E.U16 desc[UR8][R12.64], R18 ;  /* 0x000000120c003986 */ /* 0x0003e2000c101508 */
[----:B------:R-:W-:Y:S01]  /*3bc00*/  ISETP.LT.AND P3, PT, R29, UR6, !P2 ;  /* 0x000000061d007c0c */ /* 0x000fe2000d761270 */
[----:B------:R-:W-:Y:S01]  /*3bc10*/  ULDC UR6, c[0x0][0x228] ;  /* 0x00008a0000067ab9 */ /* 0x000fe20000000800 */
[----:B------:R-:W-:-:S02]  /*3bc20*/  ISETP.GE.AND P2, PT, R17, UR17, PT ;  /* 0x0000001111007c0c */ /* 0x000fc4000bf46270 */
[----:B------:R-:W4:Y:S04]  /*3bc30*/  LDL.LU R17, [R1+0x3a4] ;  /* 0x0003a40001117983 */ /* 0x000f280000300800 */
[----:B---3--:R3:W-:Y:S01]  /*3bc40*/  @P6 STG.E.U16 desc[UR8][R14.64], R16 ;  /* 0x000000100e006986 */ /* 0x0087e2000c101508 */
[----:B------:R-:W-:Y:S01]  /*3bc50*/  ISETP.LT.AND P6, PT, R28, UR7, !P0 ;  /* 0x000000071c007c0c */ /* 0x000fe2000c7c1270 */
[----:B0-----:R-:W-:Y:S01]  /*3bc60*/  IMAD.WIDE R10, R0, 0x2, R24 ;  /* 0x00000002000a7825 */ /* 0x001fe200078e0218 */
[----:B-1----:R-:W-:Y:S01]  /*3bc70*/  PRMT R18, R16, 0x7632, R18 ;  /* 0x0000763210127816 */ /* 0x002fe20000000012 */
[----:B------:R-:W-:Y:S02]  /*3bc80*/  ULDC UR7, c[0x0][0x228] ;  /* 0x00008a0000077ab9 */ /* 0x000fe40000000800 */
[----:B------:R-:W-:-:S04]  /*3bc90*/  IMAD.WIDE R8, R0, 0x2, R2 ;  /* 0x0000000200087825 */ /* 0x000fc800078e0202 */
[----:B------:R-:W-:-:S04]  /*3bca0*/  IMAD.WIDE R12, R0, 0x2, R20 ;  /* 0x00000002000c7825 */ /* 0x000fc800078e0214 */
[----:B---3--:R-:W-:Y:S01]  /*3bcb0*/  VIADD R16, R0, UR4 ;  /* 0x0000000400107c36 */ /* 0x008fe20008000000 */
[----:B--2---:R-:W-:Y:S01]  /*3bcc0*/  PRMT R0, R4, 0x7632, R0 ;  /* 0x0000763204007816 */ /* 0x004fe20000000000 */
[----:B------:R0:W-:Y:S01]  /*3bcd0*/  @P4 STG.E.U16 desc[UR8][R10.64], R18 ;  /* 0x000000120a004986 */ /* 0x0001e2000c101508 */
[----:B------:R-:W-:Y:S01]  /*3bce0*/  ULDC UR4, c[0x0][0x228] ;  /* 0x00008a0000047ab9 */ /* 0x000fe20000000800 */
[----:B------:R-:W-:Y:S02]  /*3bcf0*/  IMAD.WIDE R14, R16, 0x2, R22 ;  /* 0x00000002100e7825 */ /* 0x000fe400078e0216 */
[----:B------:R-:W-:Y:S04]  /*3bd00*/  @P5 STG.E.U16 desc[UR8][R8.64], R4 ;  /* 0x0000000408005986 */ /* 0x000fe8000c101508 */
[----:B------:R1:W-:Y:S01]  /*3bd10*/  @P3 STG.E.U16 desc[UR8][R12.64], R0 ;  /* 0x000000000c003986 */ /* 0x0003e2000c101508 */
[----:B------:R-:W-:Y:S01]  /*3bd20*/  ISETP.LT.AND P4, PT, R19, UR4, !P0 ;  /* 0x0000000413007c0c */ /* 0x000fe2000c781270 */
[----:B------:R-:W-:-:S02]  /*3bd30*/  ULDC UR4, c[0x0][0x248] ;  /* 0x0000920000047ab9 */ /* 0x000fc40000000800 */
[----:B0-----:R-:W2:Y:S01]  /*3bd40*/  LDL.LU R18, [R1+0x384] ;  /* 0x0003840001127983 */ /* 0x001ea20000300800 */
[----:B------:R-:W-:Y:S01]  /*3bd50*/  ISETP.LT.AND P5, PT, R26, UR5, !P0 ;  /* 0x000000051a007c0c */ /* 0x000fe2000c7a1270 */
[----:B------:R-:W-:Y:S01]  /*3bd60*/  IMAD.WIDE R10, R16, 0x2, R24 ;  /* 0x00000002100a7825 */ /* 0x000fe200078e0218 */
[----:B------:R-:W-:Y:S01]  /*3bd70*/  ISETP.LT.AND P3, PT, R29, UR6, !P0 ;  /* 0x000000061d007c0c */ /* 0x000fe2000c761270 */
[----:B------:R-:W-:Y:S01]  /*3bd80*/  ULDC UR5, c[0x0][0x228] ;  /* 0x00008a0000057ab9 */ /* 0x000fe20000000800 */
[----:B------:R-:W-:Y:S01]  /*3bd90*/  ULDC UR6, c[0x0][0x228] ;  /* 0x00008a0000067ab9 */ /* 0x000fe20000000800 */
[----:B-1----:R-:W3:Y:S04]  /*3bda0*/  LDL R13, [R1+0x394] ;  /* 0x00039400010d7983 */ /* 0x002ee80000100800 */
[----:B----4-:R0:W-:Y:S02]  /*3bdb0*/  @P6 STG.E.U16 desc[UR8][R14.64], R17 ;  /* 0x000000110e006986 */ /* 0x0101e4000c101508 */
[----:B0-----:R-:W-:-:S05]  /*3bdc0*/  VIADD R14, R27, 0x7c ;  /* 0x0000007c1b0e7836 */ /* 0x001fca0000000000 */
[----:B------:R-:W-:Y:S02]  /*3bdd0*/  ISETP.GE.AND P0, PT, R14, UR15, PT ;  /* 0x0000000f0e007c0c */ /* 0x000fe4000bf06270 */
[----:B------:R-:W4:Y:S01]  /*3bde0*/  LDL.LU R14, [R1+0x394] ;  /* 0x00039400010e7983 */ /* 0x000f220000300800 */
[----:B------:R-:W-:Y:S01]  /*3bdf0*/  PRMT R4, R17, 0x7632, R4 ;  /* 0x0000763211047816 */ /* 0x000fe20000000004 */
[----:B------:R-:W-:Y:S01]  /*3be00*/  VIADD R0, R16, UR4 ;  /* 0x0000000410007c36 */ /* 0x000fe20008000000 */
[----:B------:R-:W-:Y:S01]  /*3be10*/  ISETP.LT.AND P6, PT, R28, UR7, !P2 ;  /* 0x000000071c007c0c */ /* 0x000fe2000d7c1270 */
[----:B------:R-:W-:Y:S01]  /*3be20*/  ULDC UR4, c[0x0][0x228] ;  /* 0x00008a0000047ab9 */ /* 0x000fe20000000800 */
[C---:B------:R-:W-:Y:S01]  /*3be30*/  IMAD.WIDE R8, R16.reuse, 0x2, R2 ;  /* 0x0000000210087825 */ /* 0x040fe200078e0202 */
[----:B------:R2:W-:Y:S01]  /*3be40*/  @P4 STG.E.U16 desc[UR8][R10.64], R4 ;  /* 0x000000040a004986 */ /* 0x0005e2000c101508 */
[----:B------:R-:W-:Y:S01]  /*3be50*/  ISETP.LT.AND P4, PT, R19, UR4, !P2 ;  /* 0x0000000413007c0c */ /* 0x000fe2000d781270 */
[----:B------:R-:W-:Y:S01]  /*3be60*/  ULDC UR7, c[0x0][0x228] ;  /* 0x00008a0000077ab9 */ /* 0x000fe20000000800 */
[----:B------:R-:W-:Y:S01]  /*3be70*/  IMAD.WIDE R16, R16, 0x2, R20 ;  /* 0x0000000210107825 */ /* 0x000fe200078e0214 */
[----:B------:R-:W-:Y:S01]  /*3be80*/  ULDC UR4, c[0x0][0x248] ;  /* 0x0000920000047ab9 */ /* 0x000fe20000000800 */
[----:B---3--:R-:W-:-:S02]  /*3be90*/  PRMT R15, R13, 0x7632, R15 ;  /* 0x000076320d0f7816 */ /* 0x008fc4000000000f */
[----:B------:R-:W-:Y:S01]  /*3bea0*/  IMAD.WIDE R12, R0, 0x2, R22 ;  /* 0x00000002000c7825 */ /* 0x000fe200078e0216 */
[----:B--2---:R-:W-:-:S03]  /*3beb0*/  PRMT R4, R18, 0x7632, R4 ;  /* 0x0000763212047816 */ /* 0x004fc60000000004 */
[----:B------:R-:W-:Y:S01]  /*3bec0*/  IMAD.WIDE R10, R0, 0x2, R24 ;  /* 0x00000002000a7825 */ /* 0x000fe200078e0218 */
[----:B----4-:R-:W-:Y:S04]  /*3bed0*/  @P5 STG.E.U16 desc[UR8][R8.64], R14 ;  /* 0x0000000e08005986 */ /* 0x010fe8000c101508 */
[----:B------:R0:W-:Y:S01]  /*3bee0*/  @P3 STG.E.U16 desc[UR8][R16.64], R15 ;  /* 0x0000000f10003986 */ /* 0x0001e2000c101508 */
[----:B------:R-:W-:Y:S01]  /*3bef0*/  ISETP.LT.AND P5, PT, R26, UR5, !P2 ;  /* 0x000000051a007c0c */ /* 0x000fe2000d7a1270 */
[----:B------:R-:W-:Y:S01]  /*3bf00*/  ULDC UR5, c[0x0][0x228] ;  /* 0x00008a0000057ab9 */ /* 0x000fe20000000800 */
[----:B------:R-:W-:Y:S01]  /*3bf10*/  ISETP.LT.AND P3, PT, R29, UR6, !P2 ;  /* 0x000000061d007c0c */ /* 0x000fe2000d761270 */
[----:B------:R1:W-:Y:S01]  /*3bf20*/  @P6 STG.E.U16 desc[UR8][R12.64], R18 ;  /* 0x000000120c006986 */ /* 0x0003e2000c101508 */
[----:B------:R-:W-:Y:S01]  /*3bf30*/  ULDC UR6, c[0x0][0x228] ;  /* 0x00008a0000067ab9 */ /* 0x000fe20000000800 */
[----:B0-----:R-:W-:-:S02]  /*3bf40*/  VIADD R16, R27, 0x7d ;  /* 0x0000007d1b107836 */ /* 0x001fc40000000000 */
[----:B------:R0:W-:Y:S04]  /*3bf50*/  @P4 STG.E.U16 desc[UR8][R10.64], R4 ;  /* 0x000000040a004986 */ /* 0x0001e8000c101508 */
[----:B-1----:R-:W2:Y:S01]  /*3bf60*/  LDL.LU R18, [R1+0x388] ;  /* 0x0003880001127983 */ /* 0x002ea20000300800 */
[----:B------:R-:W-:-:S03]  /*3bf70*/  ISETP.GE.AND P2, PT, R16, UR25, PT ;  /* 0x0000001910007c0c */ /* 0x000fc6000bf46270 */
[----:B------:R-:W3:Y:S04]  /*3bf80*/  LDL.LU R16, [R1+0x398] ;  /* 0x0003980001107983 */ /* 0x000ee80000300800 */
[----:B0-----:R-:W4:Y:S01]  /*3bf90*/  LDL.LU R11, [R1+0x3a8] ;  /* 0x0003a800010b7983 */ /* 0x001f220000300800 */
[----:B------:R-:W-:Y:S01]  /*3bfa0*/  ISETP.LT.AND P6, PT, R28, UR7, !P0 ;  /* 0x000000071c007c0c */ /* 0x000fe2000c7c1270 */
[C---:B------:R-:W-:Y:S01]  /*3bfb0*/  VIADD R17, R0.reuse, UR4 ;  /* 0x0000000400117c36 */ /* 0x040fe20008000000 */
[----:B------:R-:W-:Y:S01]  /*3bfc0*/  ULDC UR4, c[0x0][0x228] ;  /* 0x00008a0000047ab9 */ /* 0x000fe20000000800 */
[----:B------:R-:W-:-:S04]  /*3bfd0*/  IMAD.WIDE R8, R0, 0x2, R2 ;  /* 0x0000000200087825 */ /* 0x000fc800078e0202 */
[----:B------:R-:W-:Y:S01]  /*3bfe0*/  IMAD.WIDE R12, R0, 0x2, R20 ;  /* 0x00000002000c7825 */ /* 0x000fe200078e0214 */
[----:B------:R-:W-:-:S03]  /*3bff0*/  PRMT R0, R5, 0x7632, R0 ;  /* 0x0000763205007816 */ /* 0x000fc60000000000 */
[----:B------:R-:W-:Y:S01]  /*3c000*/  IMAD.WIDE R14, R17, 0x2, R22 ;  /* 0x00000002110e7825 */ /* 0x000fe200078e0216 */
[----:B------:R0:W-:Y:S04]  /*3c010*/  @P5 STG.E.U16 desc[UR8][R8.64], R5 ;  /* 0x0000000508005986 */ /* 0x0001e8000c101508 */
[----:B------:R-:W-:Y:S01]  /*3c020*/  @P3 STG.E.U16 desc[UR8][R12.64], R0 ;  /* 0x000000000c003986 */ /* 0x000fe2000c101508 */
[----:B------:R-:W-:Y:S01]  /*3c030*/  ISETP.LT.AND P3, PT, R19, UR4, !P0 ;  /* 0x0000000413007c0c */ /* 0x000fe2000c761270 */
[----:B------:R-:W-:Y:S01]  /*3c040*/  ULDC UR4, c[0x0][0x248] ;  /* 0x0000920000047ab9 */ /* 0x000fe20000000800 */
[----:B------:R-:W-:Y:S01]  /*3c050*/  ISETP.LT.AND P4, PT, R26, UR5, !P0 ;  /* 0x000000051a007c0c */ /* 0x000fe2000c781270 */
[----:B------:R-:W-:Y:S01]  /*3c060*/  ULDC UR5, c[0x0][0x228] ;  /* 0x00008a0000057ab9 */ /* 0x000fe20000000800 */
[----:B------:R-:W-:Y:S01]  /*3c070*/  ISETP.LT.AND P5, PT, R29, UR6, !P0 ;  /* 0x000000061d007c0c */ /* 0x000fe2000c7a1270 */
[----:B------:R-:W-:Y:S01]  /*3c080*/  ULDC UR6, c[0x0][0x228] ;  /* 0x00008a0000067ab9 */ /* 0x000fe20000000800 */
[----:B0-----:R-:W-:Y:S01]  /*3c090*/  IMAD.WIDE R8, R17, 0x2, R24 ;  /* 0x0000000211087825 */ /* 0x001fe200078e0218 */
[----:B----4-:R0:W-:Y:S03]  /*3c0a0*/  @P6 STG.E.U16 desc[UR8][R14.64], R11 ;  /* 0x0000000b0e006986 */ /* 0x0101e6000c101508 */
[----:B0-----:R-:W-:-:S02]  /*3c0b0*/  VIADD R14, R27, 0x7e ;  /* 0x0000007e1b0e7836 */ /* 0x001fc40000000000 */
[----:B------:R-:W4:Y:S01]  /*3c0c0*/  LDL.LU R27, [R1+0x3ac] ;  /* 0x0003ac00011b7983 */ /* 0x000f220000300800 */
[----:B------:R-:W-:Y:S01]  /*3c0d0*/  PRMT R0, R11, 0x7632, R0 ;  /* 0x000076320b007816 */ /* 0x000fe20000000000 */
[C---:B------:R-:W-:Y:S01]  /*3c0e0*/  IMAD.WIDE R4, R17.reuse, 0x2, R2 ;  /* 0x0000000211047825 */ /* 0x040fe200078e0202 */
[----:B------:R-:W-:Y:S01]  /*3c0f0*/  ISETP.LT.AND P6, PT, R28, UR5, !P2 ;  /* 0x000000051c007c0c */ /* 0x000fe2000d7c1270 */
[----:B------:R-:W-:Y:S01]  /*3c100*/  ULDC UR5, c[0x0][0x228] ;  /* 0x00008a0000057ab9 */ /* 0x000fe20000000800 */
[----:B---3--:R-:W-:Y:S01]  /*3c110*/  PRMT R13, R16, 0x7632, R13 ;  /* 0x00007632100d7816 */ /* 0x008fe2000000000d */
[C---:B------:R-:W-:Y:S01]  /*3c120*/  IMAD.WIDE R10, R17.reuse, 0x2, R20 ;  /* 0x00000002110a7825 */ /* 0x040fe200078e0214 */
[----:B------:R-:W-:Y:S03]  /*3c130*/  @P3 STG.E.U16 desc[UR8][R8.64], R0 ;  /* 0x0000000008003986 */ /* 0x000fe6000c101508 */
[----:B------:R-:W-:Y:S01]  /*3c140*/  VIADD R12, R17, UR4 ;  /* 0x00000004110c7c36 */ /* 0x000fe20008000000 */
[----:B------:R0:W-:Y:S01]  /*3c150*/  @P4 STG.E.U16 desc[UR8][R4.64], R16 ;  /* 0x0000001004004986 */ /* 0x0001e2000c101508 */
[----:B------:R-:W-:Y:S01]  /*3c160*/  ULDC UR4, c[0x0][0x228] ;  /* 0x00008a0000047ab9 */ /* 0x000fe20000000800 */
[----:B------:R-:W-:Y:S01]  /*3c170*/  ISETP.LT.AND P4, PT, R26, UR5, !P2 ;  /* 0x000000051a007c0c */ /* 0x000fe2000d781270 */
[----:B------:R-:W-:Y:S01]  /*3c180*/  ULDC UR5, c[0x0][0x228] ;  /* 0x00008a0000057ab9 */ /* 0x000fe20000000800 */
[----:B------:R1:W-:Y:S01]  /*3c190*/  @P5 STG.E.U16 desc[UR8][R10.64], R13 ;  /* 0x0000000d0a005986 */ /* 0x0003e2000c101508 */
[----:B------:R-:W-:Y:S01]  /*3c1a0*/  ISETP.LT.AND P5, PT, R19, UR4, !P2 ;  /* 0x0000000413007c0c */ /* 0x000fe2000d7a1270 */
[----:B------:R-:W-:Y:S01]  /*3c1b0*/  ULDC UR4, c[0x0][0x228] ;  /* 0x00008a0000047ab9 */ /* 0x000fe20000000800 */
[----:B------:R-:W-:Y:S01]  /*3c1c0*/  ISETP.GE.AND P0, PT, R14, UR23, PT ;  /* 0x000000170e007c0c */ /* 0x000fe2000bf06270 */
[----:B0-----:R-:W-:Y:S01]  /*3c1d0*/  IMAD.WIDE R4, R12, 0x2, R22 ;  /* 0x000000020c047825 */ /* 0x001fe200078e0216 */
[----:B------:R-:W-:Y:S01]  /*3c1e0*/  ISETP.LT.AND P2, PT, R29, UR4, !P2 ;  /* 0x000000041d007c0c */ /* 0x000fe2000d741270 */
[----:B------:R-:W-:-:S03]  /*3c1f0*/  ULDC UR4, c[0x0][0x248] ;  /* 0x0000920000047ab9 */ /* 0x000fc60000000800 */
[----:B--2---:R0:W-:Y:S01]  /*3c200*/  @P6 STG.E.U16 desc[UR8][R4.64], R18 ;  /* 0x0000001204006986 */ /* 0x0041e2000c101508 */
[----:B------:R-:W-:Y:S01]  /*3c210*/  ISETP.LT.AND P6, PT, R28, UR5, !P0 ;  /* 0x000000051c007c0c */ /* 0x000fe2000c7c1270 */
[----:B------:R-:W-:Y:S01]  /*3c220*/  IMAD.WIDE R8, R12, 0x2, R2 ;  /* 0x000000020c087825 */ /* 0x000fe200078e0202 */
[----:B------:R-:W-:Y:S01]  /*3c230*/  PRMT R15, R18, 0x7632, R15 ;  /* 0x00007632120f7816 */ /* 0x000fe2000000000f */
[----:B------:R-:W-:Y:S02]  /*3c240*/  ULDC UR5, c[0x0][0x228] ;  /* 0x00008a0000057ab9 */ /* 0x000fe40000000800 */
[----:B-1----:R-:W-:Y:S01]  /*3c250*/  VIADD R11, R12, UR4 ;  /* 0x000000040c0b7c36 */ /* 0x002fe20008000000 */
[----:B------:R-:W-:Y:S01]  /*3c260*/  PRMT R0, R6, 0x7632, R0 ;  /* 0x0000763206007816 */ /* 0x000fe20000000000 */
[----:B------:R-:W-:Y:S01]  /*3c270*/  ULDC UR4, c[0x0][0x228] ;  /* 0x00008a0000047ab9 */ /* 0x000fe20000000800 */
[----:B0-----:R-:W-:-:S04]  /*3c280*/  IMAD.WIDE R4, R12, 0x2, R24 ;  /* 0x000000020c047825 */ /* 0x001fc800078e0218 */
[----:B------:R-:W-:Y:S01]  /*3c290*/  IMAD.WIDE R12, R12, 0x2, R20 ;  /* 0x000000020c0c7825 */ /* 0x000fe200078e0214 */
[----:B------:R0:W-:Y:S01]  /*3c2a0*/  @P5 STG.E.U16 desc[UR8][R4.64], R15 ;  /* 0x0000000f04005986 */ /* 0x0001e2000c101508 */
[C---:B------:R-:W-:Y:S01]  /*3c2b0*/  ISETP.LT.AND P5, PT, R19.reuse, UR4, !P0 ;  /* 0x0000000413007c0c */ /* 0x040fe2000c7a1270 */
[----:B------:R-:W-:Y:S02]  /*3c2c0*/  ULDC UR4, c[0x0][0x228] ;  /* 0x00008a0000047ab9 */ /* 0x000fe40000000800 */
[----:B------:R-:W-:Y:S01]  /*3c2d0*/  @P4 STG.E.U16 desc[UR8][R8.64], R6 ;  /* 0x0000000608004986 */ /* 0x000fe2000c101508 */
[----:B------:R-:W-:Y:S01]  /*3c2e0*/  ISETP.LT.AND P4, PT, R19, UR5, !P1 ;  /* 0x0000000513007c0c */ /* 0x000fe2000cf81270 */
[----:B------:R-:W-:Y:S01]  /*3c2f0*/  ULDC UR5, c[0x0][0x228] ;  /* 0x00008a0000057ab9 */ /* 0x000fe20000000800 */
[----:B------:R-:W-:Y:S01]  /*3c300*/  ISETP.LT.AND P3, PT, R28, UR6, !P1 ;  /* 0x000000061c007c0c */ /* 0x000fe2000cf61270 */
[----:B------:R1:W-:Y:S01]  /*3c310*/  @P2 STG.E.U16 desc[UR8][R12.64], R0 ;  /* 0x000000000c002986 */ /* 0x0003e2000c101508 */
[----:B0-----:R-:W-:Y:S01]  /*3c320*/  IMAD.WIDE R14, R11, 0x2, R22 ;  /* 0x000000020b0e7825 */ /* 0x001fe200078e0216 */
[----:B------:R-:W-:Y:S01]  /*3c330*/  ISETP.LT.AND P2, PT, R26, UR5, !P1 ;  /* 0x000000051a007c0c */ /* 0x000fe2000cf41270 */
[----:B------:R-:W-:Y:S01]  /*3c340*/  ULDC UR6, c[0x0][0x228] ;  /* 0x00008a0000067ab9 */ /* 0x000fe20000000800 */
[----:B------:R-:W-:Y:S01]  /*3c350*/  ULDC UR5, c[0x0][0x228] ;  /* 0x00008a0000057ab9 */ /* 0x000fe20000000800 */
[----:B------:R-:W2:Y:S01]  /*3c360*/  LDL.LU R28, [R1+0x39c] ;  /* 0x00039c00011c7983 */ /* 0x000ea20000300800 */
[----:B------:R-:W-:-:S03]  /*3c370*/  ISETP.LT.AND P1, PT, R29, UR6, !P1 ;  /* 0x000000061d007c0c */ /* 0x000fc6000cf21270 */
[----:B----4-:R0:W-:Y:S01]  /*3c380*/  @P6 STG.E.U16 desc[UR8][R14.64], R27 ;  /* 0x0000001b0e006986 */ /* 0x0101e2000c101508 */
[----:B------:R-:W-:Y:S01]  /*3c390*/  ISETP.LT.AND P6, PT, R26, UR4, !P0 ;  /* 0x000000041a007c0c */ /* 0x000fe2000c7c1270 */
[----:B------:R-:W-:Y:S01]  /*3c3a0*/  ULDC UR4, c[0x0][0x248] ;  /* 0x0000920000047ab9 */ /* 0x000fe20000000800 */
[----:B------:R-:W-:Y:S02]  /*3c3b0*/  ISETP.LT.AND P0, PT, R29, UR5, !P0 ;  /* 0x000000051d007c0c */ /* 0x000fe4000c701270 */
[----:B------:R-:W3:Y:S01]  /*3c3c0*/  LDL.LU R29, [R1+0x1110] ;  /* 0x00111000011d7983 */ /* 0x000ee20000300800 */
[----:B-1----:R-:W-:Y:S01]  /*3c3d0*/  VIADD R13, R11, UR4 ;  /* 0x000000040b0d7c36 */ /* 0x002fe20008000000 */
[----:B------:R-:W-:Y:S01]  /*3c3e0*/  PRMT R0, R27, 0x7632, R0 ;  /* 0x000076321b007816 */ /* 0x000fe20000000000 */
[----:B------:R-:W-:-:S04]  /*3c3f0*/  IMAD.WIDE R4, R11, 0x2, R24 ;  /* 0x000000020b047825 */ /* 0x000fc800078e0218 */
[C---:B------:R-:W-:Y:S01]  /*3c400*/  IMAD.WIDE R8, R11.reuse, 0x2, R2 ;  /* 0x000000020b087825 */ /* 0x040fe200078e0202 */
[----:B------:R0:W-:Y:S03]  /*3c410*/  @P5 STG.E.U16 desc[UR8][R4.64], R0 ;  /* 0x0000000004005986 */ /* 0x0001e6000c101508 */
[----:B------:R-:W-:-:S04]  /*3c420*/  IMAD.WIDE R10, R11, 0x2, R20 ;  /* 0x000000020b0a7825 */ /* 0x000fc800078e0214 */
[----:B------:R-:W-:-:S04]  /*3c430*/  IMAD.WIDE R22, R13, 0x2, R22 ;  /* 0x000000020d167825 */ /* 0x000fc800078e0216 */
[----:B------:R-:W-:-:S04]  /*3c440*/  IMAD.WIDE R24, R13, 0x2, R24 ;  /* 0x000000020d187825 */ /* 0x000fc800078e0218 */
[----:B------:R-:W-:-:S04]  /*3c450*/  IMAD.WIDE R2, R13, 0x2, R2 ;  /* 0x000000020d027825 */ /* 0x000fc800078e0202 */
[----:B------:R-:W-:Y:S01]  /*3c460*/  IMAD.WIDE R20, R13, 0x2, R20 ;  /* 0x000000020d147825 */ /* 0x000fe200078e0214 */
[----:B--2---:R-:W-:Y:S01]  /*3c470*/  PRMT R6, R28, 0x7632, R6 ;  /* 0x000076321c067816 */ /* 0x004fe20000000006 */
[----:B------:R0:W-:Y:S04]  /*3c480*/  @P6 STG.E.U16 desc[UR8][R8.64], R28 ;  /* 0x0000001c08006986 */ /* 0x0001e8000c101508 */
[----:B------:R0:W-:Y:S01]  /*3c490*/  @P0 STG.E.U16 desc[UR8][R10.64], R6 ;  /* 0x000000060a000986 */ /* 0x0001e2000c101508 */
[----:B---3--:R-:W-:-:S03]  /*3c4a0*/  PRMT R12, R29, 0x7632, R12 ;  /* 0x000076321d0c7816 */ /* 0x008fc6000000000c */
[----:B------:R0:W-:Y:S04]  /*3c4b0*/  @P3 STG.E.U16 desc[UR8][R22.64], R29 ;  /* 0x0000001d16003986 */ /* 0x0001e8000c101508 */
[----:B------:R0:W-:Y:S04]  /*3c4c0*/  @P4 STG.E.U16 desc[UR8][R24.64], R12 ;  /* 0x0000000c18004986 */ /* 0x0001e8000c101508 */
[----:B------:R0:W-:Y:S01]  /*3c4d0*/  @P2 STG.E.U16 desc[UR8][R2.64], R7 ;  /* 0x0000000702002986 */ /* 0x0001e2000c101508 */
[----:B------:R-:W-:Y:S05]  /*3c4e0*/  @!P1 EXIT ;  /* 0x000000000000994d */ /* 0x000fea0003800000 */
[----:B0-----:R-:W-:-:S05]  /*3c4f0*/  PRMT R10, R7, 0x7632, R10 ;  /* 0x00007632070a7816 */ /* 0x001fca000000000a */
[----:B------:R-:W-:Y:S01]  /*3c500*/  STG.E.U16 desc[UR8][R20.64], R10 ;  /* 0x0000000a14007986 */ /* 0x000fe2000c101508 */
[----:B------:R-:W-:Y:S05]  /*3c510*/  EXIT ;  /* 0x000000000000794d */ /* 0x000fea0003800000 */
.L_x_2:
[----:B------:R-:W-:-:S00]  /*3c520*/  BRA `(.L_x_2) ;  /* 0xfffffffc00fc7947 */ /* 0x000fc0000383ffff */
[----:B------:R-:W-:-:S00]  /*3c530*/  NOP ;  /* 0x0000000000007918 */ /* 0x000fc00000000000 */
        /* <DEDUP_REMOVED lines=12> */
.L_x_3:


//--------------------- .nv.shared.matmul_kernel  --------------------------
	.section	.nv.shared.matmul_kernel,"aw",@nobits
	.sectionflags	@""
	.align	16
	.zero		1024


//--------------------- .nv.shared.reserved.0     --------------------------
	.section	.nv.shared.reserved.0,"aw",@nobits
	.weak		__nv_reservedSMEM_offset_0_alias
	.size		__nv_reservedSMEM_offset_0_alias, 0, 0
	.other		__nv_reservedSMEM_offset_0_alias,@"STO_CUDA_RESERVED_SHARED STV_DEFAULT"
__nv_reservedSMEM_offset_0_alias:
	.zero		0


//--------------------- .nv.constant0.matmul_kernel --------------------------
	.section	.nv.constant0.matmul_kernel,"a",@progbits
	.sectionflags	@""
	.align	4
.nv.constant0.matmul_kernel:
	.zero		608


//--------------------- SYMBOLS --------------------------

	.type		.nv.reservedSmem.offset0,@object
	.size		.nv.reservedSmem.offset0,0x4
